// auto-generated by cutlass_sweep.gemm — config: {"arch": "sm_90", "cluster_m": 1, "cluster_n": 1, "dtype": "e4m3", "dtype_b": "e4m3", "layout": "nt", "stages": 0, "tile_k": 128, "tile_m": 384, "tile_n": 512}
#include "cutlass/cutlass.h"
#include "cutlass/gemm/collective/collective_builder.hpp"
#include "cutlass/gemm/device/gemm_universal_adapter.h"
#include "cutlass/gemm/kernel/gemm_universal.hpp"
#include "cutlass/epilogue/collective/collective_builder.hpp"

using ElemA = cutlass::float_e4m3_t;
using ElemB = cutlass::float_e4m3_t;
using ElemCD = cutlass::float_e4m3_t;
using Acc  = float;
using TileShape    = cute::Shape<cute::_384, cute::_512, cute::_128>;
using ClusterShape = cute::Shape<cute::_1, cute::_1, cute::_1>;

using CollectiveEpilogue = typename cutlass::epilogue::collective::CollectiveBuilder<
    cutlass::arch::Sm90, cutlass::arch::OpClassTensorOp,
    TileShape, ClusterShape,
    cutlass::epilogue::collective::EpilogueTileAuto,
    Acc, Acc,
    ElemCD, cutlass::layout::RowMajor, 128 / cutlass::sizeof_bits<ElemCD>::value,
    ElemCD, cutlass::layout::RowMajor, 128 / cutlass::sizeof_bits<ElemCD>::value,
    cutlass::epilogue::collective::EpilogueScheduleAuto
  >::CollectiveOp;

using CollectiveMainloop = typename cutlass::gemm::collective::CollectiveBuilder<
    cutlass::arch::Sm90, cutlass::arch::OpClassTensorOp,
    ElemA, cutlass::layout::RowMajor, 128 / cutlass::sizeof_bits<ElemA>::value,
    ElemB, cutlass::layout::ColumnMajor, 128 / cutlass::sizeof_bits<ElemB>::value,
    Acc,
    TileShape, ClusterShape,
    cutlass::gemm::collective::StageCountAutoCarveout<static_cast<int>(sizeof(typename CollectiveEpilogue::SharedStorage))>,
    cutlass::gemm::collective::KernelScheduleAuto
  >::CollectiveOp;

using GemmKernel = cutlass::gemm::kernel::GemmUniversal<
    cute::Shape<int,int,int,int>,
    CollectiveMainloop,
    CollectiveEpilogue
>;
using Gemm = cutlass::gemm::device::GemmUniversalAdapter<GemmKernel>;

// Force the device kernel symbol into the cubin without needing a host main.
auto* _anchor = &cutlass::device_kernel<GemmKernel>;


// ===== COMPILED SASS (sm_90a) =====

	.target	sm_90a

	.elftype	@"ET_EXEC"


//--------------------- .note.nv.tkinfo           --------------------------
	.section	.note.nv.tkinfo,"",@"SHT_NOTE"
	.sectionflags	@"SHF_NOTE_NV_TKINFO"
	.tkinfo
        /*0018*/ 	.word	0x00000002
        /*0030*/ 	.string	""
        /*0030*/ 	.string	"ptxas"
        /*0030*/ 	.string	"Cuda compilation tools, release 13.0, V13.0.88"
        /*0030*/ 	.string	"Build cuda_13.0.r13.0/compiler.36424714_0"
        /*0030*/ 	.string	"-arch sm_90a -m 64 "



//--------------------- .note.nv.cuinfo           --------------------------
	.section	.note.nv.cuinfo,"",@"SHT_NOTE"
	.sectionflags	@"SHF_NOTE_NV_CUINFO"
        /*0018*/ 	.short	0x0002
        /*001a*/ 	.short	0x005a
        /*001c*/ 	.short	0x0082
	.zero		2


//--------------------- .nv.info                  --------------------------
	.section	.nv.info,"",@"SHT_CUDA_INFO"
	.align	4


	//----- nvinfo : EIATTR_REGCOUNT
	.align		4
        /*0000*/ 	.byte	0x04, 0x2f
        /*0002*/ 	.short	(.L_12 - .L_11)
	.align		4
.L_11:
        /*0004*/ 	.word	index@(_ZN7cutlass13device_kernelINS_4gemm6kernel13GemmUniversalIN4cute5tupleIJiiiiEEENS1_10collective13CollectiveMmaINS1_37MainloopSm90TmaGmmaWarpSpecializedFP8ILi2ENS5_IJNS4_1CILi1EEESB_SB_EEENS1_35KernelTmaWarpSpecializedCooperativeEEENS5_IJNSA_ILi384EEENSA_ILi512EEENSA_ILi128EEEEEENS_12float_e4m3_tENS5_IJlSB_lEEESJ_SK_NS4_8TiledMMAINS4_8MMA_AtomIJNS4_4SM904GMMA31MMA_64x256x32_F32E4M3E4M3_SS_TNILNSO_7ScaleInE1ELSQ_1EEEEEENS4_6LayoutINS5_IJNSA_ILi2EEESB_SB_EEENS5_IJSB_NSA_ILi0EEESW_EEEEENS5_IJNS4_10UnderscoreESZ_SZ_EEEEENS4_13SM90_TMA_LOADENS4_14ComposedLayoutINS4_7SwizzleILi3ELi4ELi3EEENS4_18smem_ptr_flag_bitsILi8EEENST_INS5_IJNSA_ILi8EEESH_EEENS5_IJSH_SB_EEEEEEEvNS4_8identityES12_S1C_vS1D_EENS_8epilogue10collective6detail29Sm90TmaWarpSpecializedAdapterINS1G_15DefaultEpilogueISJ_SK_SK_NS1F_6thread17LinearCombinationISJ_Li1EffLNS1K_9ScaleType4KindE0ELNS_15FloatRoundStyleE2ESJ_EENS1_15EpilogueDefaultEEEEEvvEEEEvNT_6ParamsE)
        /*0008*/ 	.word	0x000000a8


	//----- nvinfo : EIATTR_FRAME_SIZE
	.align		4
.L_12:
        /*000c*/ 	.byte	0x04, 0x11
        /*000e*/ 	.short	(.L_14 - .L_13)
	.align		4
.L_13:
        /*0010*/ 	.word	index@(_ZN7cutlass13device_kernelINS_4gemm6kernel13GemmUniversalIN4cute5tupleIJiiiiEEENS1_10collective13CollectiveMmaINS1_37MainloopSm90TmaGmmaWarpSpecializedFP8ILi2ENS5_IJNS4_1CILi1EEESB_SB_EEENS1_35KernelTmaWarpSpecializedCooperativeEEENS5_IJNSA_ILi384EEENSA_ILi512EEENSA_ILi128EEEEEENS_12float_e4m3_tENS5_IJlSB_lEEESJ_SK_NS4_8TiledMMAINS4_8MMA_AtomIJNS4_4SM904GMMA31MMA_64x256x32_F32E4M3E4M3_SS_TNILNSO_7ScaleInE1ELSQ_1EEEEEENS4_6LayoutINS5_IJNSA_ILi2EEESB_SB_EEENS5_IJSB_NSA_ILi0EEESW_EEEEENS5_IJNS4_10UnderscoreESZ_SZ_EEEEENS4_13SM90_TMA_LOADENS4_14ComposedLayoutINS4_7SwizzleILi3ELi4ELi3EEENS4_18smem_ptr_flag_bitsILi8EEENST_INS5_IJNSA_ILi8EEESH_EEENS5_IJSH_SB_EEEEEEEvNS4_8identityES12_S1C_vS1D_EENS_8epilogue10collective6detail29Sm90TmaWarpSpecializedAdapterINS1G_15DefaultEpilogueISJ_SK_SK_NS1F_6thread17LinearCombinationISJ_Li1EffLNS1K_9ScaleType4KindE0ELNS_15FloatRoundStyleE2ESJ_EENS1_15EpilogueDefaultEEEEEvvEEEEvNT_6ParamsE)
        /*0014*/ 	.word	0x00003848


	//----- nvinfo : EIATTR_MIN_STACK_SIZE
	.align		4
.L_14:
        /*0018*/ 	.byte	0x04, 0x12
        /*001a*/ 	.short	(.L_16 - .L_15)
	.align		4
.L_15:
        /*001c*/ 	.word	index@(_ZN7cutlass13device_kernelINS_4gemm6kernel13GemmUniversalIN4cute5tupleIJiiiiEEENS1_10collective13CollectiveMmaINS1_37MainloopSm90TmaGmmaWarpSpecializedFP8ILi2ENS5_IJNS4_1CILi1EEESB_SB_EEENS1_35KernelTmaWarpSpecializedCooperativeEEENS5_IJNSA_ILi384EEENSA_ILi512EEENSA_ILi128EEEEEENS_12float_e4m3_tENS5_IJlSB_lEEESJ_SK_NS4_8TiledMMAINS4_8MMA_AtomIJNS4_4SM904GMMA31MMA_64x256x32_F32E4M3E4M3_SS_TNILNSO_7ScaleInE1ELSQ_1EEEEEENS4_6LayoutINS5_IJNSA_ILi2EEESB_SB_EEENS5_IJSB_NSA_ILi0EEESW_EEEEENS5_IJNS4_10UnderscoreESZ_SZ_EEEEENS4_13SM90_TMA_LOADENS4_14ComposedLayoutINS4_7SwizzleILi3ELi4ELi3EEENS4_18smem_ptr_flag_bitsILi8EEENST_INS5_IJNSA_ILi8EEESH_EEENS5_IJSH_SB_EEEEEEEvNS4_8identityES12_S1C_vS1D_EENS_8epilogue10collective6detail29Sm90TmaWarpSpecializedAdapterINS1G_15DefaultEpilogueISJ_SK_SK_NS1F_6thread17LinearCombinationISJ_Li1EffLNS1K_9ScaleType4KindE0ELNS_15FloatRoundStyleE2ESJ_EENS1_15EpilogueDefaultEEEEEvvEEEEvNT_6ParamsE)
        /*0020*/ 	.word	0x00003848
.L_16:


//--------------------- .nv.compat                --------------------------
	.section	.nv.compat,"",@"SHT_CUDA_COMPAT_INFO"
	.align	4
        /*0000*/ 	.byte	0x02, 0x09, 0x01, 0x00, 0x02, 0x02, 0x04, 0x00, 0x02, 0x05, 0x05, 0x00, 0x03, 0x07, 0x01, 0x01
        /*0010*/ 	.byte	0x02, 0x03, 0x01, 0x00, 0x02, 0x06, 0x01, 0x00, 0x04, 0x0b, 0x08, 0x00, 0x00, 0x00, 0x00, 0x00
        /*0020*/ 	.byte	0x00, 0x00, 0x00, 0x00


//--------------------- .nv.info._ZN7cutlass13device_kernelINS_4gemm6kernel13GemmUniversalIN4cute5tupleIJiiiiEEENS1_10collective13CollectiveMmaINS1_37MainloopSm90TmaGmmaWarpSpecializedFP8ILi2ENS5_IJNS4_1CILi1EEESB_SB_EEENS1_35KernelTmaWarpSpecializedCooperativeEEENS5_IJNSA_ILi384EEENSA_ILi512EEENSA_ILi128EEEEEENS_12float_e4m3_tENS5_IJlSB_lEEESJ_SK_NS4_8TiledMMAINS4_8MMA_AtomIJNS4_4SM904GMMA31MMA_64x256x32_F32E4M3E4M3_SS_TNILNSO_7ScaleInE1ELSQ_1EEEEEENS4_6LayoutINS5_IJNSA_ILi2EEESB_SB_EEENS5_IJSB_NSA_ILi0EEESW_EEEEENS5_IJNS4_10UnderscoreESZ_SZ_EEEEENS4_13SM90_TMA_LOADENS4_14ComposedLayoutINS4_7SwizzleILi3ELi4ELi3EEENS4_18smem_ptr_flag_bitsILi8EEENST_INS5_IJNSA_ILi8EEESH_EEENS5_IJSH_SB_EEEEEEEvNS4_8identityES12_S1C_vS1D_EENS_8epilogue10collective6detail29Sm90TmaWarpSpecializedAdapterINS1G_15DefaultEpilogueISJ_SK_SK_NS1F_6thread17LinearCombinationISJ_Li1EffLNS1K_9ScaleType4KindE0ELNS_15FloatRoundStyleE2ESJ_EENS1_15EpilogueDefaultEEEEEvvEEEEvNT_6ParamsE --------------------------
	.section	.nv.info._ZN7cutlass13device_kernelINS_4gemm6kernel13GemmUniversalIN4cute5tupleIJiiiiEEENS1_10collective13CollectiveMmaINS1_37MainloopSm90TmaGmmaWarpSpecializedFP8ILi2ENS5_IJNS4_1CILi1EEESB_SB_EEENS1_35KernelTmaWarpSpecializedCooperativeEEENS5_IJNSA_ILi384EEENSA_ILi512EEENSA_ILi128EEEEEENS_12float_e4m3_tENS5_IJlSB_lEEESJ_SK_NS4_8TiledMMAINS4_8MMA_AtomIJNS4_4SM904GMMA31MMA_64x256x32_F32E4M3E4M3_SS_TNILNSO_7ScaleInE1ELSQ_1EEEEEENS4_6LayoutINS5_IJNSA_ILi2EEESB_SB_EEENS5_IJSB_NSA_ILi0EEESW_EEEEENS5_IJNS4_10UnderscoreESZ_SZ_EEEEENS4_13SM90_TMA_LOADENS4_14ComposedLayoutINS4_7SwizzleILi3ELi4ELi3EEENS4_18smem_ptr_flag_bitsILi8EEENST_INS5_IJNSA_ILi8EEESH_EEENS5_IJSH_SB_EEEEEEEvNS4_8identityES12_S1C_vS1D_EENS_8epilogue10collective6detail29Sm90TmaWarpSpecializedAdapterINS1G_15DefaultEpilogueISJ_SK_SK_NS1F_6thread17LinearCombinationISJ_Li1EffLNS1K_9ScaleType4KindE0ELNS_15FloatRoundStyleE2ESJ_EENS1_15EpilogueDefaultEEEEEvvEEEEvNT_6ParamsE,"",@"SHT_CUDA_INFO"
	.sectionflags	@""
	.align	4


	//----- nvinfo : EIATTR_CUDA_API_VERSION
	.align		4
        /*0000*/ 	.byte	0x04, 0x37
        /*0002*/ 	.short	(.L_18 - .L_17)
.L_17:
        /*0004*/ 	.word	0x00000082


	//----- nvinfo : EIATTR_KPARAM_INFO
	.align		4
.L_18:
        /*0008*/ 	.byte	0x04, 0x17
        /*000a*/ 	.short	(.L_20 - .L_19)
.L_19:
        /*000c*/ 	.word	0x00000000
        /*0010*/ 	.short	0x0000
        /*0012*/ 	.short	0x0070
        /*0014*/ 	.byte	0x00, 0xf0, 0x01, 0x10


	//----- nvinfo : EIATTR_SPARSE_MMA_MASK
	.align		4
.L_20:
        /*0018*/ 	.byte	0x03, 0x50
        /*001a*/ 	.short	0x0000


	//----- nvinfo : EIATTR_MAXREG_COUNT
	.align		4
        /*001c*/ 	.byte	0x03, 0x1b
        /*001e*/ 	.short	0x00a8


	//----- nvinfo : EIATTR_NUM_BARRIERS
	.align		4
        /*0020*/ 	.byte	0x02, 0x4c
        /*0022*/ 	.byte	0x01
	.zero		1


	//----- nvinfo : EIATTR_ANNOTATIONS
	.align		4
        /*0024*/ 	.byte	0x04, 0x55
        /*0026*/ 	.short	(.L_22 - .L_21)


	//   ....[0]....
.L_21:
        /*0028*/ 	.word	0x00000001
        /*002c*/ 	.byte	0x70, 0x05, 0x00, 0x00, 0x01, 0x00, 0x00, 0x00, 0x90, 0x05, 0x00, 0x00, 0x01, 0x00, 0x00, 0x00
        /* <DEDUP_REMOVED lines=1249> */
        /*4e4c*/ 	.byte	0x80, 0xc8, 0x00, 0x00, 0x01, 0x00, 0x00, 0x00, 0x90, 0xc8, 0x00, 0x00


	//----- nvinfo : EIATTR_MERCURY_ISA_VERSION
	.align		4
.L_22:
        /*4e58*/ 	.byte	0x03, 0x5f
        /*4e5a*/ 	.short	0x0101


	//----- nvinfo : EIATTR_INT_WARP_WIDE_INSTR_OFFSETS
	.align		4
        /*4e5c*/ 	.byte	0x04, 0x31
        /*4e5e*/ 	.short	(.L_24 - .L_23)


	//   ....[0]....
.L_23:
        /*4e60*/ 	.word	0x00000430


	//   ....[1]....
        /*4e64*/ 	.word	0x00000440


	//   ....[2]....
        /*4e68*/ 	.word	0x00000580


	//----- nvinfo : EIATTR_COOP_GROUP_MASK_REGIDS
	.align		4
.L_24:
        /*4e6c*/ 	.byte	0x04, 0x29
        /*4e6e*/ 	.short	(.L_26 - .L_25)


	//   ....[0]....
.L_25:
        /*4e70*/ 	.word	0xffffffff


	//   ....[1]....
        /*4e74*/ 	.word	0xffffffff


	//   ....[2]....
        /*4e78*/ 	.word	0xffffffff


	//   ....[3]....
        /*4e7c*/ 	.word	0xffffffff


	//   ....[4]....
        /*4e80*/ 	.word	0xffffffff


	//----- nvinfo : EIATTR_COOP_GROUP_INSTR_OFFSETS
	.align		4
.L_26:
        /*4e84*/ 	.byte	0x04, 0x28
        /*4e86*/ 	.short	(.L_28 - .L_27)


	//   ....[0]....
.L_27:
        /*4e88*/ 	.word	0x00000070


	//   ....[1]....
        /*4e8c*/ 	.word	0x00000080


	//   ....[2]....
        /*4e90*/ 	.word	0x000001a0


	//   ....[3]....
        /*4e94*/ 	.word	0x00000370


	//   ....[4]....
        /*4e98*/ 	.word	0x00006790


	//----- nvinfo : EIATTR_REG_RECONFIG
	.align		4
.L_28:
        /*4e9c*/ 	.byte	0x01, 0x54
	.zero		2


	//----- nvinfo : EIATTR_MBARRIER_INSTR_OFFSETS
	.align		4
        /*4ea0*/ 	.byte	0x04, 0x39
        /*4ea2*/ 	.short	(.L_30 - .L_29)


	//   ....[0]....
.L_29:
        /*4ea4*/ 	.word	0x00000320
        /*4ea8*/ 	.word	0x000000ff
        /*4eac*/ 	.word	0x00000000
        /*4eb0*/ 	.short	0x0100
        /*4eb2*/ 	.byte	0x0a
	.zero		1


	//   ....[1]....
        /*4eb4*/ 	.word	0x00000330
        /*4eb8*/ 	.word	0x000000ff
        /*4ebc*/ 	.word	0x00000010
        /*4ec0*/ 	.short	0x0100
        /*4ec2*/ 	.byte	0x0a
	.zero		1


	//   ....[2]....
        /*4ec4*/ 	.word	0x00000340
        /*4ec8*/ 	.word	0x000000ff
        /*4ecc*/ 	.word	0x00000008
        /*4ed0*/ 	.short	0x0100
        /*4ed2*/ 	.byte	0x0a
	.zero		1


	//   ....[3]....
        /*4ed4*/ 	.word	0x00000350
        /*4ed8*/ 	.word	0x000000ff
        /*4edc*/ 	.word	0x00000018
        /*4ee0*/ 	.short	0x0100
        /*4ee2*/ 	.byte	0x0a
	.zero		1


	//   ....[4]....
        /*4ee4*/ 	.word	0x000005b0
        /*4ee8*/ 	.word	0x000000ff
        /*4eec*/ 	.word	0x00000030
        /*4ef0*/ 	.short	0x0100
        /*4ef2*/ 	.byte	0x08
	.zero		1


	//   ....[5]....
        /*4ef4*/ 	.word	0x000005c0
        /*4ef8*/ 	.word	0x000000ff
        /*4efc*/ 	.word	0x00000038
        /*4f00*/ 	.short	0x0100
        /*4f02*/ 	.byte	0x08
	.zero		1


	//   ....[6]....
        /*4f04*/ 	.word	0x00006b70
        /*4f08*/ 	.word	0x000000ff
        /*4f0c*/ 	.word	0x00000000
        /*4f10*/ 	.short	0x010a
        /*4f12*/ 	.byte	0x09
	.zero		1


	//   ....[7]....
        /*4f14*/ 	.word	0x00006bd0
        /*4f18*/ 	.word	0x000000ff
        /*4f1c*/ 	.word	0x00000000
        /*4f20*/ 	.short	0x010a
        /*4f22*/ 	.byte	0x09
	.zero		1


	//   ....[8]....
        /*4f24*/ 	.word	0x00021e50
        /*4f28*/ 	.word	0x000000ff
        /*4f2c*/ 	.word	0x00000000
        /*4f30*/ 	.short	0x010a
        /*4f32*/ 	.byte	0x12
	.zero		1


	//   ....[9]....
        /*4f34*/ 	.word	0x00021e90
        /*4f38*/ 	.word	0x000000ff
        /*4f3c*/ 	.word	0x00000000
        /*4f40*/ 	.short	0x010a
        /*4f42*/ 	.byte	0x12
	.zero		1


	//   ....[10]....
        /*4f44*/ 	.word	0x00044d10
        /*4f48*/ 	.word	0x000000ff
        /*4f4c*/ 	.word	0x00000000
        /*4f50*/ 	.short	0x0101
        /*4f52*/ 	.byte	0x11
	.zero		1


	//   ....[11]....
        /*4f54*/ 	.word	0x000507c0
        /*4f58*/ 	.word	0x000000ff
        /*4f5c*/ 	.word	0x00000000
        /*4f60*/ 	.short	0x0101
        /*4f62*/ 	.byte	0x06
	.zero		1


	//   ....[12]....
        /*4f64*/ 	.word	0x000a4a60
        /*4f68*/ 	.word	0x00000010
        /*4f6c*/ 	.word	0x00000010
        /*4f70*/ 	.short	0x010a
        /*4f72*/ 	.byte	0x3f
	.zero		1


	//   ....[13]....
        /*4f74*/ 	.word	0x000a4e40
        /*4f78*/ 	.word	0x00000002
        /*4f7c*/ 	.word	0x00000038
        /*4f80*/ 	.short	0x0101
        /*4f82*/ 	.byte	0x3f
	.zero		1


	//   ....[14]....
        /*4f84*/ 	.word	0x000a5590
        /*4f88*/ 	.word	0x00000005
        /*4f8c*/ 	.word	0x00000000
        /*4f90*/ 	.short	0x010a
        /*4f92*/ 	.byte	0x3f
	.zero		1


	//   ....[15]....
        /*4f94*/ 	.word	0x000a5620
        /*4f98*/ 	.word	0x00000003
        /*4f9c*/ 	.word	0x00000000
        /*4fa0*/ 	.short	0x010a
        /*4fa2*/ 	.byte	0x3f
	.zero		1


	//   ....[16]....
        /*4fa4*/ 	.word	0x000a5690
        /*4fa8*/ 	.word	0x00000011
        /*4fac*/ 	.word	0x00000000
        /*4fb0*/ 	.short	0x010a
        /*4fb2*/ 	.byte	0x3f
	.zero		1


	//   ....[17]....
        /*4fb4*/ 	.word	0x000a5700
        /*4fb8*/ 	.word	0x00000000
        /*4fbc*/ 	.word	0x00000000
        /*4fc0*/ 	.short	0x010a
        /*4fc2*/ 	.byte	0x3f
	.zero		1


	//   ....[18]....
        /*4fc4*/ 	.word	0x000a57e0
        /*4fc8*/ 	.word	0x00000010
        /*4fcc*/ 	.word	0x00000010
        /*4fd0*/ 	.short	0x010a
        /*4fd2*/ 	.byte	0x3f
	.zero		1


	//   ....[19]....
        /*4fd4*/ 	.word	0x000a58c0
        /*4fd8*/ 	.word	0x00000005
        /*4fdc*/ 	.word	0x00000000
        /*4fe0*/ 	.short	0x010a
        /*4fe2*/ 	.byte	0x3f
	.zero		1


	//----- nvinfo : EIATTR_NUM_MBARRIERS
	.align		4
.L_30:
        /*4fe4*/ 	.byte	0x03, 0x38
        /*4fe6*/ 	.short	0x0006


	//----- nvinfo : EIATTR_EXIT_INSTR_OFFSETS
	.align		4
        /*4fe8*/ 	.byte	0x04, 0x1c
        /*4fea*/ 	.short	(.L_32 - .L_31)


	//   ....[0]....
.L_31:
        /*4fec*/ 	.word	0x00000620


	//   ....[1]....
        /*4ff0*/ 	.word	0x00000f70


	//   ....[2]....
        /*4ff4*/ 	.word	0x000a4080


	//   ....[3]....
        /*4ff8*/ 	.word	0x000a46f0


	//   ....[4]....
        /*4ffc*/ 	.word	0x000a5670


	//----- nvinfo : EIATTR_MAX_THREADS
	.align		4
.L_32:
        /*5000*/ 	.byte	0x04, 0x05
        /*5002*/ 	.short	(.L_34 - .L_33)
.L_33:
        /*5004*/ 	.word	0x00000180
        /*5008*/ 	.word	0x00000001
        /*500c*/ 	.word	0x00000001


	//----- nvinfo : EIATTR_CRS_STACK_SIZE
	.align		4
.L_34:
        /*5010*/ 	.byte	0x04, 0x1e
        /*5012*/ 	.short	(.L_36 - .L_35)
.L_35:
        /*5014*/ 	.word	0x00000000


	//----- nvinfo : EIATTR_CBANK_PARAM_SIZE
	.align		4
.L_36:
        /*5018*/ 	.byte	0x03, 0x19
        /*501a*/ 	.short	0x0470


	//----- nvinfo : EIATTR_PARAM_CBANK
	.align		4
        /*501c*/ 	.byte	0x04, 0x0a
        /*501e*/ 	.short	(.L_38 - .L_37)
	.align		4
.L_37:
        /*5020*/ 	.word	index@(.nv.constant0._ZN7cutlass13device_kernelINS_4gemm6kernel13GemmUniversalIN4cute5tupleIJiiiiEEENS1_10collective13CollectiveMmaINS1_37MainloopSm90TmaGmmaWarpSpecializedFP8ILi2ENS5_IJNS4_1CILi1EEESB_SB_EEENS1_35KernelTmaWarpSpecializedCooperativeEEENS5_IJNSA_ILi384EEENSA_ILi512EEENSA_ILi128EEEEEENS_12float_e4m3_tENS5_IJlSB_lEEESJ_SK_NS4_8TiledMMAINS4_8MMA_AtomIJNS4_4SM904GMMA31MMA_64x256x32_F32E4M3E4M3_SS_TNILNSO_7ScaleInE1ELSQ_1EEEEEENS4_6LayoutINS5_IJNSA_ILi2EEESB_SB_EEENS5_IJSB_NSA_ILi0EEESW_EEEEENS5_IJNS4_10UnderscoreESZ_SZ_EEEEENS4_13SM90_TMA_LOADENS4_14ComposedLayoutINS4_7SwizzleILi3ELi4ELi3EEENS4_18smem_ptr_flag_bitsILi8EEENST_INS5_IJNSA_ILi8EEESH_EEENS5_IJSH_SB_EEEEEEEvNS4_8identityES12_S1C_vS1D_EENS_8epilogue10collective6detail29Sm90TmaWarpSpecializedAdapterINS1G_15DefaultEpilogueISJ_SK_SK_NS1F_6thread17LinearCombinationISJ_Li1EffLNS1K_9ScaleType4KindE0ELNS_15FloatRoundStyleE2ESJ_EENS1_15EpilogueDefaultEEEEEvvEEEEvNT_6ParamsE)
        /*5024*/ 	.short	0x0210
        /*5026*/ 	.short	0x0470


	//----- nvinfo : EIATTR_SW_WAR
	.align		4
.L_38:
        /*5028*/ 	.byte	0x04, 0x36
        /*502a*/ 	.short	(.L_40 - .L_39)
.L_39:
        /*502c*/ 	.word	0x00000008
.L_40:


//--------------------- .nv.callgraph             --------------------------
	.section	.nv.callgraph,"",@"SHT_CUDA_CALLGRAPH"
	.align	4
	.sectionentsize	8
	.align		4
        /*0000*/ 	.word	0x00000000
	.align		4
        /*0004*/ 	.word	0xffffffff
	.align		4
        /*0008*/ 	.word	0x00000000
	.align		4
        /*000c*/ 	.word	0xfffffffe
	.align		4
        /*0010*/ 	.word	0x00000000
	.align		4
        /*0014*/ 	.word	0xfffffffd
	.align		4
        /*0018*/ 	.word	0x00000000
	.align		4
        /*001c*/ 	.word	0xfffffffc


//--------------------- .nv.constant4             --------------------------
	.section	.nv.constant4,"a",@progbits
	.align	8
	.align		8
.nv.constant4:
        /*0000*/ 	.dword	_ZN39_INTERNAL_b1e35e70_4_k_cu_8ecdc647_48844cuda3std3__45__cpo5beginE
	.align		8
        /*0008*/ 	.dword	_ZN39_INTERNAL_b1e35e70_4_k_cu_8ecdc647_48844cuda3std3__45__cpo3endE
	.align		8
        /*0010*/ 	.dword	_ZN39_INTERNAL_b1e35e70_4_k_cu_8ecdc647_48844cuda3std3__45__cpo6cbeginE
	.align		8
        /*0018*/ 	.dword	_ZN39_INTERNAL_b1e35e70_4_k_cu_8ecdc647_48844cuda3std3__45__cpo4cendE
	.align		8
        /*0020*/ 	.dword	_ZN39_INTERNAL_b1e35e70_4_k_cu_8ecdc647_48844cuda3std3__441_GLOBAL__N__b1e35e70_4_k_cu_8ecdc647_48846ignoreE
	.align		8
        /*0028*/ 	.dword	_ZN39_INTERNAL_b1e35e70_4_k_cu_8ecdc647_48844cuda3std3__419piecewise_constructE
	.align		8
        /*0030*/ 	.dword	_ZN39_INTERNAL_b1e35e70_4_k_cu_8ecdc647_48844cuda3std3__48in_placeE
	.align		8
        /*0038*/ 	.dword	_ZN39_INTERNAL_b1e35e70_4_k_cu_8ecdc647_48844cuda3std6ranges3__45__cpo4swapE
	.align		8
        /*0040*/ 	.dword	_ZN39_INTERNAL_b1e35e70_4_k_cu_8ecdc647_48844cuda3std6ranges3__45__cpo9iter_moveE
	.align		8
        /*0048*/ 	.dword	_ZN39_INTERNAL_b1e35e70_4_k_cu_8ecdc647_48844cute7productE
	.align		8
        /*0050*/ 	.dword	_ZN39_INTERNAL_b1e35e70_4_k_cu_8ecdc647_48844cute1_E


//--------------------- .text._ZN7cutlass13device_kernelINS_4gemm6kernel13GemmUniversalIN4cute5tupleIJiiiiEEENS1_10collective13CollectiveMmaINS1_37MainloopSm90TmaGmmaWarpSpecializedFP8ILi2ENS5_IJNS4_1CILi1EEESB_SB_EEENS1_35KernelTmaWarpSpecializedCooperativeEEENS5_IJNSA_ILi384EEENSA_ILi512EEENSA_ILi128EEEEEENS_12float_e4m3_tENS5_IJlSB_lEEESJ_SK_NS4_8TiledMMAINS4_8MMA_AtomIJNS4_4SM904GMMA31MMA_64x256x32_F32E4M3E4M3_SS_TNILNSO_7ScaleInE1ELSQ_1EEEEEENS4_6LayoutINS5_IJNSA_ILi2EEESB_SB_EEENS5_IJSB_NSA_ILi0EEESW_EEEEENS5_IJNS4_10UnderscoreESZ_SZ_EEEEENS4_13SM90_TMA_LOADENS4_14ComposedLayoutINS4_7SwizzleILi3ELi4ELi3EEENS4_18smem_ptr_flag_bitsILi8EEENST_INS5_IJNSA_ILi8EEESH_EEENS5_IJSH_SB_EEEEEEEvNS4_8identityES12_S1C_vS1D_EENS_8epilogue10collective6detail29Sm90TmaWarpSpecializedAdapterINS1G_15DefaultEpilogueISJ_SK_SK_NS1F_6thread17LinearCombinationISJ_Li1EffLNS1K_9ScaleType4KindE0ELNS_15FloatRoundStyleE2ESJ_EENS1_15EpilogueDefaultEEEEEvvEEEEvNT_6ParamsE --------------------------
	.section	.text._ZN7cutlass13device_kernelINS_4gemm6kernel13GemmUniversalIN4cute5tupleIJiiiiEEENS1_10collective13CollectiveMmaINS1_37MainloopSm90TmaGmmaWarpSpecializedFP8ILi2ENS5_IJNS4_1CILi1EEESB_SB_EEENS1_35KernelTmaWarpSpecializedCooperativeEEENS5_IJNSA_ILi384EEENSA_ILi512EEENSA_ILi128EEEEEENS_12float_e4m3_tENS5_IJlSB_lEEESJ_SK_NS4_8TiledMMAINS4_8MMA_AtomIJNS4_4SM904GMMA31MMA_64x256x32_F32E4M3E4M3_SS_TNILNSO_7ScaleInE1ELSQ_1EEEEEENS4_6LayoutINS5_IJNSA_ILi2EEESB_SB_EEENS5_IJSB_NSA_ILi0EEESW_EEEEENS5_IJNS4_10UnderscoreESZ_SZ_EEEEENS4_13SM90_TMA_LOADENS4_14ComposedLayoutINS4_7SwizzleILi3ELi4ELi3EEENS4_18smem_ptr_flag_bitsILi8EEENST_INS5_IJNSA_ILi8EEESH_EEENS5_IJSH_SB_EEEEEEEvNS4_8identityES12_S1C_vS1D_EENS_8epilogue10collective6detail29Sm90TmaWarpSpecializedAdapterINS1G_15DefaultEpilogueISJ_SK_SK_NS1F_6thread17LinearCombinationISJ_Li1EffLNS1K_9ScaleType4KindE0ELNS_15FloatRoundStyleE2ESJ_EENS1_15EpilogueDefaultEEEEEvvEEEEvNT_6ParamsE,"ax",@progbits
	.align	128
.text._ZN7cutlass13device_kernelINS_4gemm6kernel13GemmUniversalIN4cute5tupleIJiiiiEEENS1_10collective13CollectiveMmaINS1_37MainloopSm90TmaGmmaWarpSpecializedFP8ILi2ENS5_IJNS4_1CILi1EEESB_SB_EEENS1_35KernelTmaWarpSpecializedCooperativeEEENS5_IJNSA_ILi384EEENSA_ILi512EEENSA_ILi128EEEEEENS_12float_e4m3_tENS5_IJlSB_lEEESJ_SK_NS4_8TiledMMAINS4_8MMA_AtomIJNS4_4SM904GMMA31MMA_64x256x32_F32E4M3E4M3_SS_TNILNSO_7ScaleInE1ELSQ_1EEEEEENS4_6LayoutINS5_IJNSA_ILi2EEESB_SB_EEENS5_IJSB_NSA_ILi0EEESW_EEEEENS5_IJNS4_10UnderscoreESZ_SZ_EEEEENS4_13SM90_TMA_LOADENS4_14ComposedLayoutINS4_7SwizzleILi3ELi4ELi3EEENS4_18smem_ptr_flag_bitsILi8EEENST_INS5_IJNSA_ILi8EEESH_EEENS5_IJSH_SB_EEEEEEEvNS4_8identityES12_S1C_vS1D_EENS_8epilogue10collective6detail29Sm90TmaWarpSpecializedAdapterINS1G_15DefaultEpilogueISJ_SK_SK_NS1F_6thread17LinearCombinationISJ_Li1EffLNS1K_9ScaleType4KindE0ELNS_15FloatRoundStyleE2ESJ_EENS1_15EpilogueDefaultEEEEEvvEEEEvNT_6ParamsE:
        .type           _ZN7cutlass13device_kernelINS_4gemm6kernel13GemmUniversalIN4cute5tupleIJiiiiEEENS1_10collective13CollectiveMmaINS1_37MainloopSm90TmaGmmaWarpSpecializedFP8ILi2ENS5_IJNS4_1CILi1EEESB_SB_EEENS1_35KernelTmaWarpSpecializedCooperativeEEENS5_IJNSA_ILi384EEENSA_ILi512EEENSA_ILi128EEEEEENS_12float_e4m3_tENS5_IJlSB_lEEESJ_SK_NS4_8TiledMMAINS4_8MMA_AtomIJNS4_4SM904GMMA31MMA_64x256x32_F32E4M3E4M3_SS_TNILNSO_7ScaleInE1ELSQ_1EEEEEENS4_6LayoutINS5_IJNSA_ILi2EEESB_SB_EEENS5_IJSB_NSA_ILi0EEESW_EEEEENS5_IJNS4_10UnderscoreESZ_SZ_EEEEENS4_13SM90_TMA_LOADENS4_14ComposedLayoutINS4_7SwizzleILi3ELi4ELi3EEENS4_18smem_ptr_flag_bitsILi8EEENST_INS5_IJNSA_ILi8EEESH_EEENS5_IJSH_SB_EEEEEEEvNS4_8identityES12_S1C_vS1D_EENS_8epilogue10collective6detail29Sm90TmaWarpSpecializedAdapterINS1G_15DefaultEpilogueISJ_SK_SK_NS1F_6thread17LinearCombinationISJ_Li1EffLNS1K_9ScaleType4KindE0ELNS_15FloatRoundStyleE2ESJ_EENS1_15EpilogueDefaultEEEEEvvEEEEvNT_6ParamsE,@function
        .size           _ZN7cutlass13device_kernelINS_4gemm6kernel13GemmUniversalIN4cute5tupleIJiiiiEEENS1_10collective13CollectiveMmaINS1_37MainloopSm90TmaGmmaWarpSpecializedFP8ILi2ENS5_IJNS4_1CILi1EEESB_SB_EEENS1_35KernelTmaWarpSpecializedCooperativeEEENS5_IJNSA_ILi384EEENSA_ILi512EEENSA_ILi128EEEEEENS_12float_e4m3_tENS5_IJlSB_lEEESJ_SK_NS4_8TiledMMAINS4_8MMA_AtomIJNS4_4SM904GMMA31MMA_64x256x32_F32E4M3E4M3_SS_TNILNSO_7ScaleInE1ELSQ_1EEEEEENS4_6LayoutINS5_IJNSA_ILi2EEESB_SB_EEENS5_IJSB_NSA_ILi0EEESW_EEEEENS5_IJNS4_10UnderscoreESZ_SZ_EEEEENS4_13SM90_TMA_LOADENS4_14ComposedLayoutINS4_7SwizzleILi3ELi4ELi3EEENS4_18smem_ptr_flag_bitsILi8EEENST_INS5_IJNSA_ILi8EEESH_EEENS5_IJSH_SB_EEEEEEEvNS4_8identityES12_S1C_vS1D_EENS_8epilogue10collective6detail29Sm90TmaWarpSpecializedAdapterINS1G_15DefaultEpilogueISJ_SK_SK_NS1F_6thread17LinearCombinationISJ_Li1EffLNS1K_9ScaleType4KindE0ELNS_15FloatRoundStyleE2ESJ_EENS1_15EpilogueDefaultEEEEEvvEEEEvNT_6ParamsE,(.L_x_71 - _ZN7cutlass13device_kernelINS_4gemm6kernel13GemmUniversalIN4cute5tupleIJiiiiEEENS1_10collective13CollectiveMmaINS1_37MainloopSm90TmaGmmaWarpSpecializedFP8ILi2ENS5_IJNS4_1CILi1EEESB_SB_EEENS1_35KernelTmaWarpSpecializedCooperativeEEENS5_IJNSA_ILi384EEENSA_ILi512EEENSA_ILi128EEEEEENS_12float_e4m3_tENS5_IJlSB_lEEESJ_SK_NS4_8TiledMMAINS4_8MMA_AtomIJNS4_4SM904GMMA31MMA_64x256x32_F32E4M3E4M3_SS_TNILNSO_7ScaleInE1ELSQ_1EEEEEENS4_6LayoutINS5_IJNSA_ILi2EEESB_SB_EEENS5_IJSB_NSA_ILi0EEESW_EEEEENS5_IJNS4_10UnderscoreESZ_SZ_EEEEENS4_13SM90_TMA_LOADENS4_14ComposedLayoutINS4_7SwizzleILi3ELi4ELi3EEENS4_18smem_ptr_flag_bitsILi8EEENST_INS5_IJNSA_ILi8EEESH_EEENS5_IJSH_SB_EEEEEEEvNS4_8identityES12_S1C_vS1D_EENS_8epilogue10collective6detail29Sm90TmaWarpSpecializedAdapterINS1G_15DefaultEpilogueISJ_SK_SK_NS1F_6thread17LinearCombinationISJ_Li1EffLNS1K_9ScaleType4KindE0ELNS_15FloatRoundStyleE2ESJ_EENS1_15EpilogueDefaultEEEEEvvEEEEvNT_6ParamsE)
        .other          _ZN7cutlass13device_kernelINS_4gemm6kernel13GemmUniversalIN4cute5tupleIJiiiiEEENS1_10collective13CollectiveMmaINS1_37MainloopSm90TmaGmmaWarpSpecializedFP8ILi2ENS5_IJNS4_1CILi1EEESB_SB_EEENS1_35KernelTmaWarpSpecializedCooperativeEEENS5_IJNSA_ILi384EEENSA_ILi512EEENSA_ILi128EEEEEENS_12float_e4m3_tENS5_IJlSB_lEEESJ_SK_NS4_8TiledMMAINS4_8MMA_AtomIJNS4_4SM904GMMA31MMA_64x256x32_F32E4M3E4M3_SS_TNILNSO_7ScaleInE1ELSQ_1EEEEEENS4_6LayoutINS5_IJNSA_ILi2EEESB_SB_EEENS5_IJSB_NSA_ILi0EEESW_EEEEENS5_IJNS4_10UnderscoreESZ_SZ_EEEEENS4_13SM90_TMA_LOADENS4_14ComposedLayoutINS4_7SwizzleILi3ELi4ELi3EEENS4_18smem_ptr_flag_bitsILi8EEENST_INS5_IJNSA_ILi8EEESH_EEENS5_IJSH_SB_EEEEEEEvNS4_8identityES12_S1C_vS1D_EENS_8epilogue10collective6detail29Sm90TmaWarpSpecializedAdapterINS1G_15DefaultEpilogueISJ_SK_SK_NS1F_6thread17LinearCombinationISJ_Li1EffLNS1K_9ScaleType4KindE0ELNS_15FloatRoundStyleE2ESJ_EENS1_15EpilogueDefaultEEEEEvvEEEEvNT_6ParamsE,@"STO_CUDA_ENTRY STV_DEFAULT"
_ZN7cutlass13device_kernelINS_4gemm6kernel13GemmUniversalIN4cute5tupleIJiiiiEEENS1_10collective13CollectiveMmaINS1_37MainloopSm90TmaGmmaWarpSpecializedFP8ILi2ENS5_IJNS4_1CILi1EEESB_SB_EEENS1_35KernelTmaWarpSpecializedCooperativeEEENS5_IJNSA_ILi384EEENSA_ILi512EEENSA_ILi128EEEEEENS_12float_e4m3_tENS5_IJlSB_lEEESJ_SK_NS4_8TiledMMAINS4_8MMA_AtomIJNS4_4SM904GMMA31MMA_64x256x32_F32E4M3E4M3_SS_TNILNSO_7ScaleInE1ELSQ_1EEEEEENS4_6LayoutINS5_IJNSA_ILi2EEESB_SB_EEENS5_IJSB_NSA_ILi0EEESW_EEEEENS5_IJNS4_10UnderscoreESZ_SZ_EEEEENS4_13SM90_TMA_LOADENS4_14ComposedLayoutINS4_7SwizzleILi3ELi4ELi3EEENS4_18smem_ptr_flag_bitsILi8EEENST_INS5_IJNSA_ILi8EEESH_EEENS5_IJSH_SB_EEEEEEEvNS4_8identityES12_S1C_vS1D_EENS_8epilogue10collective6detail29Sm90TmaWarpSpecializedAdapterINS1G_15DefaultEpilogueISJ_SK_SK_NS1F_6thread17LinearCombinationISJ_Li1EffLNS1K_9ScaleType4KindE0ELNS_15FloatRoundStyleE2ESJ_EENS1_15EpilogueDefaultEEEEEvvEEEEvNT_6ParamsE:
[----:B------:R-:W0:Y:S02]  /*0000*/  LDC R1, c[0x0][0x28] ;  /* 0x00000a00ff017b82 */ /* 0x000e240000000800 */
[----:B0-----:R-:W-:Y:S01]  /*0010*/  VIADD R1, R1, 0xffffc7b8 ;  /* 0xffffc7b801017836 */ /* 0x001fe20000000000 */
[----:B------:R-:W0:Y:S01]  /*0020*/  S2R R2, SR_TID.X ;  /* 0x0000000000027919 */ /* 0x000e220000002100 */
[----:B------:R-:W-:Y:S01]  /*0030*/  ELECT P0, URZ, PT ;  /* 0x00000000003f782f */ /* 0x000fe20003800000 */
[----:B------:R-:W-:Y:S01]  /*0040*/  BSSY B0, `(.L_x_0) ;  /* 0x0000015000007945 */ /* 0x000fe20003800000 */
[--C-:B0-----:R-:W-:Y:S02]  /*0050*/  SHF.R.U32.HI R0, RZ, 0x5, R2.reuse ;  /* 0x00000005ff007819 */ /* 0x101fe40000011602 */
[----:B------:R-:W-:-:S03]  /*0060*/  SHF.R.U32.HI R2, RZ, 0x7, R2 ;  /* 0x00000007ff027819 */ /* 0x000fc60000011602 */
[----:B------:R-:W0:Y:S04]  /*0070*/  SHFL.IDX PT, R3, R0, RZ, 0x1f ;  /* 0x00001fff00037589 */ /* 0x000e2800000e0000 */
[----:B------:R-:W1:Y:S01]  /*0080*/  SHFL.IDX PT, R2, R2, RZ, 0x1f ;  /* 0x00001fff02027589 */ /* 0x000e6200000e0000 */
[----:B0-----:R-:W-:Y:S02]  /*0090*/  R2UR UR4, R3 ;  /* 0x00000000030472ca */ /* 0x001fe400000e0000 */
[----:B-1----:R-:W-:-:S11]  /*00a0*/  R2UR UR8, R2 ;  /* 0x00000000020872ca */ /* 0x002fd600000e0000 */
[----:B------:R-:W-:Y:S02]  /*00b0*/  USHF.R.S32.HI UR5, URZ, 0x1f, UR4 ;  /* 0x0000001f3f057899 */ /* 0x000fe40008011404 */
[----:B------:R-:W-:Y:S02]  /*00c0*/  ISETP.NE.OR P0, PT, RZ, UR4, !P0 ;  /* 0x00000004ff007c0c */ /* 0x000fe4000c705670 */
[----:B------:R-:W-:-:S04]  /*00d0*/  ULEA.HI UR5, UR5, UR4, URZ, 0x2 ;  /* 0x0000000405057291 */ /* 0x000fc8000f8f103f */
[----:B------:R-:W-:-:S04]  /*00e0*/  ULOP3.LUT UR5, UR5, 0xfffffffc, URZ, 0xc0, !UPT ;  /* 0xfffffffc05057892 */ /* 0x000fc8000f8ec03f */
[----:B------:R-:W-:-:S03]  /*00f0*/  UIADD3 UR6, UR4, -UR5, URZ ;  /* 0x8000000504067290 */ /* 0x000fc6000fffe03f */
[----:B------:R-:W-:Y:S09]  /*0100*/  @P0 BRA `(.L_x_1) ;  /* 0x0000000000200947 */ /* 0x000ff20003800000 */
[----:B------:R-:W-:Y:S02]  /*0110*/  ULDC.64 UR4, c[0x0][0x198] ;  /* 0x0000660000047ab9 */ /* 0x000fe40000000a00 */
[----:B------:R-:W-:Y:S02]  /*0120*/  UIADD3 UR10, UP0, UR4, 0xf0, URZ ;  /* 0x000000f0040a7890 */ /* 0x000fe4000ff1e03f */
[----:B------:R-:W-:Y:S02]  /*0130*/  UIADD3 UR4, UP1, UR4, 0x1f0, URZ ;  /* 0x000001f004047890 */ /* 0x000fe4000ff3e03f */
[----:B------:R-:W-:Y:S02]  /*0140*/  UIADD3.X UR11, URZ, UR5, URZ, UP0, !UPT ;  /* 0x000000053f0b7290 */ /* 0x000fe400087fe43f */
[----:B------:R-:W-:-:S07]  /*0150*/  UIADD3.X UR5, URZ, UR5, URZ, UP1, !UPT ;  /* 0x000000053f057290 */ /* 0x000fce0008ffe43f */
[----:B------:R0:W-:Y:S02]  /*0160*/  UTMACCTL.PF [UR10] ;  /* 0x000000000a0079b9 */ /* 0x0001e40008040000 */
[----:B------:R0:W-:Y:S02]  /*0170*/  UTMACCTL.PF [UR4] ;  /* 0x00000000040079b9 */ /* 0x0001e40008040000 */
[----:B0-----:R-:W-:Y:S01]  /*0180*/  NOP ;  /* 0x0000000000007918 */ /* 0x001fe20000000000 */
.L_x_1:
[----:B------:R-:W-:Y:S05]  /*0190*/  BSYNC B0 ;  /* 0x0000000000007941 */ /* 0x000fea0003800000 */
.L_x_0:
[----:B------:R-:W0:Y:S01]  /*01a0*/  SHFL.IDX PT, R2, R0, RZ, 0x1f ;  /* 0x00001fff00027589 */ /* 0x000e2200000e0000 */
[----:B------:R-:W-:Y:S01]  /*01b0*/  UISETP.NE.AND UP0, UPT, UR6, 0x3, UPT ;  /* 0x000000030600788c */ /* 0x000fe2000bf05270 */
[----:B------:R-:W-:Y:S01]  /*01c0*/  ISETP.NE.AND P1, PT, RZ, UR8, PT ;  /* 0x00000008ff007c0c */ /* 0x000fe2000bf25270 */
[----:B------:R-:W-:Y:S02]  /*01d0*/  UIADD3 UR11, UR8, -0x1, URZ ;  /* 0xffffffff080b7890 */ /* 0x000fe4000fffe03f */
[----:B------:R-:W-:Y:S02]  /*01e0*/  UISETP.EQ.OR UP0, UPT, UR6, URZ, !UP0 ;  /* 0x0000003f0600728c */ /* 0x000fe4000c702670 */
[----:B------:R-:W-:Y:S02]  /*01f0*/  UISETP.GE.U32.AND UP1, UPT, UR11, 0x2, UPT ;  /* 0x000000020b00788c */ /* 0x000fe4000bf26070 */
[----:B------:R-:W-:-:S04]  /*0200*/  UISETP.EQ.AND UP0, UPT, UR8, URZ, UP0 ;  /* 0x0000003f0800728c */ /* 0x000fc80008702270 */
[----:B------:R-:W-:-:S04]  /*0210*/  USEL UR7, URZ, 0x1, !UP0 ;  /* 0x000000013f077887 */ /* 0x000fc8000c000000 */
[----:B------:R-:W-:Y:S01]  /*0220*/  USEL UR7, UR7, 0x2, UP1 ;  /* 0x0000000207077887 */ /* 0x000fe20008800000 */
[----:B0-----:R-:W-:-:S13]  /*0230*/  ISETP.NE.AND P0, PT, R2, RZ, PT ;  /* 0x000000ff0200720c */ /* 0x001fda0003f05270 */
[----:B------:R-:W-:Y:S05]  /*0240*/  @P0 BRA `(.L_x_2) ;  /* 0x0000000000480947 */ /* 0x000fea0003800000 */
[----:B------:R-:W0:Y:S01]  /*0250*/  S2UR UR10, SR_CgaCtaId ;  /* 0x00000000000a79c3 */ /* 0x000e220000008800 */
[----:B------:R-:W-:Y:S01]  /*0260*/  UMOV UR4, 0x400 ;  /* 0x0000040000047882 */ /* 0x000fe20000000000 */
[----:B------:R-:W-:Y:S01]  /*0270*/  UMOV UR5, 0x1 ;  /* 0x0000000100057882 */ /* 0x000fe20000000000 */
[----:B------:R-:W-:Y:S01]  /*0280*/  UMOV UR8, 0x100 ;  /* 0x0000010000087882 */ /* 0x000fe20000000000 */
[----:B------:R-:W-:Y:S01]  /*0290*/  ELECT P0, URZ, PT ;  /* 0x00000000003f782f */ /* 0x000fe20003800000 */
[----:B------:R-:W-:-:S04]  /*02a0*/  UIADD3 UR8, -UR8, 0x100000, URZ ;  /* 0x0010000008087890 */ /* 0x000fc8000fffe13f */
[----:B------:R-:W-:Y:S02]  /*02b0*/  USHF.L.U32 UR9, UR8, 0xb, URZ ;  /* 0x0000000b08097899 */ /* 0x000fe4000800063f */
[----:B------:R-:W-:Y:S02]  /*02c0*/  USHF.L.U32 UR8, UR8, 0x1, URZ ;  /* 0x0000000108087899 */ /* 0x000fe4000800063f */
[----:B0-----:R-:W-:Y:S02]  /*02d0*/  ULEA UR10, UR10, UR4, 0x18 ;  /* 0x000000040a0a7291 */ /* 0x001fe4000f8ec03f */
[----:B------:R-:W-:-:S04]  /*02e0*/  UIADD3 UR4, -UR5, 0x100000, URZ ;  /* 0x0010000005047890 */ /* 0x000fc8000fffe13f */
[----:B------:R-:W-:Y:S02]  /*02f0*/  USHF.L.U32 UR5, UR4, 0xb, URZ ;  /* 0x0000000b04057899 */ /* 0x000fe4000800063f */
[----:B------:R-:W-:Y:S01]  /*0300*/  USHF.L.U32 UR4, UR4, 0x1, URZ ;  /* 0x0000000104047899 */ /* 0x000fe2000800063f */
[----:B------:R-:W0:Y:S11]  /*0310*/  FENCE.VIEW.ASYNC.S ;  /* 0x00000000000073c6 */ /* 0x000e360000000000 */
[----:B0-----:R0:W1:Y:S01]  /*0320*/  SYNCS.EXCH.64 URZ, [UR10], UR4 ;  /* 0x000000040a3f75b2 */ /* 0x0010620008000100 */
[----:B------:R0:W2:Y:S01]  /*0330*/  SYNCS.EXCH.64 URZ, [UR10+0x10], UR8 ;  /* 0x000010080a3f75b2 */ /* 0x0000a20008000100 */
[----:B------:R0:W3:Y:S01]  /*0340*/  SYNCS.EXCH.64 URZ, [UR10+0x8], UR4 ;  /* 0x000008040a3f75b2 */ /* 0x0000e20008000100 */
[----:B------:R0:W4:Y:S01]  /*0350*/  SYNCS.EXCH.64 URZ, [UR10+0x18], UR8 ;  /* 0x000018080a3f75b2 */ /* 0x0001220008000100 */
[----:B------:R-:W-:Y:S01]  /*0360*/  NOP ;  /* 0x0000000000007918 */ /* 0x000fe20000000000 */
.L_x_2:
[----:B------:R-:W5:Y:S01]  /*0370*/  SHFL.IDX PT, R0, R0, RZ, 0x1f ;  /* 0x00001fff00007589 */ /* 0x000f6200000e0000 */
[----:B------:R-:W1:Y:S01]  /*0380*/  LDC R2, c[0x0][0x65c] ;  /* 0x00019700ff027b82 */ /* 0x000e620000000800 */
[----:B------:R-:W-:Y:S01]  /*0390*/  ELECT P0, URZ, PT ;  /* 0x00000000003f782f */ /* 0x000fe20003800000 */
[----:B------:R-:W-:Y:S01]  /*03a0*/  IMAD.MOV.U32 R3, RZ, RZ, RZ ;  /* 0x000000ffff037224 */ /* 0x000fe200078e00ff */
[----:B0-----:R-:W-:Y:S01]  /*03b0*/  UMOV UR4, 0x20 ;  /* 0x0000002000047882 */ /* 0x001fe20000000000 */
[----:B------:R-:W-:Y:S01]  /*03c0*/  NOP ;  /* 0x0000000000007918 */ /* 0x000fe20000000000 */
[----:B------:R-:W-:Y:S01]  /*03d0*/  NOP ;  /* 0x0000000000007918 */ /* 0x000fe20000000000 */
[----:B------:R-:W-:Y:S02]  /*03e0*/  LOP3.LUT R15, R15, 0xfffffffb, RZ, 0xc0, !PT ;  /* 0xfffffffb0f0f7812 */ /* 0x000fe400078ec0ff */
[----:B-----5:R-:W-:Y:S02]  /*03f0*/  ISETP.NE.OR P0, PT, R0, RZ, !P0 ;  /* 0x000000ff0000720c */ /* 0x020fe40004705670 */
[----:B-1----:R-:W-:Y:S01]  /*0400*/  ISETP.NE.AND P2, PT, R2, 0x1, PT ;  /* 0x000000010200780c */ /* 0x002fe20003f45270 */
[----:B------:R-:W0:Y:S01]  /*0410*/  S2R R0, SR_CTAID.Y ;  /* 0x0000000000007919 */ /* 0x000e220000002600 */
[----:B------:R-:W1:Y:S09]  /*0420*/  S2R R2, SR_CTAID.X ;  /* 0x0000000000027919 */ /* 0x000e720000002500 */
[----:B------:R-:W-:Y:S01]  /*0430*/  VOTEU.ALL UP0, P0 ;  /* 0x00000000003f7886 */ /* 0x000fe20000000000 */
[----:B------:R-:W-:Y:S01]  /*0440*/  VOTEU.ALL UP1, P0 ;  /* 0x00000000003f7886 */ /* 0x000fe20000020000 */
[----:B------:R-:W1:Y:S01]  /*0450*/  @P2 LDC R7, c[0x0][0x10] ;  /* 0x00000400ff072b82 */ /* 0x000e620000000800 */
[----:B------:R-:W-:Y:S01]  /*0460*/  @P2 IMAD.MOV.U32 R5, RZ, RZ, RZ ;  /* 0x000000ffff052224 */ /* 0x000fe200078e00ff */
[----:B------:R-:W-:Y:S01]  /*0470*/  @P2 LOP3.LUT R15, R15, 0x4, RZ, 0xfc, !PT ;  /* 0x000000040f0f2812 */ /* 0x000fe200078efcff */
[----:B------:R-:W-:Y:S01]  /*0480*/  @P2 IMAD.MOV.U32 R11, RZ, RZ, RZ ;  /* 0x000000ffff0b2224 */ /* 0x000fe200078e00ff */
[----:B------:R-:W-:Y:S01]  /*0490*/  @!UP0 UMOV UR8, 0x400 ;  /* 0x0000040000088882 */ /* 0x000fe20000000000 */
[----:B------:R-:W-:-:S04]  /*04a0*/  @!UP0 UIADD3 UR4, -UR4, 0x100000, URZ ;  /* 0x0010000004048890 */ /* 0x000fc8000fffe13f */
[----:B------:R-:W-:Y:S02]  /*04b0*/  @!UP0 USHF.L.U32 UR5, UR4, 0xb, URZ ;  /* 0x0000000b04058899 */ /* 0x000fe4000800063f */
[----:B------:R-:W-:Y:S01]  /*04c0*/  @!UP0 USHF.L.U32 UR4, UR4, 0x1, URZ ;  /* 0x0000000104048899 */ /* 0x000fe2000800063f */
[----:B------:R-:W5:Y:S08]  /*04d0*/  @!P2 LDC R9, c[0x0][0xc] ;  /* 0x00000300ff09ab82 */ /* 0x000f700000000800 */
[----:B------:R-:W2:Y:S01]  /*04e0*/  @!UP0 S2UR UR9, SR_CgaCtaId ;  /* 0x00000000000989c3 */ /* 0x000ea20000008800 */
[----:B0-----:R-:W-:-:S04]  /*04f0*/  @P2 IMAD.MOV.U32 R4, RZ, RZ, R0 ;  /* 0x000000ffff042224 */ /* 0x001fc800078e0000 */
[----:B-1----:R-:W-:-:S04]  /*0500*/  @P2 IMAD.WIDE.U32 R6, R2, R7, R4 ;  /* 0x0000000702062225 */ /* 0x002fc800078e0004 */
[----:B------:R-:W-:Y:S02]  /*0510*/  @P2 IMAD.MOV.U32 R14, RZ, RZ, R6 ;  /* 0x000000ffff0e2224 */ /* 0x000fe400078e0006 */
[----:B------:R-:W-:Y:S02]  /*0520*/  @P2 IMAD.IADD R18, R7, 0x1, R11 ;  /* 0x0000000107122824 */ /* 0x000fe400078e020b */
[----:B-----5:R-:W-:-:S04]  /*0530*/  @!P2 IMAD.WIDE.U32 R4, R9, R0, R2 ;  /* 0x000000000904a225 */ /* 0x020fc800078e0002 */
[----:B------:R-:W-:Y:S02]  /*0540*/  @!P2 IMAD.MOV.U32 R14, RZ, RZ, R4 ;  /* 0x000000ffff0ea224 */ /* 0x000fe400078e0004 */
[----:B------:R-:W-:Y:S01]  /*0550*/  @!P2 IMAD.MOV.U32 R18, RZ, RZ, R5 ;  /* 0x000000ffff12a224 */ /* 0x000fe200078e0005 */
[----:B--2---:R-:W-:Y:S02]  /*0560*/  @!UP0 ULEA UR8, UR9, UR8, 0x18 ;  /* 0x0000000809088291 */ /* 0x004fe4000f8ec03f */
[----:B------:R0:W-:Y:S01]  /*0570*/  STL [R1+0x1498], R14 ;  /* 0x0014980e01007387 */ /* 0x0001e20000100800 */
[----:B------:R-:W-:-:S03]  /*0580*/  VOTEU.ALL UP0, P0 ;  /* 0x00000000003f7886 */ /* 0x000fc60000000000 */
[----:B------:R0:W-:Y:S04]  /*0590*/  STL [R1+0x1494], R18 ;  /* 0x0014941201007387 */ /* 0x0001e80000100800 */
[----:B------:R-:W1:Y:S02]  /*05a0*/  FENCE.VIEW.ASYNC.S ;  /* 0x00000000000073c6 */ /* 0x000e640000000000 */
[----:B-1----:R0:W3:Y:S01]  /*05b0*/  @!UP0 SYNCS.EXCH.64 URZ, [UR8+0x30], UR4 ;  /* 0x00003004083f85b2 */ /* 0x0020e20008000100 */
[----:B------:R0:W3:Y:S01]  /*05c0*/  @!UP1 SYNCS.EXCH.64 URZ, [UR8+0x38], UR4 ;  /* 0x00003804083f95b2 */ /* 0x0000e20008000100 */
[----:B------:R-:W-:Y:S01]  /*05d0*/  NOP ;  /* 0x0000000000007918 */ /* 0x000fe20000000000 */
[----:B---34-:R-:W-:Y:S06]  /*05e0*/  BAR.SYNC.DEFER_BLOCKING 0x0 ;  /* 0x0000000000007b1d */ /* 0x018fec0000010000 */
[----:B0-----:R-:W-:Y:S05]  /*05f0*/  @!P1 BRA `(.L_x_3) ;  /* 0x00000a3800a49947 */ /* 0x001fea0003800000 */
[----:B------:R-:W-:-:S06]  /*0600*/  UISETP.GT.U32.AND UP0, UPT, UR11, 0x1, UPT ;  /* 0x000000010b00788c */ /* 0x000fcc000bf04070 */
[----:B------:R-:W-:-:S13]  /*0610*/  PLOP3.LUT P0, PT, PT, PT, UP0, 0x80, 0x0 ;  /* 0x000000000000781c */ /* 0x000fda0003f0f008 */
[----:B------:R-:W-:Y:S05]  /*0620*/  @P0 EXIT ;  /* 0x000000000000094d */ /* 0x000fea0003800000 */
[----:B------:R-:W-:Y:S01]  /*0630*/  IMAD.MOV.U32 R6, RZ, RZ, -0x1 ;  /* 0xffffffffff067424 */ /* 0x000fe200078e00ff */
[----:B------:R-:W-:Y:S01]  /*0640*/  ULDC.64 UR4, c[0x0][0x650] ;  /* 0x0001940000047ab9 */ /* 0x000fe20000000a00 */
[----:B------:R-:W-:Y:S01]  /*0650*/  IMAD.MOV.U32 R5, RZ, RZ, -0x1 ;  /* 0xffffffffff057424 */ /* 0x000fe200078e00ff */
[----:B------:R-:W-:Y:S01]  /*0660*/  ISETP.GE.U32.AND P0, PT, R14, UR4, PT ;  /* 0x000000040e007c0c */ /* 0x000fe2000bf06070 */
[----:B------:R-:W-:Y:S01]  /*0670*/  UMOV UR27, 0xffffffff ;  /* 0xffffffff001b7882 */ /* 0x000fe20000000000 */
[----:B------:R0:W-:Y:S01]  /*0680*/  STL [R1+0x148c], R6 ;  /* 0x00148c0601007387 */ /* 0x0001e20000100800 */
[----:B------:R-:W-:Y:S02]  /*0690*/  PRMT R4, RZ, 0x7610, R4 ;  /* 0x00007610ff047816 */ /* 0x000fe40000000004 */
[----:B------:R-:W-:Y:S01]  /*06a0*/  ISETP.GE.U32.AND.EX P0, PT, R18, UR5, PT, P0 ;  /* 0x0000000512007c0c */ /* 0x000fe2000bf06100 */
[----:B------:R0:W-:-:S12]  /*06b0*/  STL [R1+0x1490], R5 ;  /* 0x0014900501007387 */ /* 0x0001d80000100800 */
[----:B0-----:R-:W-:Y:S05]  /*06c0*/  @P0 BRA `(.L_x_4) ;  /* 0x0000000400680947 */ /* 0x001fea0003800000 */
[----:B------:R-:W0:Y:S01]  /*06d0*/  LDC.64 R12, c[0x0][0x628] ;  /* 0x00018a00ff0c7b82 */ /* 0x000e220000000a00 */
[----:B------:R-:W-:Y:S02]  /*06e0*/  IMAD.MOV.U32 R4, RZ, RZ, R14 ;  /* 0x000000ffff047224 */ /* 0x000fe400078e000e */
[----:B------:R-:W-:-:S05]  /*06f0*/  IMAD.MOV.U32 R5, RZ, RZ, R18 ;  /* 0x000000ffff057224 */ /* 0x000fca00078e0012 */
[----:B------:R-:W1:Y:S08]  /*0700*/  LDC R10, c[0x0][0x630] ;  /* 0x00018c00ff0a7b82 */ /* 0x000e700000000800 */
[----:B------:R-:W2:Y:S01]  /*0710*/  LDC.64 R16, c[0x0][0x620] ;  /* 0x00018800ff107b82 */ /* 0x000ea20000000a00 */
[----:B0-----:R-:W-:-:S04]  /*0720*/  ISETP.NE.U32.AND P0, PT, R12, RZ, PT ;  /* 0x000000ff0c00720c */ /* 0x001fc80003f05070 */
[----:B------:R-:W-:-:S13]  /*0730*/  ISETP.NE.AND.EX P0, PT, R13, RZ, PT, P0 ;  /* 0x000000ff0d00720c */ /* 0x000fda0003f05300 */
[----:B-12---:R-:W-:Y:S05]  /*0740*/  @!P0 BRA `(.L_x_5) ;  /* 0x0000000000288947 */ /* 0x006fea0003800000 */
[----:B------:R-:W0:Y:S02]  /*0750*/  LDC R9, c[0x0][0x634] ;  /* 0x00018d00ff097b82 */ /* 0x000e240000000800 */
[----:B0-----:R-:W-:-:S05]  /*0760*/  IADD3 R9, P0, R14, R9, RZ ;  /* 0x000000090e097210 */ /* 0x001fca0007f1e0ff */
[----:B------:R-:W-:-:S04]  /*0770*/  IMAD.X R11, RZ, RZ, R18, P0 ;  /* 0x000000ffff0b7224 */ /* 0x000fc800000e0612 */
[----:B------:R-:W-:-:S04]  /*0780*/  IMAD.WIDE.U32 R4, R11, R12, RZ ;  /* 0x0000000c0b047225 */ /* 0x000fc800078e00ff */
[----:B------:R-:W-:-:S04]  /*0790*/  IMAD.WIDE.U32 R6, P0, R9, R13, R4 ;  /* 0x0000000d09067225 */ /* 0x000fc80007800004 */
[----:B------:R-:W-:-:S04]  /*07a0*/  IMAD.WIDE.U32 R4, R9, R12, RZ ;  /* 0x0000000c09047225 */ /* 0x000fc800078e00ff */
[----:B------:R-:W-:Y:S01]  /*07b0*/  IMAD.X R9, RZ, RZ, RZ, P0 ;  /* 0x000000ffff097224 */ /* 0x000fe200000e06ff */
[----:B------:R-:W-:Y:S01]  /*07c0*/  IADD3 RZ, P0, R5, R6, RZ ;  /* 0x0000000605ff7210 */ /* 0x000fe20007f1e0ff */
[----:B------:R-:W-:-:S04]  /*07d0*/  IMAD.MOV.U32 R8, RZ, RZ, R7 ;  /* 0x000000ffff087224 */ /* 0x000fc800078e0007 */
[----:B------:R-:W-:-:S08]  /*07e0*/  IMAD.WIDE.U32.X R4, R11, R13, R8, P0 ;  /* 0x0000000d0b047225 */ /* 0x000fd000000e0408 */
.L_x_5:
[-CC-:B------:R-:W-:Y:S01]  /*07f0*/  SHF.R.U64 R24, R4, R10.reuse, R5.reuse ;  /* 0x0000000a04187219 */ /* 0x180fe20000001205 */
[----:B------:R-:W0:Y:S01]  /*0800*/  LDC R8, c[0x0][0x618] ;  /* 0x00018600ff087b82 */ /* 0x000e220000000800 */
[----:B------:R-:W-:Y:S01]  /*0810*/  SHF.R.U32.HI R4, RZ, R10, R5 ;  /* 0x0000000aff047219 */ /* 0x000fe20000011605 */
[----:B------:R-:W-:Y:S01]  /*0820*/  ULDC UR4, c[0x0][0x150] ;  /* 0x0000540000047ab9 */ /* 0x000fe20000000800 */
[----:B------:R-:W-:Y:S01]  /*0830*/  IADD3 R9, P0, RZ, -R24, RZ ;  /* 0x80000018ff097210 */ /* 0x000fe20007f1e0ff */
[----:B------:R-:W-:Y:S01]  /*0840*/  IMAD.MOV.U32 R5, RZ, RZ, R18 ;  /* 0x000000ffff057224 */ /* 0x000fe200078e0012 */
[----:B------:R-:W-:-:S03]  /*0850*/  I2FP.F32.U32 R3, R2 ;  /* 0x0000000200037245 */ /* 0x000fc60000201000 */
[----:B------:R-:W1:Y:S01]  /*0860*/  LDC.64 R20, c[0x0][0x640] ;  /* 0x00019000ff147b82 */ /* 0x000e620000000a00 */
[----:B------:R-:W-:Y:S02]  /*0870*/  IMAD.X R11, RZ, RZ, ~R4, P0 ;  /* 0x000000ffff0b7224 */ /* 0x000fe400000e0e04 */
[----:B------:R-:W-:Y:S01]  /*0880*/  FMUL R3, R3, UR4 ;  /* 0x0000000403037c20 */ /* 0x000fe20008400000 */
[----:B------:R-:W-:Y:S01]  /*0890*/  IMAD.MOV.U32 R4, RZ, RZ, R14 ;  /* 0x000000ffff047224 */ /* 0x000fe200078e000e */
[----:B------:R-:W-:Y:S01]  /*08a0*/  ULDC UR4, c[0x0][0x154] ;  /* 0x0000550000047ab9 */ /* 0x000fe20000000800 */
[-C--:B------:R-:W-:Y:S02]  /*08b0*/  IMAD R6, R11, R16.reuse, RZ ;  /* 0x000000100b067224 */ /* 0x080fe400078e02ff */
[C---:B------:R-:W-:Y:S01]  /*08c0*/  IMAD.WIDE.U32 R4, R9.reuse, R16, R4 ;  /* 0x0000001009047225 */ /* 0x040fe200078e0004 */
[----:B------:R-:W2:Y:S01]  /*08d0*/  LDC R10, c[0x0][0x608] ;  /* 0x00018200ff0a7b82 */ /* 0x000ea20000000800 */
[----:B------:R-:W3:Y:S02]  /*08e0*/  F2I.U32.TRUNC.NTZ R3, R3 ;  /* 0x0000000300037305 */ /* 0x000ee4000020f000 */
[----:B------:R-:W-:-:S04]  /*08f0*/  IMAD R9, R9, R17, R6 ;  /* 0x0000001109097224 */ /* 0x000fc800078e0206 */
[----:B------:R-:W-:Y:S01]  /*0900*/  IMAD.IADD R5, R5, 0x1, R9 ;  /* 0x0000000105057824 */ /* 0x000fe200078e0209 */
[----:B------:R-:W4:Y:S01]  /*0910*/  LDC R7, c[0x0][0x144] ;  /* 0x00005100ff077b82 */ /* 0x000f220000000800 */
[----:B------:R-:W-:-:S03]  /*0920*/  IMAD.MOV.U32 R9, RZ, RZ, 0x1 ;  /* 0x00000001ff097424 */ /* 0x000fc600078e00ff */
[----:B0-----:R-:W-:Y:S02]  /*0930*/  SHF.R.U64 R12, R4, R8, R5 ;  /* 0x00000008040c7219 */ /* 0x001fe40000001205 */
[----:B------:R-:W-:Y:S02]  /*0940*/  I2FP.F32.U32 R4, R0 ;  /* 0x0000000000047245 */ /* 0x000fe40000201000 */
[----:B------:R-:W0:Y:S01]  /*0950*/  LDC R14, c[0x0][0x658] ;  /* 0x00019600ff0e7b82 */ /* 0x000e220000000800 */
[----:B-1----:R-:W-:Y:S01]  /*0960*/  ISETP.NE.U32.AND P0, PT, R20, RZ, PT ;  /* 0x000000ff1400720c */ /* 0x002fe20003f05070 */
[----:B---3--:R-:W-:Y:S02]  /*0970*/  IMAD.MOV R6, RZ, RZ, -R3 ;  /* 0x000000ffff067224 */ /* 0x008fe400078e0a03 */
[----:B------:R-:W-:Y:S01]  /*0980*/  FMUL R4, R4, UR4 ;  /* 0x0000000404047c20 */ /* 0x000fe20008400000 */
[----:B------:R-:W-:Y:S01]  /*0990*/  SHF.R.U32.HI R3, RZ, R8, R5 ;  /* 0x00000008ff037219 */ /* 0x000fe20000011605 */
[----:B------:R-:W-:Y:S01]  /*09a0*/  IMAD.MOV.U32 R5, RZ, RZ, -0x1 ;  /* 0xffffffffff057424 */ /* 0x000fe200078e00ff */
[----:B------:R-:W-:Y:S01]  /*09b0*/  ISETP.NE.AND.EX P0, PT, R21, RZ, PT, P0 ;  /* 0x000000ff1500720c */ /* 0x000fe20003f05300 */
[----:B------:R1:W3:Y:S01]  /*09c0*/  F2I.U32.TRUNC.NTZ R11, R4 ;  /* 0x00000004000b7305 */ /* 0x0002e2000020f000 */
[----:B------:R-:W1:Y:S01]  /*09d0*/  LDC R13, c[0x0][0x148] ;  /* 0x00005200ff0d7b82 */ /* 0x000e620000000800 */
[----:B--2---:R-:W-:-:S02]  /*09e0*/  SHF.R.U64 R25, R12, R10, R3 ;  /* 0x0000000a0c197219 */ /* 0x004fc40000001203 */
[----:B------:R-:W-:-:S05]  /*09f0*/  SHF.R.U32.HI R3, RZ, R10, R3 ;  /* 0x0000000aff037219 */ /* 0x000fca0000011603 */
[----:B------:R-:W2:Y:S01]  /*0a00*/  LDC R19, c[0x0][0x600] ;  /* 0x00018000ff137b82 */ /* 0x000ea20000000800 */
[----:B----4-:R-:W-:-:S07]  /*0a10*/  IMAD R8, R7, R6, R2 ;  /* 0x0000000607087224 */ /* 0x010fce00078e0202 */
[----:B------:R-:W4:Y:S01]  /*0a20*/  LDC R16, c[0x0][0x648] ;  /* 0x00019200ff107b82 */ /* 0x000f220000000800 */
[-C--:B0-----:R-:W-:Y:S02]  /*0a30*/  SHF.L.U32 R2, R5, R14.reuse, RZ ;  /* 0x0000000e05027219 */ /* 0x081fe400000006ff */
[--C-:B------:R-:W-:Y:S02]  /*0a40*/  SHF.R.U64 R22, R25, R14, R3.reuse ;  /* 0x0000000e19167219 */ /* 0x100fe40000001203 */
[----:B------:R-:W-:Y:S02]  /*0a50*/  LOP3.LUT R10, RZ, R2, RZ, 0x33, !PT ;  /* 0x00000002ff0a7212 */ /* 0x000fe400078e33ff */
[-C--:B------:R-:W-:Y:S01]  /*0a60*/  SHF.R.U32.HI R3, RZ, R14.reuse, R3 ;  /* 0x0000000eff037219 */ /* 0x080fe20000011603 */
[----:B------:R-:W0:Y:S01]  /*0a70*/  LDC R23, c[0x0][0x638] ;  /* 0x00018e00ff177b82 */ /* 0x000e220000000800 */
[----:B------:R-:W-:Y:S01]  /*0a80*/  SHF.L.U32 R9, R9, R14, RZ ;  /* 0x0000000e09097219 */ /* 0x000fe200000006ff */
[----:B------:R-:W-:-:S06]  /*0a90*/  IMAD.MOV.U32 R2, RZ, RZ, R22 ;  /* 0x000000ffff027224 */ /* 0x000fcc00078e0016 */
[----:B------:R-:W0:Y:S01]  /*0aa0*/  LDC R18, c[0x0][0x610] ;  /* 0x00018400ff127b82 */ /* 0x000e220000000800 */
[----:B-1-3--:R-:W-:Y:S05]  /*0ab0*/  @!P0 BRA `(.L_x_6) ;  /* 0x0000000000288947 */ /* 0x00afea0003800000 */
[----:B------:R-:W1:Y:S02]  /*0ac0*/  LDC R7, c[0x0][0x64c] ;  /* 0x00019300ff077b82 */ /* 0x000e640000000800 */
[----:B-1----:R-:W-:-:S05]  /*0ad0*/  IADD3 R7, P0, R22, R7, RZ ;  /* 0x0000000716077210 */ /* 0x002fca0007f1e0ff */
        /* <DEDUP_REMOVED lines=8> */
.L_x_6:
[----:B----4-:R-:W-:Y:S01]  /*0b60*/  SHF.R.U64 R2, R2, R16, R3 ;  /* 0x0000001002027219 */ /* 0x010fe20000001203 */
[----:B--2---:R-:W-:Y:S01]  /*0b70*/  VIADD R3, R19, 0xffffffff ;  /* 0xffffffff13037836 */ /* 0x004fe20000000000 */
[----:B------:R-:W-:Y:S01]  /*0b80*/  LOP3.LUT R10, R25, R10, RZ, 0xc0, !PT ;  /* 0x0000000a190a7212 */ /* 0x000fe200078ec0ff */
[----:B------:R-:W-:Y:S01]  /*0b90*/  IMAD.MOV R11, RZ, RZ, -R11 ;  /* 0x000000ffff0b7224 */ /* 0x000fe200078e0a0b */
[----:B------:R-:W-:Y:S01]  /*0ba0*/  R2UR UR27, R24 ;  /* 0x00000000181b72ca */ /* 0x000fe200000e0000 */
[----:B------:R-:W-:Y:S01]  /*0bb0*/  IMAD.MOV R4, RZ, RZ, -R2 ;  /* 0x000000ffff047224 */ /* 0x000fe200078e0a02 */
[----:B------:R-:W-:Y:S01]  /*0bc0*/  LOP3.LUT R3, R12, R3, RZ, 0xc0, !PT ;  /* 0x000000030c037212 */ /* 0x000fe200078ec0ff */
[----:B------:R-:W-:Y:S02]  /*0bd0*/  @P2 IMAD R8, R13, R11, R0 ;  /* 0x0000000b0d082224 */ /* 0x000fe400078e0200 */
[----:B------:R-:W-:Y:S02]  /*0be0*/  IMAD R9, R9, R2, R10 ;  /* 0x0000000209097224 */ /* 0x000fe400078e020a */
[----:B0-----:R-:W-:-:S02]  /*0bf0*/  IMAD R0, R4, R23, R22 ;  /* 0x0000001704007224 */ /* 0x001fc400078e0216 */
[----:B------:R-:W-:Y:S02]  /*0c00*/  IMAD R8, R9, R18, R8 ;  /* 0x0000001209087224 */ /* 0x000fe400078e0208 */
[----:B------:R-:W-:Y:S02]  /*0c10*/  IMAD R3, R0, R19, R3 ;  /* 0x0000001300037224 */ /* 0x000fe400078e0203 */
[----:B------:R-:W-:-:S03]  /*0c20*/  IMAD.MOV.U32 R4, RZ, RZ, 0x1 ;  /* 0x00000001ff047424 */ /* 0x000fc600078e00ff */
[----:B------:R-:W-:Y:S02]  /*0c30*/  SEL R2, R3, R8, !P2 ;  /* 0x0000000803027207 */ /* 0x000fe40005000000 */
[----:B------:R-:W-:-:S03]  /*0c40*/  SEL R0, R8, R3, !P2 ;  /* 0x0000000308007207 */ /* 0x000fc60005000000 */
[----:B------:R0:W-:Y:S04]  /*0c50*/  STL [R1+0x1490], R2 ;  /* 0x0014900201007387 */ /* 0x0001e80000100800 */
[----:B------:R0:W-:Y:S02]  /*0c60*/  STL [R1+0x148c], R0 ;  /* 0x00148c0001007387 */ /* 0x0001e40000100800 */
.L_x_4:
[----:B------:R-:W-:-:S08]  /*0c70*/  NOP ;  /* 0x0000000000007918 */ /* 0x000fd00000000000 */
[----:B------:R-:W1:Y:S02]  /*0c80*/  USETMAXREG.TRY_ALLOC.CTAPOOL UP0, 0xf0 ;  /* 0x000000f0000079c8 */ /* 0x000e640008000600 */
[----:B-1----:R-:W-:-:S13]  /*0c90*/  PLOP3.LUT P0, PT, PT, PT, UP0, 0x80, 0x0 ;  /* 0x000000000000781c */ /* 0x002fda0003f0f008 */
[----:B------:R-:W-:Y:S05]  /*0ca0*/  @!P0 BRA `(.L_x_4) ;  /* 0xfffffffc00f08947 */ /* 0x000fea000383ffff */
[----:B------:R-:W-:Y:S01]  /*0cb0*/  ULDC.64 UR4, c[0x0][0x598] ;  /* 0x0001660000047ab9 */ /* 0x000fe20000000a00 */
[----:B------:R-:W-:Y:S01]  /*0cc0*/  ULDC.64 UR30, c[0x0][0x208] ;  /* 0x00008200001e7ab9 */ /* 0x000fe20000000a00 */
[----:B------:R-:W-:-:S04]  /*0cd0*/  ISETP.NE.U32.AND P0, PT, RZ, UR4, PT ;  /* 0x00000004ff007c0c */ /* 0x000fc8000bf05070 */
[----:B------:R-:W-:-:S13]  /*0ce0*/  ISETP.NE.AND.EX P0, PT, RZ, UR5, PT, P0 ;  /* 0x00000005ff007c0c */ /* 0x000fda000bf05300 */
[----:B------:R-:W-:Y:S05]  /*0cf0*/  @!P0 BRA `(.L_x_7) ;  /* 0x0000000000208947 */ /* 0x000fea0003800000 */
[----:B0-----:R-:W0:Y:S02]  /*0d00*/  LDC.64 R2, c[0x0][0x598] ;  /* 0x00016600ff027b82 */ /* 0x001e240000000a00 */
[----:B0-----:R-:W2:Y:S02]  /*0d10*/  LDG.E.64 R2, desc[UR30][R2.64] ;  /* 0x0000001e02027981 */ /* 0x001ea4000c1e1b00 */
[----:B--2---:R-:W-:-:S04]  /*0d20*/  ISETP.NE.U32.AND P0, PT, R2, RZ, PT ;  /* 0x000000ff0200720c */ /* 0x004fc80003f05070 */
[----:B------:R-:W-:-:S13]  /*0d30*/  ISETP.NE.AND.EX P0, PT, R3, RZ, PT, P0 ;  /* 0x000000ff0300720c */ /* 0x000fda0003f05300 */
[----:B------:R-:W-:Y:S05]  /*0d40*/  @!P0 BRA `(.L_x_7) ;  /* 0x00000000000c8947 */ /* 0x000fea0003800000 */
[----:B------:R-:W2:Y:S02]  /*0d50*/  LD.E R2, desc[UR30][R2.64] ;  /* 0x0000001e02027980 */ /* 0x000ea4000c101900 */
[----:B--2---:R-:W-:Y:S01]  /*0d60*/  R2UR UR26, R2 ;  /* 0x00000000021a72ca */ /* 0x004fe200000e0000 */
[----:B------:R-:W-:-:S14]  /*0d70*/  BRA `(.L_x_8) ;  /* 0x0000000000247947 */ /* 0x000fdc0003800000 */
.L_x_7:
[----:B------:R-:W-:Y:S02]  /*0d80*/  ULDC.64 UR4, c[0x0][0x588] ;  /* 0x0001620000047ab9 */ /* 0x000fe40000000a00 */
[----:B------:R-:W-:-:S04]  /*0d90*/  ISETP.NE.U32.AND P0, PT, RZ, UR4, PT ;  /* 0x00000004ff007c0c */ /* 0x000fc8000bf05070 */
[----:B------:R-:W-:-:S13]  /*0da0*/  ISETP.NE.AND.EX P0, PT, RZ, UR5, PT, P0 ;  /* 0x00000005ff007c0c */ /* 0x000fda000bf05300 */
[----:B------:R-:W-:Y:S05]  /*0db0*/  @!P0 BRA `(.L_x_9) ;  /* 0x0000000000108947 */ /* 0x000fea0003800000 */
[----:B0-----:R-:W0:Y:S02]  /*0dc0*/  LDC.64 R2, c[0x0][0x588] ;  /* 0x00016200ff027b82 */ /* 0x001e240000000a00 */
[----:B0-----:R-:W2:Y:S02]  /*0dd0*/  LDG.E R2, desc[UR30][R2.64] ;  /* 0x0000001e02027981 */ /* 0x001ea4000c1e1900 */
[----:B--2---:R-:W-:Y:S01]  /*0de0*/  R2UR UR26, R2 ;  /* 0x00000000021a72ca */ /* 0x004fe200000e0000 */
[----:B------:R-:W-:-:S14]  /*0df0*/  BRA `(.L_x_8) ;  /* 0x0000000000047947 */ /* 0x000fdc0003800000 */
.L_x_9:
[----:B------:R-:W-:-:S05]  /*0e00*/  ULDC UR26, c[0x0][0x580] ;  /* 0x00016000001a7ab9 */ /* 0x000fca0000000800 */
.L_x_8:
[----:B------:R-:W-:Y:S02]  /*0e10*/  ULDC.64 UR4, c[0x0][0x5a0] ;  /* 0x0001680000047ab9 */ /* 0x000fe40000000a00 */
        /* <DEDUP_REMOVED lines=11> */
.L_x_10:
        /* <DEDUP_REMOVED lines=8> */
.L_x_12:
[----:B------:R-:W-:-:S05]  /*0f50*/  ULDC UR25, c[0x0][0x584] ;  /* 0x0001610000197ab9 */ /* 0x000fca0000000800 */
.L_x_11:
[----:B------:R-:W-:-:S13]  /*0f60*/  LOP3.LUT P0, RZ, R4, 0xff, RZ, 0xc0, !PT ;  /* 0x000000ff04ff7812 */ /* 0x000fda000780c0ff */
[----:B------:R-:W-:Y:S05]  /*0f70*/  @!P0 EXIT ;  /* 0x000000000000894d */ /* 0x000fea0003800000 */
[----:B------:R-:W1:Y:S01]  /*0f80*/  LDC.64 R8, c[0x0][0x5c8] ;  /* 0x00017200ff087b82 */ /* 0x000e620000000a00 */
[----:B------:R-:W-:Y:S01]  /*0f90*/  ULDC UR4, c[0x0][0x28c] ;  /* 0x0000a30000047ab9 */ /* 0x000fe20000000800 */
[----:B------:R-:W-:Y:S02]  /*0fa0*/  ULOP3.LUT UR8, UR7, 0x1, URZ, 0xfc, !UPT ;  /* 0x0000000107087892 */ /* 0x000fe4000f8efc3f */
[----:B------:R-:W-:-:S04]  /*0fb0*/  UIADD3 UR4, UR4, 0x7f, URZ ;  /* 0x0000007f04047890 */ /* 0x000fc8000fffe03f */
[----:B------:R-:W-:-:S04]  /*0fc0*/  USHF.R.S32.HI UR5, URZ, 0x1f, UR4 ;  /* 0x0000001f3f057899 */ /* 0x000fc80008011404 */
[----:B------:R-:W-:-:S03]  /*0fd0*/  ULEA.HI UR5, UR5, UR4, URZ, 0x7 ;  /* 0x0000000405057291 */ /* 0x000fc6000f8f383f */
[----:B------:R-:W-:Y:S01]  /*0fe0*/  UMOV UR4, URZ ;  /* 0x0000003f00047c82 */ /* 0x000fe20008000000 */
[----:B------:R-:W-:-:S03]  /*0ff0*/  USHF.R.S32.HI UR24, URZ, 0x7, UR5 ;  /* 0x000000073f187899 */ /* 0x000fc60008011405 */
[----:B------:R-:W-:Y:S01]  /*1000*/  UMOV UR5, URZ ;  /* 0x0000003f00057c82 */ /* 0x000fe20008000000 */
[C-C-:B-1----:R-:W-:Y:S01]  /*1010*/  SHF.L.U64.HI R4, R8.reuse, 0x7, R9.reuse ;  /* 0x0000000708047819 */ /* 0x142fe20000010209 */
[C---:B------:R-:W-:Y:S01]  /*1020*/  IMAD.SHL.U32 R5, R8.reuse, 0x80, RZ ;  /* 0x0000008008057824 */ /* 0x040fe200078e00ff */
[C-C-:B0-----:R-:W-:Y:S01]  /*1030*/  SHF.L.U64.HI R2, R8.reuse, 0x3, R9.reuse ;  /* 0x0000000308027819 */ /* 0x141fe20000010209 */
[C---:B------:R-:W-:Y:S01]  /*1040*/  IMAD.SHL.U32 R3, R8.reuse, 0x8, RZ ;  /* 0x0000000808037824 */ /* 0x040fe200078e00ff */
[C---:B------:R-:W-:Y:S01]  /*1050*/  SHF.L.U64.HI R6, R8.reuse, 0x8, R9 ;  /* 0x0000000808067819 */ /* 0x040fe20000010209 */
[----:B------:R-:W-:-:S07]  /*1060*/  IMAD.SHL.U32 R7, R8, 0x100, RZ ;  /* 0x0000010008077824 */ /* 0x000fce00078e00ff */
.L_x_39:
[----:B------:R-:W-:Y:S01]  /*1070*/  STL [R1+0x1488], RZ ;  /* 0x001488ff01007387 */ /* 0x000fe20000100800 */
[----:B------:R-:W0:Y:S01]  /*1080*/  S2UR UR13, SR_CgaCtaId ;  /* 0x00000000000d79c3 */ /* 0x000e220000008800 */
[----:B------:R-:W-:Y:S01]  /*1090*/  UMOV UR12, 0x400 ;  /* 0x00000400000c7882 */ /* 0x000fe20000000000 */
[----:B------:R-:W-:Y:S01]  /*10a0*/  UMOV UR6, URZ ;  /* 0x0000003f00067c82 */ /* 0x000fe20008000000 */
[----:B------:R-:W-:Y:S01]  /*10b0*/  STL [R1+0x1484], RZ ;  /* 0x001484ff01007387 */ /* 0x000fe20000100800 */
[----:B------:R-:W-:Y:S01]  /*10c0*/  UMOV UR16, URZ ;  /* 0x0000003f00107c82 */ /* 0x000fe20008000000 */
[----:B------:R-:W-:Y:S01]  /*10d0*/  UMOV UR17, URZ ;  /* 0x0000003f00117c82 */ /* 0x000fe20008000000 */
[----:B------:R-:W-:Y:S01]  /*10e0*/  UMOV UR11, UR5 ;  /* 0x00000005000b7c82 */ /* 0x000fe20008000000 */
[----:B------:R-:W-:Y:S01]  /*10f0*/  STL [R1+0x1480], RZ ;  /* 0x001480ff01007387 */ /* 0x000fe20000100800 */
[----:B-1----:R-:W1:Y:S01]  /*1100*/  LDC R17, c[0x0][0x28c] ;  /* 0x0000a300ff117b82 */ /* 0x002e620000000800 */
[----:B------:R-:W-:Y:S01]  /*1110*/  UMOV UR14, UR4 ;  /* 0x00000004000e7c82 */ /* 0x000fe20008000000 */
[----:B------:R-:W-:Y:S01]  /*1120*/  CS2R R236, SRZ ;  /* 0x0000000000ec7805 */ /* 0x000fe2000001ff00 */
[----:B------:R-:W-:Y:S01]  /*1130*/  STL [R1+0x147c], RZ ;  /* 0x00147cff01007387 */ /* 0x000fe20000100800 */
[----:B------:R-:W-:-:S02]  /*1140*/  CS2R R234, SRZ ;  /* 0x0000000000ea7805 */ /* 0x000fc4000001ff00 */
[----:B------:R-:W-:Y:S02]  /*1150*/  CS2R R232, SRZ ;  /* 0x0000000000e87805 */ /* 0x000fe4000001ff00 */
[----:B------:R-:W-:Y:S01]  /*1160*/  CS2R R230, SRZ ;  /* 0x0000000000e67805 */ /* 0x000fe2000001ff00 */
[----:B------:R-:W-:Y:S01]  /*1170*/  STL [R1+0x1478], RZ ;  /* 0x001478ff01007387 */ /* 0x000fe20000100800 */
[----:B------:R-:W-:Y:S02]  /*1180*/  CS2R R228, SRZ ;  /* 0x0000000000e47805 */ /* 0x000fe4000001ff00 */
[----:B------:R-:W-:Y:S02]  /*1190*/  CS2R R226, SRZ ;  /* 0x0000000000e27805 */ /* 0x000fe4000001ff00 */
[----:B------:R-:W-:Y:S01]  /*11a0*/  CS2R R224, SRZ ;  /* 0x0000000000e07805 */ /* 0x000fe2000001ff00 */
[----:B------:R-:W-:Y:S01]  /*11b0*/  STL [R1+0x1474], RZ ;  /* 0x001474ff01007387 */ /* 0x000fe20000100800 */
[----:B------:R-:W-:-:S02]  /*11c0*/  CS2R R222, SRZ ;  /* 0x0000000000de7805 */ /* 0x000fc4000001ff00 */
[----:B------:R-:W-:Y:S02]  /*11d0*/  CS2R R220, SRZ ;  /* 0x0000000000dc7805 */ /* 0x000fe4000001ff00 */
[----:B------:R-:W-:Y:S01]  /*11e0*/  CS2R R218, SRZ ;  /* 0x0000000000da7805 */ /* 0x000fe2000001ff00 */
[----:B------:R-:W-:Y:S01]  /*11f0*/  STL [R1+0x1470], RZ ;  /* 0x001470ff01007387 */ /* 0x000fe20000100800 */
[----:B0-----:R-:W-:Y:S01]  /*1200*/  ULEA UR12, UR13, UR12, 0x18 ;  /* 0x0000000c0d0c7291 */ /* 0x001fe2000f8ec03f */
[----:B------:R-:W-:Y:S02]  /*1210*/  CS2R R216, SRZ ;  /* 0x0000000000d87805 */ /* 0x000fe4000001ff00 */
[----:B------:R-:W-:Y:S01]  /*1220*/  CS2R R214, SRZ ;  /* 0x0000000000d67805 */ /* 0x000fe2000001ff00 */
[----:B------:R-:W-:Y:S01]  /*1230*/  STL [R1+0x146c], RZ ;  /* 0x00146cff01007387 */ /* 0x000fe20000100800 */
[----:B------:R-:W-:Y:S02]  /*1240*/  CS2R R212, SRZ ;  /* 0x0000000000d47805 */ /* 0x000fe4000001ff00 */
[----:B------:R-:W-:-:S02]  /*1250*/  CS2R R210, SRZ ;  /* 0x0000000000d27805 */ /* 0x000fc4000001ff00 */
[----:B------:R-:W-:Y:S01]  /*1260*/  CS2R R208, SRZ ;  /* 0x0000000000d07805 */ /* 0x000fe2000001ff00 */
[----:B------:R-:W-:Y:S01]  /*1270*/  STL [R1+0x1468], RZ ;  /* 0x001468ff01007387 */ /* 0x000fe20000100800 */
[----:B-1----:R-:W-:Y:S02]  /*1280*/  ISETP.GE.AND P0, PT, R17, 0x1, PT ;  /* 0x000000011100780c */ /* 0x002fe40003f06270 */
[----:B------:R-:W-:Y:S02]  /*1290*/  CS2R R206, SRZ ;  /* 0x0000000000ce7805 */ /* 0x000fe4000001ff00 */
[----:B------:R-:W-:Y:S01]  /*12a0*/  CS2R R204, SRZ ;  /* 0x0000000000cc7805 */ /* 0x000fe2000001ff00 */
[----:B------:R-:W-:Y:S01]  /*12b0*/  STL [R1+0x1464], RZ ;  /* 0x001464ff01007387 */ /* 0x000fe20000100800 */
[----:B------:R-:W-:Y:S02]  /*12c0*/  CS2R R202, SRZ ;  /* 0x0000000000ca7805 */ /* 0x000fe4000001ff00 */
[----:B------:R-:W-:-:S02]  /*12d0*/  CS2R R200, SRZ ;  /* 0x0000000000c87805 */ /* 0x000fc4000001ff00 */
[----:B------:R-:W-:Y:S01]  /*12e0*/  CS2R R198, SRZ ;  /* 0x0000000000c67805 */ /* 0x000fe2000001ff00 */
[----:B------:R-:W-:Y:S01]  /*12f0*/  STL [R1+0x1460], RZ ;  /* 0x001460ff01007387 */ /* 0x000fe20000100800 */
[----:B------:R-:W-:Y:S02]  /*1300*/  CS2R R196, SRZ ;  /* 0x0000000000c47805 */ /* 0x000fe4000001ff00 */
        /* <DEDUP_REMOVED lines=32> */
[----:B------:R-:W-:Y:S01]  /*1510*/  CS2R R18, SRZ ;  /* 0x0000000000127805 */ /* 0x000fe2000001ff00 */
[----:B------:R-:W-:Y:S01]  /*1520*/  IMAD.MOV.U32 R17, RZ, RZ, RZ ;  /* 0x000000ffff117224 */ /* 0x000fe200078e00ff */
        /* <DEDUP_REMOVED lines=85> */
[----:B------:R-:W-:-:S03]  /*1a80*/  CS2R R150, SRZ ;  /* 0x0000000000967805 */ /* 0x000fc6000001ff00 */
[----:B------:R-:W-:Y:S04]  /*1a90*/  STL [R1+0x13e4], RZ ;  /* 0x0013e4ff01007387 */ /* 0x000fe80000100800 */
        /* <DEDUP_REMOVED lines=1145> */
[----:B------:R-:W-:Y:S04]  /*6230*/  STL [R1], RZ ;  /* 0x000000ff01007387 */ /* 0x000fe80000100800 */
        /* <DEDUP_REMOVED lines=39> */
[----:B------:R-:W-:Y:S01]  /*64b0*/  STL [R1+0xa0], RZ ;  /* 0x0000a0ff01007387 */ /* 0x000fe20000100800 */
[----:B------:R-:W0:Y:S03]  /*64c0*/  S2R R16, SR_TID.X ;  /* 0x0000000000107919 */ /* 0x000e260000002100 */
        /* <DEDUP_REMOVED lines=8> */
[----:B0-----:R-:W-:-:S03]  /*6550*/  LOP3.LUT R16, R16, 0x80, RZ, 0xc0, !PT ;  /* 0x0000008010107812 */ /* 0x001fc600078ec0ff */
[----:B------:R-:W-:Y:S01]  /*6560*/  STL [R1+0xc4], RZ ;  /* 0x0000c4ff01007387 */ /* 0x000fe20000100800 */
[----:B------:R-:W-:-:S03]  /*6570*/  SHF.R.U32.HI R16, RZ, 0x7, R16 ;  /* 0x00000007ff107819 */ /* 0x000fc60000011610 */
        /* <DEDUP_REMOVED lines=33> */
[----:B------:R-:W0:Y:S04]  /*6790*/  SHFL.IDX PT, R16, R16, RZ, 0x1f ;  /* 0x00001fff10107589 */ /* 0x000e2800000e0000 */
[----:B------:R1:W-:Y:S04]  /*67a0*/  STL [R1+0x14c], RZ ;  /* 0x00014cff01007387 */ /* 0x0003e80000100800 */
[----:B------:R1:W-:Y:S04]  /*67b0*/  STL [R1+0x150], RZ ;  /* 0x000150ff01007387 */ /* 0x0003e80000100800 */
[----:B------:R1:W-:Y:S04]  /*67c0*/  STL [R1+0x154], RZ ;  /* 0x000154ff01007387 */ /* 0x0003e80000100800 */
[----:B------:R1:W-:Y:S04]  /*67d0*/  STL [R1+0x158], RZ ;  /* 0x000158ff01007387 */ /* 0x0003e80000100800 */
[----:B------:R1:W-:Y:S04]  /*67e0*/  STL [R1+0x15c], RZ ;  /* 0x00015cff01007387 */ /* 0x0003e80000100800 */
[----:B------:R1:W-:Y:S01]  /*67f0*/  STL [R1+0x160], RZ ;  /* 0x000160ff01007387 */ /* 0x0003e20000100800 */
[----:B0-----:R-:W-:-:S03]  /*6800*/  R2UR UR9, R16 ;  /* 0x00000000100972ca */ /* 0x001fc600000e0000 */
[----:B------:R1:W-:Y:S04]  /*6810*/  STL [R1+0x164], RZ ;  /* 0x000164ff01007387 */ /* 0x0003e80000100800 */
[----:B------:R1:W-:Y:S04]  /*6820*/  STL [R1+0x168], RZ ;  /* 0x000168ff01007387 */ /* 0x0003e80000100800 */
[----:B------:R1:W-:Y:S02]  /*6830*/  STL [R1+0x16c], RZ ;  /* 0x00016cff01007387 */ /* 0x0003e40000100800 */
[----:B------:R-:W-:-:S02]  /*6840*/  ULEA.HI UR10, UR9, UR9, URZ, 0x1 ;  /* 0x00000009090a7291 */ /* 0x000fc4000f8f083f */
[----:B------:R1:W-:Y:S02]  /*6850*/  STL [R1+0x170], RZ ;  /* 0x000170ff01007387 */ /* 0x0003e40000100800 */
[----:B------:R-:W-:Y:S02]  /*6860*/  ULOP3.LUT UR10, UR10, 0x7fffe, URZ, 0xc0, !UPT ;  /* 0x0007fffe0a0a7892 */ /* 0x000fe4000f8ec03f */
[----:B------:R1:W-:Y:S02]  /*6870*/  STL [R1+0x174], RZ ;  /* 0x000174ff01007387 */ /* 0x0003e40000100800 */
[----:B------:R-:W-:Y:S02]  /*6880*/  UIADD3 UR10, UR9, -UR10, URZ ;  /* 0x8000000a090a7290 */ /* 0x000fe4000fffe03f */
[----:B------:R1:W-:Y:S02]  /*6890*/  STL [R1+0x178], RZ ;  /* 0x000178ff01007387 */ /* 0x0003e40000100800 */
[----:B------:R-:W-:-:S02]  /*68a0*/  ULEA UR10, UR10, UR12, 0xd ;  /* 0x0000000c0a0a7291 */ /* 0x000fc4000f8e683f */
[----:B------:R1:W-:Y:S02]  /*68b0*/  STL [R1+0x17c], RZ ;  /* 0x00017cff01007387 */ /* 0x0003e40000100800 */
[----:B------:R-:W-:Y:S02]  /*68c0*/  UIADD3 UR10, UR10, 0x100, URZ ;  /* 0x000001000a0a7890 */ /* 0x000fe4000fffe03f */
[----:B------:R1:W-:Y:S02]  /*68d0*/  STL [R1+0x180], RZ ;  /* 0x000180ff01007387 */ /* 0x0003e40000100800 */
[----:B------:R-:W-:Y:S02]  /*68e0*/  USHF.R.U32.HI UR10, URZ, 0x4, UR10 ;  /* 0x000000043f0a7899 */ /* 0x000fe4000801160a */
[----:B------:R1:W-:Y:S02]  /*68f0*/  STL [R1+0x184], RZ ;  /* 0x000184ff01007387 */ /* 0x0003e40000100800 */
[----:B------:R-:W-:-:S02]  /*6900*/  ULOP3.LUT UR13, UR10, 0x3fff, URZ, 0xc0, !UPT ;  /* 0x00003fff0a0d7892 */ /* 0x000fc4000f8ec03f */
[----:B------:R1:W-:Y:S04]  /*6910*/  STL [R1+0x188], RZ ;  /* 0x000188ff01007387 */ /* 0x0003e80000100800 */
        /* <DEDUP_REMOVED lines=28> */
[----:B------:R1:W-:Y:S01]  /*6ae0*/  STL [R1+0x1fc], RZ ;  /* 0x0001fcff01007387 */ /* 0x0003e20000100800 */
[----:B------:R-:W-:Y:S05]  /*6af0*/  @!P0 BRA `(.L_x_13) ;  /* 0x000001b0008c8947 */ /* 0x000fea0003800000 */
[----:B------:R-:W-:-:S06]  /*6b00*/  UISETP.NE.AND UP0, UPT, UR8, 0x3, UPT ;  /* 0x000000030800788c */ /* 0x000fcc000bf05270 */
[----:B------:R-:W-:-:S13]  /*6b10*/  PLOP3.LUT P1, PT, PT, PT, UP0, 0x80, 0x0 ;  /* 0x000000000000781c */ /* 0x000fda0003f2f008 */
[----:B------:R-:W-:Y:S05]  /*6b20*/  @!P1 BRA `(.L_x_14) ;  /* 0x0000000000049947 */ /* 0x000fea0003800000 */
[----:B------:R-:W-:Y:S01]  /*6b30*/  BPT.TRAP 0x1 ;  /* 0x000000040000795c */ /* 0x000fe20000300000 */
.L_x_14:
[----:B------:R-:W-:Y:S01]  /*6b40*/  ULEA UR9, UR5, UR12, 0x3 ;  /* 0x0000000c05097291 */ /* 0x000fe2000f8e183f */
[----:B------:R-:W-:-:S05]  /*6b50*/  IMAD.U32 R16, RZ, RZ, UR4 ;  /* 0x00000004ff107e24 */ /* 0x000fca000f8e00ff */
[----:B------:R-:W-:-:S04]  /*6b60*/  SHF.L.U32 R16, R16, 0x1f, RZ ;  /* 0x0000001f10107819 */ /* 0x000fc800000006ff */
[----:B------:R0:W2:Y:S01]  /*6b70*/  SYNCS.PHASECHK.TRANS64.TRYWAIT P0, [UR9], R16 ;  /* 0x00000010ff0075a7 */ /* 0x0000a20008000149 */
[----:B------:R-:W-:Y:S05]  /*6b80*/  @!P1 BRA `(.L_x_15) ;  /* 0x0000000000049947 */ /* 0x000fea0003800000 */
[----:B------:R-:W-:Y:S01]  /*6b90*/  BPT.TRAP 0x1 ;  /* 0x000000040000795c */ /* 0x000fe20000300000 */
.L_x_15:
[----:B------:R3:W-:Y:S01]  /*6ba0*/  STL [R1+0x1488], RZ ;  /* 0x001488ff01007387 */ /* 0x0007e20000100800 */
[----:B------:R-:W-:Y:S01]  /*6bb0*/  UMOV UR6, 0x4 ;  /* 0x0000000400067882 */ /* 0x000fe20000000000 */
[----:B--2---:R-:W-:Y:S05]  /*6bc0*/  @P0 BRA `(.L_x_16) ;  /* 0x0000000000080947 */ /* 0x004fea0003800000 */
[----:B------:R-:W2:Y:S02]  /*6bd0*/  SYNCS.PHASECHK.TRANS64.TRYWAIT P0, [UR9], R16 ;  /* 0x00000010ff0075a7 */ /* 0x000ea40008000149 */
[----:B--2---:R-:W-:Y:S05]  /*6be0*/  @!P0 BRA `(.L_x_17) ;  /* 0x000009e800a48947 */ /* 0x004fea0003800000 */
.L_x_16:
[----:B------:R-:W-:Y:S01]  /*6bf0*/  UIADD3 UR9, UR12, 0x18100, URZ ;  /* 0x000181000c097890 */ /* 0x000fe2000fffe03f */
[----:B------:R-:W-:Y:S01]  /*6c00*/  WARPGROUP.ARRIVE ;  /* 0x00000000000079c5 */ /* 0x000fe20000000000 */
[----:B------:R-:W-:Y:S01]  /*6c10*/  ULOP3.LUT UR11, UR13, 0x10000, URZ, 0xfc, !UPT ;  /* 0x000100000d0b7892 */ /* 0x000fe2000f8efc3f */
[----:B------:R-:W-:Y:S01]  /*6c20*/  STL [R1+0x1788], R15 ;  /* 0x0017880f01007387 */ /* 0x000fe20000100800 */
[----:B------:R-:W-:Y:S01]  /*6c30*/  USHF.R.U32.HI UR9, URZ, 0x4, UR9 ;  /* 0x000000043f097899 */ /* 0x000fe20008011609 */
[----:B------:R-:W-:Y:S01]  /*6c40*/  UMOV UR17, 0x40000040 ;  /* 0x4000004000117882 */ /* 0x000fe20000000000 */
[----:B------:R-:W-:Y:S02]  /*6c50*/  UMOV UR19, 0x40000040 ;  /* 0x4000004000137882 */ /* 0x000fe40000000000 */
[----:B------:R-:W-:Y:S01]  /*6c60*/  ULOP3.LUT UR9, UR9, 0x3fff, URZ, 0xc0, !UPT ;  /* 0x00003fff09097892 */ /* 0x000fe2000f8ec03f */
[----:B------:R-:W-:Y:S01]  /*6c70*/  STL [R1+0x1784], R14 ;  /* 0x0017840e01007387 */ /* 0x000fe20000100800 */
[----:B------:R-:W-:Y:S01]  /*6c80*/  UMOV UR21, UR17 ;  /* 0x0000001100157c82 */ /* 0x000fe20008000000 */
[----:B------:R-:W-:Y:S01]  /*6c90*/  UMOV UR23, 0x40000040 ;  /* 0x4000004000177882 */ /* 0x000fe20000000000 */
[----:B------:R-:W-:Y:S01]  /*6ca0*/  ULOP3.LUT UR10, UR9, 0x10000, URZ, 0xfc, !UPT ;  /* 0x00010000090a7892 */ /* 0x000fe2000f8efc3f */
[----:B------:R-:W-:Y:S01]  /*6cb0*/  STL [R1+0x1780], R13 ;  /* 0x0017800d01007387 */ /* 0x000fe20000100800 */
[----:B------:R-:W-:-:S02]  /*6cc0*/  UIMAD UR9, UR5, 0xc00, UR11 ;  /* 0x00000c00050978a4 */ /* 0x000fc4000f8e020b */
[----:B------:R-:W-:Y:S01]  /*6cd0*/  ULEA UR10, UR5, UR10, 0xc ;  /* 0x0000000a050a7291 */ /* 0x000fe2000f8e603f */
[----:B------:R-:W-:Y:S03]  /*6ce0*/  STL [R1+0x177c], R12 ;  /* 0x00177c0c01007387 */ /* 0x000fe60000100800 */
[----:B------:R-:W-:Y:S01]  /*6cf0*/  UIADD3 UR22, UR10, 0x800, URZ ;  /* 0x000008000a167890 */ /* 0x000fe2000fffe03f */
[----:B------:R-:W-:Y:S01]  /*6d00*/  STL [R1+0x1778], R11 ;  /* 0x0017780b01007387 */ /* 0x000fe20000100800 */
[----:B------:R-:W-:Y:S01]  /*6d10*/  UMOV UR16, UR9 ;  /* 0x0000000900107c82 */ /* 0x000fe20008000000 */
[----:B------:R-:W-:Y:S01]  /*6d20*/  UMOV UR18, UR10 ;  /* 0x0000000a00127c82 */ /* 0x000fe20008000000 */
[----:B------:R-:W-:Y:S01]  /*6d30*/  UMOV UR20, UR16 ;  /* 0x0000001000147c82 */ /* 0x000fe20008000000 */
[----:B------:R-:W-:Y:S01]  /*6d40*/  QGMMA.64x256x32.F32.E4M3.E4M3 R24, gdesc[UR16], RZ, !UPT, gsb0 ;  /* 0x03e00000101879f3 */ /* 0x000fe2000c0008ff */
[----:B------:R-:W-:Y:S04]  /*6d50*/  STL [R1+0x1774], R10 ;  /* 0x0017740a01007387 */ /* 0x000fe80000100800 */
        /* <DEDUP_REMOVED lines=65> */
[----:B------:R-:W-:-:S03]  /*7170*/  WARPGROUP.DEPBAR.LE gsb0, 0x0 ;  /* 0x00008000000079c5 */ /* 0x000fc60000010000 */
[----:B------:R-:W-:Y:S04]  /*7180*/  STL [R1+0x13a4], RZ ;  /* 0x0013a4ff01007387 */ /* 0x000fe80000100800 */
[----:B------:R-:W-:Y:S04]  /*7190*/  STL [R1+0x13a0], RZ ;  /* 0x0013a0ff01007387 */ /* 0x000fe80000100800 */
[----:B------:R-:W-:Y:S04]  /*71a0*/  STL [R1+0x139c], RZ ;  /* 0x00139cff01007387 */ /* 0x000fe80000100800 */
[----:B------:R-:W-:Y:S04]  /*71b0*/  STL [R1+0x1398], RZ ;  /* 0x001398ff01007387 */ /* 0x000fe80000100800 */
[----:B------:R-:W-:Y:S04]  /*71c0*/  STL [R1+0x1394], RZ ;  /* 0x001394ff01007387 */ /* 0x000fe80000100800 */
[----:B------:R-:W-:Y:S04]  /*71d0*/  STL [R1+0x1390], RZ ;  /* 0x001390ff01007387 */ /* 0x000fe80000100800 */
[----:B------:R-:W-:Y:S04]  /*71e0*/  STL.64 [R1+0x800], R24 ;  /* 0x0008001801007387 */ /* 0x000fe80000100a00 */
        /* <DEDUP_REMOVED lines=62> */
[----:B------:R4:W-:Y:S04]  /*75d0*/  STL.64 [R1+0x9f8], R150 ;  /* 0x0009f89601007387 */ /* 0x0009e80000100a00 */
[----:B------:R-:W-:Y:S04]  /*75e0*/  STL [R1+0x138c], RZ ;  /* 0x00138cff01007387 */ /* 0x000fe80000100800 */
[----:B------:R-:W-:Y:S01]  /*75f0*/  STL [R1+0x1388], RZ ;  /* 0x001388ff01007387 */ /* 0x000fe20000100800 */
[----:B----4-:R-:W-:-:S03]  /*7600*/  WARPGROUP.ARRIVE ;  /* 0x00000000000079c5 */ /* 0x010fc60000000000 */
[----:B------:R-:W-:Y:S04]  /*7610*/  STL [R1+0x1384], RZ ;  /* 0x001384ff01007387 */ /* 0x000fe80000100800 */
[----:B------:R-:W-:Y:S01]  /*7620*/  STL [R1+0x1380], RZ ;  /* 0x001380ff01007387 */ /* 0x000fe20000100800 */
[----:B------:R-:W-:Y:S01]  /*7630*/  QGMMA.64x256x32.F32.E4M3.E4M3 R24, gdesc[UR20], RZ, !UPT, gsb0 ;  /* 0x03e00000141879f3 */ /* 0x000fe2000c0008ff */
[----:B------:R-:W-:Y:S02]  /*7640*/  UIADD3 UR20, UR9, 0x400, URZ ;  /* 0x0000040009147890 */ /* 0x000fe4000fffe03f */
[----:B------:R-:W-:Y:S01]  /*7650*/  STL [R1+0x137c], RZ ;  /* 0x00137cff01007387 */ /* 0x000fe20000100800 */
[----:B------:R-:W-:Y:S02]  /*7660*/  UMOV UR21, 0x40000040 ;  /* 0x4000004000157882 */ /* 0x000fe40000000000 */
[----:B------:R-:W-:Y:S01]  /*7670*/  UMOV UR17, UR21 ;  /* 0x0000001500117c82 */ /* 0x000fe20008000000 */
[----:B------:R-:W-:Y:S01]  /*7680*/  STL [R1+0x1378], RZ ;  /* 0x001378ff01007387 */ /* 0x000fe20000100800 */
[----:B------:R-:W-:-:S03]  /*7690*/  UMOV UR16, UR20 ;  /* 0x0000001400107c82 */ /* 0x000fc60008000000 */
        /* <DEDUP_REMOVED lines=18> */
[----:B------:R-:W-:Y:S01]  /*77c0*/  STL.64 [R1+0x200], R24 ;  /* 0x0002001801007387 */ /* 0x000fe20000100a00 */
[----:B------:R-:W-:Y:S02]  /*77d0*/  IMAD.MOV.U32 R23, RZ, RZ, R32 ;  /* 0x000000ffff177224 */ /* 0x000fe400078e0020 */
[----:B------:R-:W-:Y:S01]  /*77e0*/  IMAD.MOV.U32 R22, RZ, RZ, R33 ;  /* 0x000000ffff167224 */ /* 0x000fe200078e0021 */
[----:B------:R-:W-:Y:S01]  /*77f0*/  STL.64 [R1+0x208], R26 ;  /* 0x0002081a01007387 */ /* 0x000fe20000100a00 */
[----:B------:R-:W-:Y:S02]  /*7800*/  IMAD.MOV.U32 R21, RZ, RZ, R34 ;  /* 0x000000ffff157224 */ /* 0x000fe400078e0022 */
[----:B------:R-:W-:Y:S01]  /*7810*/  IMAD.MOV.U32 R20, RZ, RZ, R35 ;  /* 0x000000ffff147224 */ /* 0x000fe200078e0023 */
[----:B------:R-:W-:Y:S01]  /*7820*/  STL.64 [R1+0x210], R28 ;  /* 0x0002101c01007387 */ /* 0x000fe20000100a00 */
[----:B------:R-:W-:Y:S02]  /*7830*/  IMAD.MOV.U32 R19, RZ, RZ, R36 ;  /* 0x000000ffff137224 */ /* 0x000fe400078e0024 */
[----:B------:R-:W-:Y:S01]  /*7840*/  IMAD.MOV.U32 R18, RZ, RZ, R37 ;  /* 0x000000ffff127224 */ /* 0x000fe200078e0025 */
[----:B------:R-:W-:Y:S01]  /*7850*/  STL.64 [R1+0x218], R30 ;  /* 0x0002181e01007387 */ /* 0x000fe20000100a00 */
[----:B--2---:R-:W-:-:S02]  /*7860*/  IMAD.MOV.U32 R17, RZ, RZ, R38 ;  /* 0x000000ffff117224 */ /* 0x004fc400078e0026 */
[----:B0-----:R-:W-:Y:S01]  /*7870*/  IMAD.MOV.U32 R16, RZ, RZ, R39 ;  /* 0x000000ffff107224 */ /* 0x001fe200078e0027 */
[----:B------:R-:W-:Y:S01]  /*7880*/  STL [R1+0x264], R49 ;  /* 0x0002643101007387 */ /* 0x000fe20000100800 */
[----:B------:R-:W-:Y:S02]  /*7890*/  IMAD.MOV.U32 R15, RZ, RZ, R40 ;  /* 0x000000ffff0f7224 */ /* 0x000fe400078e0028 */
[----:B------:R-:W-:Y:S01]  /*78a0*/  IMAD.MOV.U32 R14, RZ, RZ, R41 ;  /* 0x000000ffff0e7224 */ /* 0x000fe200078e0029 */
[----:B------:R-:W-:Y:S01]  /*78b0*/  STL.64 [R1+0x268], R50 ;  /* 0x0002683201007387 */ /* 0x000fe20000100a00 */
[----:B------:R-:W-:Y:S02]  /*78c0*/  IMAD.MOV.U32 R13, RZ, RZ, R42 ;  /* 0x000000ffff0d7224 */ /* 0x000fe400078e002a */
[----:B------:R-:W-:Y:S01]  /*78d0*/  IMAD.MOV.U32 R12, RZ, RZ, R43 ;  /* 0x000000ffff0c7224 */ /* 0x000fe200078e002b */
[----:B------:R-:W-:Y:S01]  /*78e0*/  STL.64 [R1+0x270], R52 ;  /* 0x0002703401007387 */ /* 0x000fe20000100a00 */
[----:B------:R-:W-:-:S02]  /*78f0*/  IMAD.MOV.U32 R11, RZ, RZ, R44 ;  /* 0x000000ffff0b7224 */ /* 0x000fc400078e002c */
        /* <DEDUP_REMOVED lines=19> */
[----:B------:R0:W-:Y:S01]  /*7a30*/  STL.64 [R1+0x2a8], R66 ;  /* 0x0002a84201007387 */ /* 0x0001e20000100a00 */
[----:B------:R-:W-:Y:S02]  /*7a40*/  IMAD.MOV.U32 R161, RZ, RZ, R77 ;  /* 0x000000ffffa17224 */ /* 0x000fe400078e004d */
[----:B------:R-:W-:Y:S01]  /*7a50*/  IMAD.MOV.U32 R162, RZ, RZ, R78 ;  /* 0x000000ffffa27224 */ /* 0x000fe200078e004e */
[----:B------:R-:W-:Y:S01]  /*7a60*/  STL [R1+0x1330], RZ ;  /* 0x001330ff01007387 */ /* 0x000fe20000100800 */
[----:B------:R-:W-:Y:S02]  /*7a70*/  IMAD.MOV.U32 R163, RZ, RZ, R79 ;  /* 0x000000ffffa37224 */ /* 0x000fe400078e004f */
[----:B------:R-:W-:Y:S01]  /*7a80*/  IMAD.MOV.U32 R164, RZ, RZ, R80 ;  /* 0x000000ffffa47224 */ /* 0x000fe200078e0050 */
[----:B------:R-:W-:Y:S01]  /*7a90*/  STL [R1+0x132c], RZ ;  /* 0x00132cff01007387 */ /* 0x000fe20000100800 */
[----:B------:R-:W-:-:S02]  /*7aa0*/  IMAD.MOV.U32 R165, RZ, RZ, R81 ;  /* 0x000000ffffa57224 */ /* 0x000fc400078e0051 */
[----:B------:R-:W-:Y:S01]  /*7ab0*/  IMAD.MOV.U32 R166, RZ, RZ, R82 ;  /* 0x000000ffffa67224 */ /* 0x000fe200078e0052 */
[----:B------:R-:W-:Y:S01]  /*7ac0*/  STL [R1+0x1328], RZ ;  /* 0x001328ff01007387 */ /* 0x000fe20000100800 */
        /* <DEDUP_REMOVED lines=64> */
[----:B------:R-:W-:Y:S02]  /*7ed0*/  IMAD.MOV.U32 R210, RZ, RZ, R126 ;  /* 0x000000ffffd27224 */ /* 0x000fe400078e007e */
[----:B------:R-:W-:Y:S02]  /*7ee0*/  IMAD.MOV.U32 R211, RZ, RZ, R127 ;  /* 0x000000ffffd37224 */ /* 0x000fe400078e007f */
[----:B------:R-:W-:Y:S02]  /*7ef0*/  IMAD.MOV.U32 R212, RZ, RZ, R128 ;  /* 0x000000ffffd47224 */ /* 0x000fe400078e0080 */
[----:B------:R-:W-:-:S02]  /*7f00*/  IMAD.MOV.U32 R213, RZ, RZ, R129 ;  /* 0x000000ffffd57224 */ /* 0x000fc400078e0081 */
[----:B------:R-:W-:Y:S02]  /*7f10*/  IMAD.MOV.U32 R214, RZ, RZ, R130 ;  /* 0x000000ffffd67224 */ /* 0x000fe400078e0082 */
        /* <DEDUP_REMOVED lines=21> */
[----:B0-----:R-:W-:-:S06]  /*8070*/  WARPGROUP.ARRIVE ;  /* 0x00000000000079c5 */ /* 0x001fcc0000000000 */
[----:B------:R-:W-:Y:S03]  /*8080*/  QGMMA.64x256x32.F32.E4M3.E4M3 R24, gdesc[UR20], RZ, !UPT, gsb0 ;  /* 0x03e00000141879f3 */ /* 0x000fe6000c0008ff */
[----:B------:R-:W-:Y:S02]  /*8090*/  WARPGROUP.DEPBAR.LE gsb0, 0x0 ;  /* 0x00008000000079c5 */ /* 0x000fe40000010000 */
[----:B------:R-:W-:Y:S04]  /*80a0*/  STL.64 [R1], R24 ;  /* 0x0000001801007387 */ /* 0x000fe80000100a00 */
        /* <DEDUP_REMOVED lines=65> */
[----:B0-----:R-:W-:-:S03]  /*84c0*/  WARPGROUP.ARRIVE ;  /* 0x00000000000079c5 */ /* 0x001fc60000000000 */
[----:B------:R-:W-:Y:S04]  /*84d0*/  STL [R1+0x12c8], RZ ;  /* 0x0012c8ff01007387 */ /* 0x000fe80000100800 */
[----:B------:R-:W-:Y:S01]  /*84e0*/  STL [R1+0x12c4], RZ ;  /* 0x0012c4ff01007387 */ /* 0x000fe20000100800 */
[----:B------:R-:W-:Y:S01]  /*84f0*/  QGMMA.64x256x32.F32.E4M3.E4M3 R24, gdesc[UR16], RZ, !UPT, gsb0 ;  /* 0x03e00000101879f3 */ /* 0x000fe2000c0008ff */
[----:B------:R-:W-:Y:S02]  /*8500*/  UIADD3 UR16, UR9, 0x800, URZ ;  /* 0x0000080009107890 */ /* 0x000fe4000fffe03f */
[----:B------:R-:W-:Y:S01]  /*8510*/  STL [R1+0x12c0], RZ ;  /* 0x0012c0ff01007387 */ /* 0x000fe20000100800 */
[----:B------:R-:W-:-:S03]  /*8520*/  UMOV UR17, 0x40000040 ;  /* 0x4000004000117882 */ /* 0x000fc60000000000 */
        /* <DEDUP_REMOVED lines=92> */
[----:B------:R-:W-:Y:S01]  /*8af0*/  UMOV UR18, UR22 ;  /* 0x0000001600127c82 */ /* 0x000fe20008000000 */
[----:B------:R-:W-:Y:S01]  /*8b00*/  UMOV UR19, UR23 ;  /* 0x0000001700137c82 */ /* 0x000fe20008000000 */
        /* <DEDUP_REMOVED lines=92> */
[----:B------:R-:W-:Y:S03]  /*90d0*/  QGMMA.64x256x32.F32.E4M3.E4M3 R24, gdesc[UR16], RZ, !UPT, gsb0 ;  /* 0x03e00000101879f3 */ /* 0x000fe6000c0008ff */
        /* <DEDUP_REMOVED lines=103> */
[----:B0-----:R-:W4:Y:S04]  /*9750*/  LDL.LU R133, [R1+0x264] ;  /* 0x0002640001857983 */ /* 0x001f280000300800 */
[----:B------:R-:W4:Y:S04]  /*9760*/  LDL.LU R134, [R1+0x268] ;  /* 0x0002680001867983 */ /* 0x000f280000300800 */
        /* <DEDUP_REMOVED lines=16> */
[----:B------:R-:W4:Y:S01]  /*9870*/  LDL.LU R151, [R1+0x2ac] ;  /* 0x0002ac0001977983 */ /* 0x000f220000300800 */
[----:B------:R-:W-:-:S02]  /*9880*/  UIADD3 UR16, UR9, 0x2, URZ ;  /* 0x0000000209107890 */ /* 0x000fc4000fffe03f */
[----:B------:R-:W-:Y:S01]  /*9890*/  UIADD3 UR18, UR10, 0x2, URZ ;  /* 0x000000020a127890 */ /* 0x000fe2000fffe03f */
        /* <DEDUP_REMOVED lines=10> */
[----:B--2---:R-:W2:Y:S04]  /*9940*/  LDL.LU R108, [R1+0x200] ;  /* 0x00020000016c7983 */ /* 0x004ea80000300800 */
[----:B------:R-:W2:Y:S04]  /*9950*/  LDL.LU R109, [R1+0x204] ;  /* 0x00020400016d7983 */ /* 0x000ea80000300800 */
[----:B------:R-:W3:Y:S04]  /*9960*/  LDL.LU R110, [R1+0x208] ;  /* 0x00020800016e7983 */ /* 0x000ee80000300800 */
[----:B------:R-:W3:Y:S04]  /*9970*/  LDL.LU R111, [R1+0x20c] ;  /* 0x00020c00016f7983 */ /* 0x000ee80000300800 */
[----:B------:R-:W4:Y:S04]  /*9980*/  LDL.LU R112, [R1+0x210] ;  /* 0x0002100001707983 */ /* 0x000f280000300800 */
[----:B------:R-:W4:Y:S04]  /*9990*/  LDL.LU R113, [R1+0x214] ;  /* 0x0002140001717983 */ /* 0x000f280000300800 */
[----:B------:R-:W2:Y:S04]  /*99a0*/  LDL.LU R114, [R1+0x218] ;  /* 0x0002180001727983 */ /* 0x000ea80000300800 */
[----:B------:R-:W2:Y:S01]  /*99b0*/  LDL.LU R115, [R1+0x21c] ;  /* 0x00021c0001737983 */ /* 0x000ea20000300800 */
[----:B------:R-:W-:-:S02]  /*99c0*/  IMAD.MOV.U32 R130, RZ, RZ, R9 ;  /* 0x000000ffff827224 */ /* 0x000fc400078e0009 */
[----:B------:R-:W-:Y:S02]  /*99d0*/  IMAD.MOV.U32 R131, RZ, RZ, R8 ;  /* 0x000000ffff837224 */ /* 0x000fe400078e0008 */
        /* <DEDUP_REMOVED lines=21> */
[----:B------:R-:W-:-:S03]  /*9b30*/  IMAD.MOV.U32 R132, RZ, RZ, R7 ;  /* 0x000000ffff847224 */ /* 0x000fc600078e0007 */
[----:B------:R-:W-:Y:S04]  /*9b40*/  STL.64 [R1+0x24a0], R116 ;  /* 0x0024a07401007387 */ /* 0x000fe80000100a00 */
[----:B--2---:R-:W-:Y:S04]  /*9b50*/  STL.64 [R1+0x2498], R114 ;  /* 0x0024987201007387 */ /* 0x004fe80000100a00 */
[----:B----4-:R-:W-:Y:S04]  /*9b60*/  STL.64 [R1+0x2490], R112 ;  /* 0x0024907001007387 */ /* 0x010fe80000100a00 */
[----:B---3--:R-:W-:Y:S04]  /*9b70*/  STL.64 [R1+0x2488], R110 ;  /* 0x0024886e01007387 */ /* 0x008fe80000100a00 */
[----:B------:R-:W-:Y:S04]  /*9b80*/  STL.64 [R1+0x2480], R108 ;  /* 0x0024806c01007387 */ /* 0x000fe80000100a00 */
[----:B------:R-:W-:Y:S04]  /*9b90*/  STL [R1+0x2478], R6 ;  /* 0x0024780601007387 */ /* 0x000fe80000100800 */
[----:B------:R0:W-:Y:S04]  /*9ba0*/  STL.64 [R1+0x2470], R4 ;  /* 0x0024700401007387 */ /* 0x0001e80000100a00 */
[----:B0-----:R-:W2:Y:S04]  /*9bb0*/  LDL.LU.64 R4, [R1+0x800] ;  /* 0x0008000001047983 */ /* 0x001ea80000300a00 */
[----:B------:R-:W2:Y:S04]  /*9bc0*/  LDL.LU.64 R6, [R1+0x808] ;  /* 0x0008080001067983 */ /* 0x000ea80000300a00 */
        /* <DEDUP_REMOVED lines=61> */
[----:B------:R-:W2:Y:S01]  /*9fa0*/  LDL.LU.64 R130, [R1+0x9f8] ;  /* 0x0009f80001827983 */ /* 0x000ea20000300a00 */
[----:B------:R-:W-:Y:S01]  /*9fb0*/  UMOV UR17, 0x40000040 ;  /* 0x4000004000117882 */ /* 0x000fe20000000000 */
[----:B------:R-:W-:Y:S01]  /*9fc0*/  UMOV UR19, 0x40000040 ;  /* 0x4000004000137882 */ /* 0x000fe20000000000 */
[----:B--2---:R-:W-:-:S06]  /*9fd0*/  WARPGROUP.ARRIVE ;  /* 0x00000000000079c5 */ /* 0x004fcc0000000000 */
[----:B------:R-:W-:Y:S03]  /*9fe0*/  QGMMA.64x256x32.F32.E4M3.E4M3 R4, gdesc[UR16], R4, gsb0 ;  /* 0x03e00000100479f3 */ /* 0x000fe60008000804 */
[----:B------:R-:W-:Y:S02]  /*9ff0*/  WARPGROUP.DEPBAR.LE gsb0, 0x0 ;  /* 0x00008000000079c5 */ /* 0x000fe40000010000 */
        /* <DEDUP_REMOVED lines=9> */
[----:B------:R-:W-:Y:S01]  /*a090*/  STL.64 [R1+0x848], R22 ;  /* 0x0008481601007387 */ /* 0x000fe20000100a00 */
[----:B0-----:R-:W-:-:S03]  /*a0a0*/  IMAD.MOV.U32 R16, RZ, RZ, R131 ;  /* 0x000000ffff107224 */ /* 0x001fc600078e0083 */
        /* <DEDUP_REMOVED lines=53> */
[----:B------:R0:W-:Y:S04]  /*a400*/  STL [R1+0x9f8], R130 ;  /* 0x0009f88201007387 */ /* 0x0001e80000100800 */
        /* <DEDUP_REMOVED lines=12> */
[----:B------:R-:W3:Y:S04]  /*a4d0*/  LDL.LU R6, [R1+0x2478] ;  /* 0x0024780001067983 */ /* 0x000ee80000300800 */
[----:B------:R-:W4:Y:S01]  /*a4e0*/  LDL.LU.64 R4, [R1+0x2470] ;  /* 0x0024700001047983 */ /* 0x000f220000300a00 */
[----:B------:R-:W-:Y:S01]  /*a4f0*/  UIADD3 UR22, UR10, 0x802, URZ ;  /* 0x000008020a167890 */ /* 0x000fe2000fffe03f */
[----:B------:R-:W-:Y:S01]  /*a500*/  UMOV UR20, UR16 ;  /* 0x0000001000147c82 */ /* 0x000fe20008000000 */
[----:B------:R-:W-:Y:S01]  /*a510*/  UMOV UR21, UR17 ;  /* 0x0000001100157c82 */ /* 0x000fe20008000000 */
[----:B------:R-:W-:Y:S01]  /*a520*/  UMOV UR23, 0x40000040 ;  /* 0x4000004000177882 */ /* 0x000fe20000000000 */
        /* <DEDUP_REMOVED lines=25> */
[----:B--2---:R-:W-:-:S06]  /*a6c0*/  WARPGROUP.ARRIVE ;  /* 0x00000000000079c5 */ /* 0x004fcc0000000000 */
[----:B------:R-:W-:Y:S01]  /*a6d0*/  QGMMA.64x256x32.F32.E4M3.E4M3 R108, gdesc[UR20], R108, gsb0 ;  /* 0x03e00000146c79f3 */ /* 0x000fe2000800086c */
[----:B------:R-:W-:Y:S02]  /*a6e0*/  UIADD3 UR20, UR9, 0x402, URZ ;  /* 0x0000040209147890 */ /* 0x000fe4000fffe03f */
[----:B------:R-:W-:Y:S02]  /*a6f0*/  WARPGROUP.DEPBAR.LE gsb0, 0x0 ;  /* 0x00008000000079c5 */ /* 0x000fe40000010000 */
        /* <DEDUP_REMOVED lines=20> */
[----:B------:R4:W-:Y:S04]  /*a840*/  STL.64 [R1+0x2a0], R148 ;  /* 0x0002a09401007387 */ /* 0x0009e80000100a00 */
[----:B------:R0:W-:Y:S04]  /*a850*/  STL.64 [R1+0x2a8], R150 ;  /* 0x0002a89601007387 */ /* 0x0001e80000100a00 */
[----:B------:R-:W-:Y:S01]  /*a860*/  STL.64 [R1+0x2b0], R152 ;  /* 0x0002b09801007387 */ /* 0x000fe20000100a00 */
[----:B---3--:R-:W-:-:S02]  /*a870*/  IMAD.MOV.U32 R147, RZ, RZ, R6 ;  /* 0x000000ffff937224 */ /* 0x008fc400078e0006 */
[----:B------:R-:W-:Y:S01]  /*a880*/  IMAD.MOV.U32 R146, RZ, RZ, R0 ;  /* 0x000000ffff927224 */ /* 0x000fe200078e0000 */
[----:B------:R-:W-:Y:S01]  /*a890*/  STL.64 [R1+0x2b8], R154 ;  /* 0x0002b89a01007387 */ /* 0x000fe20000100a00 */
[----:B----4-:R-:W-:Y:S02]  /*a8a0*/  IMAD.MOV.U32 R148, RZ, RZ, R5 ;  /* 0x000000ffff947224 */ /* 0x010fe400078e0005 */
[----:B------:R-:W-:Y:S01]  /*a8b0*/  IMAD.MOV.U32 R149, RZ, RZ, R4 ;  /* 0x000000ffff957224 */ /* 0x000fe200078e0004 */
[----:B------:R-:W-:Y:S01]  /*a8c0*/  STL.64 [R1+0x2c0], R156 ;  /* 0x0002c09c01007387 */ /* 0x000fe20000100a00 */
[----:B0-----:R-:W-:Y:S02]  /*a8d0*/  IMAD.MOV.U32 R150, RZ, RZ, R3 ;  /* 0x000000ffff967224 */ /* 0x001fe400078e0003 */
        /* <DEDUP_REMOVED lines=65> */
[----:B------:R0:W-:Y:S04]  /*acf0*/  STL.64 [R1+0x2458], R146 ;  /* 0x0024589201007387 */ /* 0x0001e80000100a00 */
[----:B------:R-:W2:Y:S04]  /*ad00*/  LDL.LU.64 R24, [R1] ;  /* 0x0000000001187983 */ /* 0x000ea80000300a00 */
        /* <DEDUP_REMOVED lines=60> */
[----:B0-----:R-:W2:Y:S04]  /*b0d0*/  LDL.LU.64 R146, [R1+0x1e8] ;  /* 0x0001e80001927983 */ /* 0x001ea80000300a00 */
[----:B------:R-:W2:Y:S04]  /*b0e0*/  LDL.LU.64 R148, [R1+0x1f0] ;  /* 0x0001f00001947983 */ /* 0x000ea80000300a00 */
[----:B------:R-:W2:Y:S01]  /*b0f0*/  LDL.LU.64 R150, [R1+0x1f8] ;  /* 0x0001f80001967983 */ /* 0x000ea20000300a00 */
[----:B------:R-:W-:Y:S01]  /*b100*/  UMOV UR21, 0x40000040 ;  /* 0x4000004000157882 */ /* 0x000fe20000000000 */
[----:B--2---:R-:W-:-:S06]  /*b110*/  WARPGROUP.ARRIVE ;  /* 0x00000000000079c5 */ /* 0x004fcc0000000000 */
[----:B------:R-:W-:Y:S03]  /*b120*/  QGMMA.64x256x32.F32.E4M3.E4M3 R24, gdesc[UR20], R24, gsb0 ;  /* 0x03e00000141879f3 */ /* 0x000fe60008000818 */
[----:B------:R-:W-:Y:S02]  /*b130*/  WARPGROUP.DEPBAR.LE gsb0, 0x0 ;  /* 0x00008000000079c5 */ /* 0x000fe40000010000 */
[----:B------:R-:W-:Y:S01]  /*b140*/  STL.64 [R1], R24 ;  /* 0x0000001801007387 */ /* 0x000fe20000100a00 */
        /* <DEDUP_REMOVED lines=8> */
[----:B------:R0:W-:Y:S01]  /*b1d0*/  STL.64 [R1+0x18], R30 ;  /* 0x0000181e01007387 */ /* 0x0001e20000100a00 */
[----:B------:R-:W-:Y:S02]  /*b1e0*/  IMAD.MOV.U32 R235, RZ, RZ, R46 ;  /* 0x000000ffffeb7224 */ /* 0x000fe400078e002e */
[----:B------:R-:W-:Y:S01]  /*b1f0*/  IMAD.MOV.U32 R234, RZ, RZ, R47 ;  /* 0x000000ffffea7224 */ /* 0x000fe200078e002f */
[----:B------:R2:W-:Y:S01]  /*b200*/  STL.64 [R1+0x20], R32 ;  /* 0x0000202001007387 */ /* 0x0005e20000100a00 */
[----:B------:R-:W-:-:S02]  /*b210*/  IMAD.MOV.U32 R233, RZ, RZ, R48 ;  /* 0x000000ffffe97224 */ /* 0x000fc400078e0030 */
[----:B------:R-:W-:Y:S01]  /*b220*/  IMAD.MOV.U32 R232, RZ, RZ, R49 ;  /* 0x000000ffffe87224 */ /* 0x000fe200078e0031 */
[----:B------:R3:W-:Y:S01]  /*b230*/  STL.64 [R1+0x28], R34 ;  /* 0x0000282201007387 */ /* 0x0007e20000100a00 */
        /* <DEDUP_REMOVED lines=17> */
[----:B------:R-:W4:Y:S01]  /*b350*/  LDL.LU.64 R150, [R1+0x2468] ;  /* 0x0024680001967983 */ /* 0x000f220000300a00 */
[----:B------:R-:W-:Y:S02]  /*b360*/  IMAD.MOV.U32 R219, RZ, RZ, R62 ;  /* 0x000000ffffdb7224 */ /* 0x000fe400078e003e */
[----:B------:R-:W-:Y:S01]  /*b370*/  IMAD.MOV.U32 R218, RZ, RZ, R63 ;  /* 0x000000ffffda7224 */ /* 0x000fe200078e003f */
[----:B------:R-:W4:Y:S01]  /*b380*/  LDL.LU.64 R148, [R1+0x2460] ;  /* 0x0024600001947983 */ /* 0x000f220000300a00 */
[----:B------:R-:W-:Y:S02]  /*b390*/  IMAD.MOV.U32 R217, RZ, RZ, R64 ;  /* 0x000000ffffd97224 */ /* 0x000fe400078e0040 */
[----:B------:R-:W-:Y:S01]  /*b3a0*/  IMAD.MOV.U32 R216, RZ, RZ, R65 ;  /* 0x000000ffffd87224 */ /* 0x000fe200078e0041 */
[----:B------:R-:W4:Y:S01]  /*b3b0*/  LDL.LU.64 R146, [R1+0x2458] ;  /* 0x0024580001927983 */ /* 0x000f220000300a00 */
        /* <DEDUP_REMOVED lines=74> */
[----:B0-----:R-:W4:Y:S01]  /*b860*/  LDL.LU R30, [R1+0x418] ;  /* 0x00041800011e7983 */ /* 0x001f220000300800 */
[----:B------:R-:W-:Y:S02]  /*b870*/  IMAD.MOV.U32 R165, RZ, RZ, R116 ;  /* 0x000000ffffa57224 */ /* 0x000fe400078e0074 */
[----:B------:R-:W-:Y:S01]  /*b880*/  IMAD.MOV.U32 R164, RZ, RZ, R117 ;  /* 0x000000ffffa47224 */ /* 0x000fe200078e0075 */
[----:B------:R-:W4:Y:S01]  /*b890*/  LDL.LU R31, [R1+0x41c] ;  /* 0x00041c00011f7983 */ /* 0x000f220000300800 */
[----:B------:R-:W-:Y:S02]  /*b8a0*/  IMAD.MOV.U32 R163, RZ, RZ, R118 ;  /* 0x000000ffffa37224 */ /* 0x000fe400078e0076 */
[----:B------:R-:W-:Y:S01]  /*b8b0*/  IMAD.MOV.U32 R162, RZ, RZ, R119 ;  /* 0x000000ffffa27224 */ /* 0x000fe200078e0077 */
[----:B--2---:R-:W2:Y:S01]  /*b8c0*/  LDL.LU R32, [R1+0x420] ;  /* 0x0004200001207983 */ /* 0x004ea20000300800 */
[----:B------:R-:W-:-:S02]  /*b8d0*/  IMAD.MOV.U32 R161, RZ, RZ, R120 ;  /* 0x000000ffffa17224 */ /* 0x000fc400078e0078 */
[----:B------:R-:W-:Y:S01]  /*b8e0*/  IMAD.MOV.U32 R160, RZ, RZ, R121 ;  /* 0x000000ffffa07224 */ /* 0x000fe200078e0079 */
[----:B------:R-:W2:Y:S01]  /*b8f0*/  LDL.LU R33, [R1+0x424] ;  /* 0x0004240001217983 */ /* 0x000ea20000300800 */
[----:B------:R-:W-:Y:S02]  /*b900*/  IMAD.MOV.U32 R159, RZ, RZ, R122 ;  /* 0x000000ffff9f7224 */ /* 0x000fe400078e007a */
[----:B------:R-:W-:Y:S01]  /*b910*/  IMAD.MOV.U32 R158, RZ, RZ, R123 ;  /* 0x000000ffff9e7224 */ /* 0x000fe200078e007b */
[----:B---3--:R-:W3:Y:S01]  /*b920*/  LDL.LU R34, [R1+0x428] ;  /* 0x0004280001227983 */ /* 0x008ee20000300800 */
[----:B------:R-:W-:Y:S02]  /*b930*/  IMAD.MOV.U32 R157, RZ, RZ, R124 ;  /* 0x000000ffff9d7224 */ /* 0x000fe400078e007c */
[----:B------:R-:W-:Y:S01]  /*b940*/  IMAD.MOV.U32 R156, RZ, RZ, R125 ;  /* 0x000000ffff9c7224 */ /* 0x000fe200078e007d */
[----:B------:R-:W3:Y:S01]  /*b950*/  LDL.LU R35, [R1+0x42c] ;  /* 0x00042c0001237983 */ /* 0x000ee20000300800 */
[----:B------:R-:W-:-:S02]  /*b960*/  IMAD.MOV.U32 R155, RZ, RZ, R126 ;  /* 0x000000ffff9b7224 */ /* 0x000fc400078e007e */
[----:B------:R-:W-:Y:S01]  /*b970*/  IMAD.MOV.U32 R154, RZ, RZ, R127 ;  /* 0x000000ffff9a7224 */ /* 0x000fe200078e007f */
[----:B----4-:R-:W4:Y:S01]  /*b980*/  LDL.LU R36, [R1+0x430] ;  /* 0x0004300001247983 */ /* 0x010f220000300800 */
[----:B------:R-:W-:Y:S02]  /*b990*/  IMAD.MOV.U32 R153, RZ, RZ, R128 ;  /* 0x000000ffff997224 */ /* 0x000fe400078e0080 */
[----:B------:R-:W-:Y:S01]  /*b9a0*/  IMAD.MOV.U32 R152, RZ, RZ, R129 ;  /* 0x000000ffff987224 */ /* 0x000fe200078e0081 */
[----:B------:R-:W4:Y:S01]  /*b9b0*/  LDL.LU R37, [R1+0x434] ;  /* 0x0004340001257983 */ /* 0x000f220000300800 */
[----:B------:R-:W-:Y:S02]  /*b9c0*/  IMAD.MOV.U32 R23, RZ, RZ, R130 ;  /* 0x000000ffff177224 */ /* 0x000fe400078e0082 */
[----:B------:R-:W-:Y:S01]  /*b9d0*/  IMAD.MOV.U32 R22, RZ, RZ, R131 ;  /* 0x000000ffff167224 */ /* 0x000fe200078e0083 */
[----:B-1----:R-:W2:Y:S01]  /*b9e0*/  LDL.LU R38, [R1+0x438] ;  /* 0x0004380001267983 */ /* 0x002ea20000300800 */
[----:B------:R-:W-:-:S02]  /*b9f0*/  IMAD.MOV.U32 R21, RZ, RZ, R132 ;  /* 0x000000ffff157224 */ /* 0x000fc400078e0084 */
[----:B------:R-:W-:Y:S01]  /*ba00*/  IMAD.MOV.U32 R20, RZ, RZ, R133 ;  /* 0x000000ffff147224 */ /* 0x000fe200078e0085 */
[----:B------:R-:W2:Y:S01]  /*ba10*/  LDL.LU R39, [R1+0x43c] ;  /* 0x00043c0001277983 */ /* 0x000ea20000300800 */
[----:B------:R-:W-:Y:S02]  /*ba20*/  IMAD.MOV.U32 R19, RZ, RZ, R134 ;  /* 0x000000ffff137224 */ /* 0x000fe400078e0086 */
[----:B------:R-:W-:Y:S01]  /*ba30*/  IMAD.MOV.U32 R18, RZ, RZ, R135 ;  /* 0x000000ffff127224 */ /* 0x000fe200078e0087 */
[----:B------:R-:W3:Y:S01]  /*ba40*/  LDL.LU R40, [R1+0x440] ;  /* 0x0004400001287983 */ /* 0x000ee20000300800 */
[----:B------:R-:W-:Y:S02]  /*ba50*/  IMAD.MOV.U32 R17, RZ, RZ, R136 ;  /* 0x000000ffff117224 */ /* 0x000fe400078e0088 */
[----:B------:R-:W-:Y:S01]  /*ba60*/  IMAD.MOV.U32 R15, RZ, RZ, R137 ;  /* 0x000000ffff0f7224 */ /* 0x000fe200078e0089 */
[----:B------:R-:W3:Y:S01]  /*ba70*/  LDL.LU R41, [R1+0x444] ;  /* 0x0004440001297983 */ /* 0x000ee20000300800 */
[----:B------:R-:W-:-:S02]  /*ba80*/  IMAD.MOV.U32 R14, RZ, RZ, R138 ;  /* 0x000000ffff0e7224 */ /* 0x000fc400078e008a */
[----:B------:R-:W-:Y:S01]  /*ba90*/  IMAD.MOV.U32 R13, RZ, RZ, R139 ;  /* 0x000000ffff0d7224 */ /* 0x000fe200078e008b */
[----:B------:R-:W4:Y:S01]  /*baa0*/  LDL.LU R42, [R1+0x448] ;  /* 0x00044800012a7983 */ /* 0x000f220000300800 */
[----:B------:R-:W-:Y:S02]  /*bab0*/  IMAD.MOV.U32 R12, RZ, RZ, R140 ;  /* 0x000000ffff0c7224 */ /* 0x000fe400078e008c */
[----:B------:R-:W-:Y:S01]  /*bac0*/  IMAD.MOV.U32 R11, RZ, RZ, R141 ;  /* 0x000000ffff0b7224 */ /* 0x000fe200078e008d */
[----:B------:R-:W4:Y:S01]  /*bad0*/  LDL.LU R43, [R1+0x44c] ;  /* 0x00044c00012b7983 */ /* 0x000f220000300800 */
[----:B------:R-:W-:Y:S02]  /*bae0*/  IMAD.MOV.U32 R10, RZ, RZ, R142 ;  /* 0x000000ffff0a7224 */ /* 0x000fe400078e008e */
[----:B------:R-:W-:Y:S01]  /*baf0*/  IMAD.MOV.U32 R9, RZ, RZ, R143 ;  /* 0x000000ffff097224 */ /* 0x000fe200078e008f */
[----:B------:R-:W2:Y:S01]  /*bb00*/  LDL.LU R44, [R1+0x450] ;  /* 0x00045000012c7983 */ /* 0x000ea20000300800 */
[----:B------:R-:W-:-:S02]  /*bb10*/  IMAD.MOV.U32 R8, RZ, RZ, R144 ;  /* 0x000000ffff087224 */ /* 0x000fc400078e0090 */
[----:B------:R-:W-:Y:S01]  /*bb20*/  IMAD.MOV.U32 R7, RZ, RZ, R145 ;  /* 0x000000ffff077224 */ /* 0x000fe200078e0091 */
[----:B------:R-:W2:Y:S04]  /*bb30*/  LDL.LU R45, [R1+0x454] ;  /* 0x00045400012d7983 */ /* 0x000ea80000300800 */
[----:B------:R-:W3:Y:S04]  /*bb40*/  LDL.LU R46, [R1+0x458] ;  /* 0x00045800012e7983 */ /* 0x000ee80000300800 */
[----:B------:R-:W3:Y:S04]  /*bb50*/  LDL.LU R47, [R1+0x45c] ;  /* 0x00045c00012f7983 */ /* 0x000ee80000300800 */
[----:B------:R-:W4:Y:S04]  /*bb60*/  LDL.LU R48, [R1+0x460] ;  /* 0x0004600001307983 */ /* 0x000f280000300800 */
[----:B------:R-:W4:Y:S04]  /*bb70*/  LDL.LU R49, [R1+0x464] ;  /* 0x0004640001317983 */ /* 0x000f280000300800 */
[----:B------:R-:W2:Y:S04]  /*bb80*/  LDL.LU R50, [R1+0x468] ;  /* 0x0004680001327983 */ /* 0x000ea80000300800 */
        /* <DEDUP_REMOVED lines=90> */
[----:B------:R-:W2:Y:S01]  /*c130*/  LDL.LU R141, [R1+0x5d4] ;  /* 0x0005d400018d7983 */ /* 0x000ea20000300800 */
[----:B------:R-:W-:-:S03]  /*c140*/  IMAD.MOV.U32 R24, RZ, RZ, R146 ;  /* 0x000000ffff187224 */ /* 0x000fc600078e0092 */
[----:B------:R-:W3:Y:S01]  /*c150*/  LDL.LU R142, [R1+0x5d8] ;  /* 0x0005d800018e7983 */ /* 0x000ee20000300800 */
[----:B------:R-:W-:-:S03]  /*c160*/  IMAD.MOV.U32 R25, RZ, RZ, R147 ;  /* 0x000000ffff197224 */ /* 0x000fc600078e0093 */
[----:B------:R-:W3:Y:S01]  /*c170*/  LDL.LU R143, [R1+0x5dc] ;  /* 0x0005dc00018f7983 */ /* 0x000ee20000300800 */
[----:B------:R-:W-:-:S03]  /*c180*/  IMAD.MOV.U32 R26, RZ, RZ, R148 ;  /* 0x000000ffff1a7224 */ /* 0x000fc600078e0094 */
[----:B------:R-:W4:Y:S01]  /*c190*/  LDL.LU R144, [R1+0x5e0] ;  /* 0x0005e00001907983 */ /* 0x000f220000300800 */
[----:B------:R-:W-:-:S03]  /*c1a0*/  IMAD.MOV.U32 R27, RZ, RZ, R149 ;  /* 0x000000ffff1b7224 */ /* 0x000fc600078e0095 */
[----:B------:R-:W4:Y:S01]  /*c1b0*/  LDL.LU R145, [R1+0x5e4] ;  /* 0x0005e40001917983 */ /* 0x000f220000300800 */
[----:B------:R-:W-:-:S03]  /*c1c0*/  IMAD.MOV.U32 R28, RZ, RZ, R150 ;  /* 0x000000ffff1c7224 */ /* 0x000fc600078e0096 */
[----:B------:R-:W2:Y:S01]  /*c1d0*/  LDL.LU R146, [R1+0x5e8] ;  /* 0x0005e80001927983 */ /* 0x000ea20000300800 */
[----:B------:R-:W-:-:S03]  /*c1e0*/  IMAD.MOV.U32 R29, RZ, RZ, R151 ;  /* 0x000000ffff1d7224 */ /* 0x000fc600078e0097 */
[----:B------:R-:W2:Y:S04]  /*c1f0*/  LDL.LU R147, [R1+0x5ec] ;  /* 0x0005ec0001937983 */ /* 0x000ea80000300800 */
[----:B------:R-:W3:Y:S04]  /*c200*/  LDL.LU R148, [R1+0x5f0] ;  /* 0x0005f00001947983 */ /* 0x000ee80000300800 */
[----:B------:R-:W3:Y:S04]  /*c210*/  LDL.LU R149, [R1+0x5f4] ;  /* 0x0005f40001957983 */ /* 0x000ee80000300800 */
[----:B------:R-:W4:Y:S04]  /*c220*/  LDL.LU R150, [R1+0x5f8] ;  /* 0x0005f80001967983 */ /* 0x000f280000300800 */
[----:B------:R-:W4:Y:S04]  /*c230*/  LDL.LU R151, [R1+0x5fc] ;  /* 0x0005fc0001977983 */ /* 0x000f280000300800 */
[----:B----4-:R-:W-:Y:S04]  /*c240*/  STL.64 [R1+0x2450], R150 ;  /* 0x0024509601007387 */ /* 0x010fe80000100a00 */
[----:B---3--:R-:W-:Y:S04]  /*c250*/  STL.64 [R1+0x2448], R148 ;  /* 0x0024489401007387 */ /* 0x008fe80000100a00 */
[----:B--2---:R-:W-:Y:S04]  /*c260*/  STL.64 [R1+0x2440], R146 ;  /* 0x0024409201007387 */ /* 0x004fe80000100a00 */
        /* <DEDUP_REMOVED lines=61> */
[----:B0-----:R-:W2:Y:S04]  /*c640*/  LDL.LU R24, [R1+0x600] ;  /* 0x0006000001187983 */ /* 0x001ea80000300800 */
[----:B------:R-:W2:Y:S04]  /*c650*/  LDL.LU R25, [R1+0x604] ;  /* 0x0006040001197983 */ /* 0x000ea80000300800 */
        /* <DEDUP_REMOVED lines=125> */
[----:B------:R-:W2:Y:S01]  /*ce30*/  LDL.LU R151, [R1+0x7fc] ;  /* 0x0007fc0001977983 */ /* 0x000ea20000300800 */
[----:B------:R-:W-:Y:S01]  /*ce40*/  UMOV UR16, UR20 ;  /* 0x0000001400107c82 */ /* 0x000fe20008000000 */
[----:B------:R-:W-:-:S02]  /*ce50*/  UMOV UR17, UR21 ;  /* 0x0000001500117c82 */ /* 0x000fc40008000000 */
[----:B------:R-:W-:Y:S01]  /*ce60*/  STL [R1+0x101c], RZ ;  /* 0x00101cff01007387 */ /* 0x000fe20000100800 */
        /* <DEDUP_REMOVED lines=131> */
[----:B------:R-:W-:Y:S01]  /*d6a0*/  UIADD3 UR16, UR9, 0x802, URZ ;  /* 0x0000080209107890 */ /* 0x000fe2000fffe03f */
[----:B------:R-:W-:-:S02]  /*d6b0*/  UMOV UR17, 0x40000040 ;  /* 0x4000004000117882 */ /* 0x000fc40000000000 */
        /* <DEDUP_REMOVED lines=155> */
[----:B------:R-:W-:Y:S01]  /*e070*/  UMOV UR18, UR22 ;  /* 0x0000001600127c82 */ /* 0x000fe20008000000 */
[----:B------:R-:W-:-:S02]  /*e080*/  UMOV UR19, UR23 ;  /* 0x0000001700137c82 */ /* 0x000fc40008000000 */
        /* <DEDUP_REMOVED lines=119> */
[----:B0-----:R-:W2:Y:S04]  /*e800*/  LDL.LU.64 R24, [R1+0x200] ;  /* 0x0002000001187983 */ /* 0x001ea80000300a00 */
[----:B------:R-:W3:Y:S04]  /*e810*/  LDL.LU.64 R26, [R1+0x208] ;  /* 0x00020800011a7983 */ /* 0x000ee80000300a00 */
[----:B------:R-:W4:Y:S04]  /*e820*/  LDL.LU.64 R28, [R1+0x210] ;  /* 0x00021000011c7983 */ /* 0x000f280000300a00 */
[----:B------:R-:W2:Y:S04]  /*e830*/  LDL.LU.64 R30, [R1+0x218] ;  /* 0x00021800011e7983 */ /* 0x000ea80000300a00 */
        /* <DEDUP_REMOVED lines=60> */
[----:B--2---:R-:W-:Y:S04]  /*ec00*/  STL.64 [R1+0x2050], R150 ;  /* 0x0020509601007387 */ /* 0x004fe80000100a00 */
[----:B----4-:R-:W-:Y:S04]  /*ec10*/  STL.64 [R1+0x2048], R148 ;  /* 0x0020489401007387 */ /* 0x010fe80000100a00 */
[----:B---3--:R-:W-:Y:S04]  /*ec20*/  STL.64 [R1+0x2040], R146 ;  /* 0x0020409201007387 */ /* 0x008fe80000100a00 */
        /* <DEDUP_REMOVED lines=188> */
[----:B------:R-:W-:Y:S01]  /*f7f0*/  IMAD.MOV.U32 R151, RZ, RZ, R16 ;  /* 0x000000ffff977224 */ /* 0x000fe200078e0010 */
[----:B------:R-:W-:-:S02]  /*f800*/  UIADD3 UR16, UR9, 0x4, URZ ;  /* 0x0000000409107890 */ /* 0x000fc4000fffe03f */
[----:B------:R-:W-:Y:S01]  /*f810*/  UIADD3 UR18, UR10, 0x4, URZ ;  /* 0x000000040a127890 */ /* 0x000fe2000fffe03f */
        /* <DEDUP_REMOVED lines=227> */
[----:B------:R4:W-:Y:S04]  /*10650*/  STL [R1+0x3f8], R150 ;  /* 0x0003f89601007387 */ /* 0x0009e80000100800 */
        /* <DEDUP_REMOVED lines=24> */
[----:B0-----:R-:W4:Y:S04]  /*107e0*/  LDL.LU.64 R100, [R1+0x600] ;  /* 0x0006000001647983 */ /* 0x001f280000300a00 */
[----:B-1----:R-:W4:Y:S04]  /*107f0*/  LDL.LU.64 R102, [R1+0x608] ;  /* 0x0006080001667983 */ /* 0x002f280000300a00 */
[----:B--2---:R-:W2:Y:S04]  /*10800*/  LDL.LU.64 R104, [R1+0x610] ;  /* 0x0006100001687983 */ /* 0x004ea80000300a00 */
[----:B---3--:R-:W3:Y:S04]  /*10810*/  LDL.LU.64 R106, [R1+0x618] ;  /* 0x00061800016a7983 */ /* 0x008ee80000300a00 */
[----:B----4-:R-:W4:Y:S04]  /*10820*/  LDL.LU.64 R108, [R1+0x620] ;  /* 0x00062000016c7983 */ /* 0x010f280000300a00 */
        /* <DEDUP_REMOVED lines=15> */
[----:B------:R-:W2:Y:S01]  /*10920*/  LDL.LU.64 R140, [R1+0x6a0] ;  /* 0x0006a000018c7983 */ /* 0x000ea20000300a00 */
[----:B------:R-:W-:-:S03]  /*10930*/  IMAD.MOV.U32 R16, RZ, RZ, R151 ;  /* 0x000000ffff107224 */ /* 0x000fc600078e0097 */
[----:B------:R-:W3:Y:S04]  /*10940*/  LDL.LU.64 R142, [R1+0x6a8] ;  /* 0x0006a800018e7983 */ /* 0x000ee80000300a00 */
[----:B------:R-:W4:Y:S04]  /*10950*/  LDL.LU.64 R144, [R1+0x6b0] ;  /* 0x0006b00001907983 */ /* 0x000f280000300a00 */
[----:B------:R-:W2:Y:S04]  /*10960*/  LDL.LU.64 R146, [R1+0x6b8] ;  /* 0x0006b80001927983 */ /* 0x000ea80000300a00 */
[----:B------:R-:W3:Y:S04]  /*10970*/  LDL.LU.64 R148, [R1+0x6c0] ;  /* 0x0006c00001947983 */ /* 0x000ee80000300a00 */
[----:B------:R-:W4:Y:S04]  /*10980*/  LDL.LU.64 R150, [R1+0x6c8] ;  /* 0x0006c80001967983 */ /* 0x000f280000300a00 */
        /* <DEDUP_REMOVED lines=26> */
[----:B------:R-:W2:Y:S04]  /*10b30*/  LDL.LU R24, [R1] ;  /* 0x0000000001187983 */ /* 0x000ea80000300800 */
        /* <DEDUP_REMOVED lines=75> */
[----:B0-----:R-:W-:-:S02]  /*10ff0*/  IMAD.MOV.U32 R100, RZ, RZ, R181 ;  /* 0x000000ffff647224 */ /* 0x001fc400078e00b5 */
        /* <DEDUP_REMOVED lines=29> */
[----:B------:R-:W-:Y:S01]  /*111d0*/  IMAD.MOV.U32 R130, RZ, RZ, R23 ;  /* 0x000000ffff827224 */ /* 0x000fe200078e0017 */
[----:B------:R-:W-:Y:S01]  /*111e0*/  UIADD3 UR20, UR9, 0x404, URZ ;  /* 0x0000040409147890 */ /* 0x000fe2000fffe03f */
[----:B------:R-:W-:Y:S01]  /*111f0*/  IMAD.MOV.U32 R131, RZ, RZ, R22 ;  /* 0x000000ffff837224 */ /* 0x000fe200078e0016 */
[----:B------:R-:W-:Y:S01]  /*11200*/  UMOV UR21, 0x40000040 ;  /* 0x4000004000157882 */ /* 0x000fe20000000000 */
[----:B------:R-:W-:Y:S01]  /*11210*/  IMAD.MOV.U32 R132, RZ, RZ, R21 ;  /* 0x000000ffff847224 */ /* 0x000fe200078e0015 */
[----:B------:R-:W3:Y:S01]  /*11220*/  LDL.LU.64 R152, [R1+0x6d0] ;  /* 0x0006d00001987983 */ /* 0x000ee20000300a00 */
[----:B------:R-:W-:-:S02]  /*11230*/  IMAD.MOV.U32 R133, RZ, RZ, R20 ;  /* 0x000000ffff857224 */ /* 0x000fc400078e0014 */
[----:B------:R-:W-:Y:S01]  /*11240*/  IMAD.MOV.U32 R134, RZ, RZ, R19 ;  /* 0x000000ffff867224 */ /* 0x000fe200078e0013 */
[----:B------:R-:W3:Y:S01]  /*11250*/  LDL.LU.64 R154, [R1+0x6d8] ;  /* 0x0006d800019a7983 */ /* 0x000ee20000300a00 */
[----:B------:R-:W-:Y:S02]  /*11260*/  IMAD.MOV.U32 R135, RZ, RZ, R18 ;  /* 0x000000ffff877224 */ /* 0x000fe400078e0012 */
[----:B------:R-:W-:Y:S01]  /*11270*/  IMAD.MOV.U32 R136, RZ, RZ, R17 ;  /* 0x000000ffff887224 */ /* 0x000fe200078e0011 */
[----:B------:R-:W3:Y:S01]  /*11280*/  LDL.LU.64 R156, [R1+0x6e0] ;  /* 0x0006e000019c7983 */ /* 0x000ee20000300a00 */
[----:B------:R-:W-:Y:S02]  /*11290*/  IMAD.MOV.U32 R137, RZ, RZ, R15 ;  /* 0x000000ffff897224 */ /* 0x000fe400078e000f */
        /* <DEDUP_REMOVED lines=20> */
[----:B------:R-:W-:-:S03]  /*113e0*/  IMAD.MOV.U32 R151, RZ, RZ, R0 ;  /* 0x000000ffff977224 */ /* 0x000fc600078e0000 */
[----:B------:R-:W3:Y:S04]  /*113f0*/  LDL.LU.64 R172, [R1+0x720] ;  /* 0x0007200001ac7983 */ /* 0x000ee80000300a00 */
        /* <DEDUP_REMOVED lines=20> */
[----:B------:R-:W3:Y:S01]  /*11540*/  LDL.LU.64 R214, [R1+0x7c8] ;  /* 0x0007c80001d67983 */ /* 0x000ee20000300a00 */
[----:B--2---:R-:W-:-:S03]  /*11550*/  WARPGROUP.ARRIVE ;  /* 0x00000000000079c5 */ /* 0x004fc60000000000 */
[----:B------:R-:W3:Y:S03]  /*11560*/  LDL.LU.64 R216, [R1+0x7d0] ;  /* 0x0007d00001d87983 */ /* 0x000ee60000300a00 */
[----:B------:R-:W-:Y:S01]  /*11570*/  QGMMA.64x256x32.F32.E4M3.E4M3 R24, gdesc[UR20], R24, gsb0 ;  /* 0x03e00000141879f3 */ /* 0x000fe20008000818 */
[----:B------:R-:W3:Y:S04]  /*11580*/  LDL.LU.64 R218, [R1+0x7d8] ;  /* 0x0007d80001da7983 */ /* 0x000ee80000300a00 */
[----:B------:R-:W3:Y:S04]  /*11590*/  LDL.LU.64 R220, [R1+0x7e0] ;  /* 0x0007e00001dc7983 */ /* 0x000ee80000300a00 */
[----:B------:R-:W3:Y:S04]  /*115a0*/  LDL.LU.64 R222, [R1+0x7e8] ;  /* 0x0007e80001de7983 */ /* 0x000ee80000300a00 */
[----:B------:R-:W3:Y:S04]  /*115b0*/  LDL.LU.64 R224, [R1+0x7f0] ;  /* 0x0007f00001e07983 */ /* 0x000ee80000300a00 */
[----:B------:R-:W3:Y:S01]  /*115c0*/  LDL.LU.64 R226, [R1+0x7f8] ;  /* 0x0007f80001e27983 */ /* 0x000ee20000300a00 */
[----:B------:R-:W-:-:S03]  /*115d0*/  WARPGROUP.DEPBAR.LE gsb0, 0x0 ;  /* 0x00008000000079c5 */ /* 0x000fc60000010000 */
        /* <DEDUP_REMOVED lines=64> */
[----:B0-----:R-:W3:Y:S04]  /*119e0*/  LDL.LU.64 R150, [R1+0x1e50] ;  /* 0x001e500001967983 */ /* 0x001ee80000300a00 */
        /* <DEDUP_REMOVED lines=52> */
[----:B---3--:R-:W-:-:S06]  /*11d30*/  WARPGROUP.ARRIVE ;  /* 0x00000000000079c5 */ /* 0x008fcc0000000000 */
[----:B------:R-:W-:Y:S03]  /*11d40*/  QGMMA.64x256x32.F32.E4M3.E4M3 R100, gdesc[UR16], R100, gsb0 ;  /* 0x03e00000106479f3 */ /* 0x000fe60008000864 */
[----:B------:R-:W-:Y:S02]  /*11d50*/  WARPGROUP.DEPBAR.LE gsb0, 0x0 ;  /* 0x00008000000079c5 */ /* 0x000fe40000010000 */
        /* <DEDUP_REMOVED lines=53> */
[----:B------:R-:W4:Y:S04]  /*120b0*/  LDL.LU.64 R24, [R1+0x400] ;  /* 0x0004000001187983 */ /* 0x000f280000300a00 */
        /* <DEDUP_REMOVED lines=37> */
[----:B0-----:R-:W4:Y:S04]  /*12310*/  LDL.LU.64 R100, [R1+0x530] ;  /* 0x0005300001647983 */ /* 0x001f280000300a00 */
[----:B-1----:R-:W4:Y:S04]  /*12320*/  LDL.LU.64 R102, [R1+0x538] ;  /* 0x0005380001667983 */ /* 0x002f280000300a00 */
[----:B--2---:R-:W2:Y:S04]  /*12330*/  LDL.LU.64 R104, [R1+0x540] ;  /* 0x0005400001687983 */ /* 0x004ea80000300a00 */
[----:B---3--:R-:W2:Y:S04]  /*12340*/  LDL.LU.64 R106, [R1+0x548] ;  /* 0x00054800016a7983 */ /* 0x008ea80000300a00 */
[----:B----4-:R-:W2:Y:S04]  /*12350*/  LDL.LU.64 R108, [R1+0x550] ;  /* 0x00055000016c7983 */ /* 0x010ea80000300a00 */
        /* <DEDUP_REMOVED lines=22> */
[----:B------:R-:W-:Y:S01]  /*124c0*/  UMOV UR17, 0x40000040 ;  /* 0x4000004000117882 */ /* 0x000fe20000000000 */
[----:B------:R-:W-:-:S02]  /*124d0*/  IMAD.MOV.U32 R229, RZ, RZ, R227 ;  /* 0x000000ffffe57224 */ /* 0x000fc400078e00e3 */
[----:B------:R-:W-:Y:S02]  /*124e0*/  IMAD.MOV.U32 R230, RZ, RZ, R226 ;  /* 0x000000ffffe67224 */ /* 0x000fe400078e00e2 */
[----:B------:R-:W-:Y:S02]  /*124f0*/  IMAD.MOV.U32 R231, RZ, RZ, R225 ;  /* 0x000000ffffe77224 */ /* 0x000fe400078e00e1 */
[----:B------:R-:W-:Y:S01]  /*12500*/  IMAD.MOV.U32 R232, RZ, RZ, R224 ;  /* 0x000000ffffe87224 */ /* 0x000fe200078e00e0 */
[----:B------:R-:W-:Y:S01]  /*12510*/  STL [R1+0x17e0], R229 ;  /* 0x0017e0e501007387 */ /* 0x000fe20000100800 */
[----:B------:R-:W-:Y:S02]  /*12520*/  IMAD.MOV.U32 R233, RZ, RZ, R223 ;  /* 0x000000ffffe97224 */ /* 0x000fe400078e00df */
[----:B------:R-:W-:Y:S01]  /*12530*/  IMAD.MOV.U32 R234, RZ, RZ, R222 ;  /* 0x000000ffffea7224 */ /* 0x000fe200078e00de */
[----:B------:R-:W-:Y:S01]  /*12540*/  STL [R1+0x17dc], R230 ;  /* 0x0017dce601007387 */ /* 0x000fe20000100800 */
[----:B------:R-:W-:-:S02]  /*12550*/  IMAD.MOV.U32 R235, RZ, RZ, R221 ;  /* 0x000000ffffeb7224 */ /* 0x000fc400078e00dd */
[----:B------:R-:W-:Y:S01]  /*12560*/  IMAD.MOV.U32 R0, RZ, RZ, R220 ;  /* 0x000000ffff007224 */ /* 0x000fe200078e00dc */
[----:B------:R-:W-:Y:S01]  /*12570*/  STL [R1+0x17d8], R231 ;  /* 0x0017d8e701007387 */ /* 0x000fe20000100800 */
[----:B------:R-:W-:Y:S02]  /*12580*/  IMAD.MOV.U32 R2, RZ, RZ, R219 ;  /* 0x000000ffff027224 */ /* 0x000fe400078e00db */
[----:B------:R-:W-:Y:S01]  /*12590*/  IMAD.MOV.U32 R3, RZ, RZ, R218 ;  /* 0x000000ffff037224 */ /* 0x000fe200078e00da */
[----:B------:R-:W-:Y:S01]  /*125a0*/  STL [R1+0x17d4], R232 ;  /* 0x0017d4e801007387 */ /* 0x000fe20000100800 */
[----:B------:R-:W-:-:S03]  /*125b0*/  IMAD.MOV.U32 R4, RZ, RZ, R217 ;  /* 0x000000ffff047224 */ /* 0x000fc600078e00d9 */
        /* <DEDUP_REMOVED lines=22> */
[----:B------:R-:W-:Y:S04]  /*12720*/  STL [R1+0x17a4], R9 ;  /* 0x0017a40901007387 */ /* 0x000fe80000100800 */
[----:B------:R-:W-:Y:S04]  /*12730*/  STL [R1+0x17a0], R10 ;  /* 0x0017a00a01007387 */ /* 0x000fe80000100800 */
[----:B------:R-:W-:Y:S04]  /*12740*/  STL [R1+0x179c], R11 ;  /* 0x00179c0b01007387 */ /* 0x000fe80000100800 */
[----:B------:R-:W-:Y:S04]  /*12750*/  STL [R1+0x1798], R12 ;  /* 0x0017980c01007387 */ /* 0x000fe80000100800 */
[----:B------:R-:W-:Y:S04]  /*12760*/  STL [R1+0x1794], R13 ;  /* 0x0017940d01007387 */ /* 0x000fe80000100800 */
[----:B------:R0:W-:Y:S04]  /*12770*/  STL [R1+0x1790], R14 ;  /* 0x0017900e01007387 */ /* 0x0001e80000100800 */
        /* <DEDUP_REMOVED lines=34> */
[----:B------:R-:W-:Y:S01]  /*129a0*/  STL.64 [R1+0x430], R36 ;  /* 0x0004302401007387 */ /* 0x000fe20000100a00 */
[----:B------:R-:W-:-:S03]  /*129b0*/  IMAD.MOV.U32 R18, RZ, RZ, R150 ;  /* 0x000000ffff127224 */ /* 0x000fc600078e0096 */
[----:B------:R-:W-:Y:S01]  /*129c0*/  STL.64 [R1+0x438], R38 ;  /* 0x0004382601007387 */ /* 0x000fe20000100a00 */
[----:B------:R-:W-:-:S03]  /*129d0*/  IMAD.MOV.U32 R17, RZ, RZ, R151 ;  /* 0x000000ffff117224 */ /* 0x000fc600078e0097 */
[----:B------:R-:W-:Y:S01]  /*129e0*/  STL.64 [R1+0x440], R40 ;  /* 0x0004402801007387 */ /* 0x000fe20000100a00 */
[----:B------:R-:W-:-:S03]  /*129f0*/  IMAD.MOV.U32 R20, RZ, RZ, R148 ;  /* 0x000000ffff147224 */ /* 0x000fc600078e0094 */
[----:B------:R-:W-:Y:S01]  /*12a00*/  STL.64 [R1+0x448], R42 ;  /* 0x0004482a01007387 */ /* 0x000fe20000100a00 */
[----:B------:R-:W-:-:S03]  /*12a10*/  IMAD.MOV.U32 R19, RZ, RZ, R149 ;  /* 0x000000ffff137224 */ /* 0x000fc600078e0095 */
[----:B------:R2:W-:Y:S01]  /*12a20*/  STL.64 [R1+0x450], R44 ;  /* 0x0004502c01007387 */ /* 0x0005e20000100a00 */
[----:B------:R-:W-:Y:S02]  /*12a30*/  IMAD.MOV.U32 R22, RZ, RZ, R146 ;  /* 0x000000ffff167224 */ /* 0x000fe400078e0092 */
        /* <DEDUP_REMOVED lines=119> */
[----:B0-----:R-:W-:Y:S02]  /*131b0*/  IMAD.MOV.U32 R14, RZ, RZ, R66 ;  /* 0x000000ffff0e7224 */ /* 0x001fe400078e0042 */
[----:B-1----:R-:W-:Y:S01]  /*131c0*/  IMAD.MOV.U32 R15, RZ, RZ, R67 ;  /* 0x000000ffff0f7224 */ /* 0x002fe200078e0043 */
        /* <DEDUP_REMOVED lines=30> */
[----:B------:R-:W3:Y:S04]  /*133b0*/  LDL.LU.64 R50, [R1+0x1bf0] ;  /* 0x001bf00001327983 */ /* 0x000ee80000300a00 */
[----:B------:R-:W3:Y:S04]  /*133c0*/  LDL.LU.64 R48, [R1+0x1be8] ;  /* 0x001be80001307983 */ /* 0x000ee80000300a00 */
[----:B------:R-:W3:Y:S04]  /*133d0*/  LDL.LU.64 R46, [R1+0x1be0] ;  /* 0x001be000012e7983 */ /* 0x000ee80000300a00 */
[----:B--2---:R-:W3:Y:S04]  /*133e0*/  LDL.LU.64 R44, [R1+0x1bd8] ;  /* 0x001bd800012c7983 */ /* 0x004ee80000300a00 */
        /* <DEDUP_REMOVED lines=107> */
[----:B------:R-:W-:Y:S04]  /*13aa0*/  STL [R1+0x1818], R17 ;  /* 0x0018181101007387 */ /* 0x000fe80000100800 */
[----:B------:R-:W-:Y:S04]  /*13ab0*/  STL.64 [R1+0x1810], R14 ;  /* 0x0018100e01007387 */ /* 0x000fe80000100a00 */
[----:B------:R-:W-:Y:S04]  /*13ac0*/  STL.64 [R1+0x1808], R12 ;  /* 0x0018080c01007387 */ /* 0x000fe80000100a00 */
[----:B------:R-:W-:Y:S04]  /*13ad0*/  STL.64 [R1+0x1800], R10 ;  /* 0x0018000a01007387 */ /* 0x000fe80000100a00 */
[----:B------:R-:W-:Y:S04]  /*13ae0*/  STL.64 [R1+0x17f8], R8 ;  /* 0x0017f80801007387 */ /* 0x000fe80000100a00 */
[----:B------:R-:W-:Y:S04]  /*13af0*/  STL.64 [R1+0x17f0], R6 ;  /* 0x0017f00601007387 */ /* 0x000fe80000100a00 */
[----:B------:R-:W-:Y:S04]  /*13b00*/  STL.64 [R1+0x17e8], R4 ;  /* 0x0017e80401007387 */ /* 0x000fe80000100a00 */
[----:B------:R-:W-:Y:S04]  /*13b10*/  STL [R1+0xd00], RZ ;  /* 0x000d00ff01007387 */ /* 0x000fe80000100800 */
        /* <DEDUP_REMOVED lines=128> */
[----:B------:R-:W-:-:S02]  /*14320*/  UIADD3 UR16, UR9, 0x6, URZ ;  /* 0x0000000609107890 */ /* 0x000fc4000fffe03f */
[----:B------:R-:W-:Y:S01]  /*14330*/  UIADD3 UR18, UR10, 0x6, URZ ;  /* 0x000000060a127890 */ /* 0x000fe2000fffe03f */
[----:B------:R-:W-:Y:S01]  /*14340*/  UMOV UR17, 0x40000040 ;  /* 0x4000004000117882 */ /* 0x000fe20000000000 */
        /* <DEDUP_REMOVED lines=118> */
[----:B0-----:R-:W4:Y:S04]  /*14ab0*/  LDL.LU.64 R24, [R1] ;  /* 0x0000000001187983 */ /* 0x001f280000300a00 */
        /* <DEDUP_REMOVED lines=63> */
[----:B---3--:R-:W-:Y:S04]  /*14eb0*/  STL.64 [R1+0x1b80], R150 ;  /* 0x001b809601007387 */ /* 0x008fe80000100a00 */
[----:B--2---:R-:W-:Y:S04]  /*14ec0*/  STL.64 [R1+0x1b78], R148 ;  /* 0x001b789401007387 */ /* 0x004fe80000100a00 */
[----:B----4-:R-:W-:Y:S04]  /*14ed0*/  STL.64 [R1+0x1b70], R146 ;  /* 0x001b709201007387 */ /* 0x010fe80000100a00 */
        /* <DEDUP_REMOVED lines=189> */
[----:B------:R-:W-:Y:S01]  /*15ab0*/  UIADD3 UR22, UR10, 0x806, URZ ;  /* 0x000008060a167890 */ /* 0x000fe2000fffe03f */
[----:B------:R-:W-:Y:S01]  /*15ac0*/  UMOV UR20, UR16 ;  /* 0x0000001000147c82 */ /* 0x000fe20008000000 */
[----:B------:R-:W-:Y:S01]  /*15ad0*/  UMOV UR21, UR17 ;  /* 0x0000001100157c82 */ /* 0x000fe20008000000 */
[----:B------:R-:W-:-:S02]  /*15ae0*/  UMOV UR23, 0x40000040 ;  /* 0x4000004000177882 */ /* 0x000fc40000000000 */
        /* <DEDUP_REMOVED lines=223> */
[----:B------:R4:W-:Y:S04]  /*168e0*/  STL.64 [R1+0x1f8], R150 ;  /* 0x0001f89601007387 */ /* 0x0009e80000100a00 */
[----:B0-----:R-:W4:Y:S04]  /*168f0*/  LDL.LU.64 R106, [R1+0x1980] ;  /* 0x00198000016a7983 */ /* 0x001f280000300a00 */
        /* <DEDUP_REMOVED lines=44> */
[----:B------:R-:W4:Y:S04]  /*16bc0*/  LDL.LU R17, [R1+0x1818] ;  /* 0x0018180001117983 */ /* 0x000f280000300800 */
[----:B------:R-:W4:Y:S04]  /*16bd0*/  LDL.LU.64 R14, [R1+0x1810] ;  /* 0x00181000010e7983 */ /* 0x000f280000300a00 */
[----:B------:R-:W4:Y:S04]  /*16be0*/  LDL.LU.64 R12, [R1+0x1808] ;  /* 0x00180800010c7983 */ /* 0x000f280000300a00 */
[----:B------:R-:W4:Y:S04]  /*16bf0*/  LDL.LU.64 R10, [R1+0x1800] ;  /* 0x00180000010a7983 */ /* 0x000f280000300a00 */
[----:B------:R-:W4:Y:S04]  /*16c00*/  LDL.LU.64 R8, [R1+0x17f8] ;  /* 0x0017f80001087983 */ /* 0x000f280000300a00 */
[----:B------:R-:W4:Y:S04]  /*16c10*/  LDL.LU.64 R6, [R1+0x17f0] ;  /* 0x0017f00001067983 */ /* 0x000f280000300a00 */
[----:B------:R-:W4:Y:S04]  /*16c20*/  LDL.LU.64 R4, [R1+0x17e8] ;  /* 0x0017e80001047983 */ /* 0x000f280000300a00 */
        /* <DEDUP_REMOVED lines=24> */
[----:B-1----:R-:W4:Y:S04]  /*16db0*/  LDL.LU R108, [R1+0x400] ;  /* 0x00040000016c7983 */ /* 0x002f280000300800 */
[----:B------:R-:W4:Y:S04]  /*16dc0*/  LDL.LU R109, [R1+0x404] ;  /* 0x00040400016d7983 */ /* 0x000f280000300800 */
[----:B--2---:R-:W2:Y:S04]  /*16dd0*/  LDL.LU R110, [R1+0x408] ;  /* 0x00040800016e7983 */ /* 0x004ea80000300800 */
[----:B------:R-:W2:Y:S04]  /*16de0*/  LDL.LU R111, [R1+0x40c] ;  /* 0x00040c00016f7983 */ /* 0x000ea80000300800 */
[----:B---3--:R-:W3:Y:S04]  /*16df0*/  LDL.LU R112, [R1+0x410] ;  /* 0x0004100001707983 */ /* 0x008ee80000300800 */
[----:B------:R-:W3:Y:S04]  /*16e00*/  LDL.LU R113, [R1+0x414] ;  /* 0x0004140001717983 */ /* 0x000ee80000300800 */
[----:B----4-:R-:W4:Y:S04]  /*16e10*/  LDL.LU R114, [R1+0x418] ;  /* 0x0004180001727983 */ /* 0x010f280000300800 */
        /* <DEDUP_REMOVED lines=16> */
[----:B------:R-:W-:Y:S01]  /*16f20*/  IMAD.MOV.U32 R131, RZ, RZ, R230 ;  /* 0x000000ffff837224 */ /* 0x000fe200078e00e6 */
[----:B------:R-:W3:Y:S01]  /*16f30*/  LDL.LU R229, [R1+0x17e0] ;  /* 0x0017e00001e57983 */ /* 0x000ee20000300800 */
[----:B------:R-:W-:Y:S02]  /*16f40*/  IMAD.MOV.U32 R132, RZ, RZ, R231 ;  /* 0x000000ffff847224 */ /* 0x000fe400078e00e7 */
[----:B------:R-:W-:Y:S01]  /*16f50*/  IMAD.MOV.U32 R133, RZ, RZ, R232 ;  /* 0x000000ffff857224 */ /* 0x000fe200078e00e8 */
[----:B------:R-:W3:Y:S01]  /*16f60*/  LDL.LU R230, [R1+0x17dc] ;  /* 0x0017dc0001e67983 */ /* 0x000ee20000300800 */
[----:B------:R-:W-:-:S03]  /*16f70*/  IMAD.MOV.U32 R134, RZ, RZ, R233 ;  /* 0x000000ffff867224 */ /* 0x000fc600078e00e9 */
        /* <DEDUP_REMOVED lines=10> */
[----:B------:R-:W3:Y:S04]  /*17020*/  LDL.LU R0, [R1+0x17c4] ;  /* 0x0017c40001007983 */ /* 0x000ee80000300800 */
[----:B------:R-:W3:Y:S04]  /*17030*/  LDL.LU R2, [R1+0x17c0] ;  /* 0x0017c00001027983 */ /* 0x000ee80000300800 */
[----:B------:R-:W3:Y:S01]  /*17040*/  LDL.LU R3, [R1+0x17bc] ;  /* 0x0017bc0001037983 */ /* 0x000ee20000300800 */
        /* <DEDUP_REMOVED lines=8> */
[----:B------:R-:W3:Y:S01]  /*170d0*/  LDL.LU R4, [R1+0x17b8] ;  /* 0x0017b80001047983 */ /* 0x000ee20000300800 */
[----:B------:R-:W-:Y:S02]  /*170e0*/  IMAD.MOV.U32 R141, RZ, RZ, R5 ;  /* 0x000000ffff8d7224 */ /* 0x000fe400078e0005 */
[----:B------:R-:W-:Y:S01]  /*170f0*/  IMAD.MOV.U32 R143, RZ, RZ, R7 ;  /* 0x000000ffff8f7224 */ /* 0x000fe200078e0007 */
[----:B------:R-:W3:Y:S01]  /*17100*/  LDL.LU R5, [R1+0x17b4] ;  /* 0x0017b40001057983 */ /* 0x000ee20000300800 */
[----:B------:R-:W-:-:S03]  /*17110*/  IMAD.MOV.U32 R145, RZ, RZ, R9 ;  /* 0x000000ffff917224 */ /* 0x000fc600078e0009 */
[----:B------:R-:W3:Y:S01]  /*17120*/  LDL.LU R6, [R1+0x17b0] ;  /* 0x0017b00001067983 */ /* 0x000ee20000300800 */
[----:B------:R-:W-:-:S03]  /*17130*/  IMAD.MOV.U32 R147, RZ, RZ, R11 ;  /* 0x000000ffff937224 */ /* 0x000fc600078e000b */
[----:B------:R-:W3:Y:S04]  /*17140*/  LDL.LU R7, [R1+0x17ac] ;  /* 0x0017ac0001077983 */ /* 0x000ee80000300800 */
[----:B------:R-:W3:Y:S01]  /*17150*/  LDL.LU R8, [R1+0x17a8] ;  /* 0x0017a80001087983 */ /* 0x000ee20000300800 */
[----:B------:R-:W-:-:S03]  /*17160*/  IMAD.MOV.U32 R149, RZ, RZ, R13 ;  /* 0x000000ffff957224 */ /* 0x000fc600078e000d */
[----:B------:R-:W3:Y:S04]  /*17170*/  LDL.LU R9, [R1+0x17a4] ;  /* 0x0017a40001097983 */ /* 0x000ee80000300800 */
[----:B------:R-:W3:Y:S04]  /*17180*/  LDL.LU R10, [R1+0x17a0] ;  /* 0x0017a000010a7983 */ /* 0x000ee80000300800 */
[----:B------:R-:W3:Y:S04]  /*17190*/  LDL.LU R11, [R1+0x179c] ;  /* 0x00179c00010b7983 */ /* 0x000ee80000300800 */
[----:B------:R-:W3:Y:S04]  /*171a0*/  LDL.LU R12, [R1+0x1798] ;  /* 0x00179800010c7983 */ /* 0x000ee80000300800 */
[----:B------:R-:W3:Y:S04]  /*171b0*/  LDL.LU R13, [R1+0x1794] ;  /* 0x00179400010d7983 */ /* 0x000ee80000300800 */
[----:B------:R-:W3:Y:S04]  /*171c0*/  LDL.LU R14, [R1+0x1790] ;  /* 0x00179000010e7983 */ /* 0x000ee80000300800 */
[----:B------:R-:W3:Y:S04]  /*171d0*/  LDL.LU R15, [R1+0x178c] ;  /* 0x00178c00010f7983 */ /* 0x000ee80000300800 */
        /* <DEDUP_REMOVED lines=171> */
[----:B------:R-:W-:Y:S01]  /*17c90*/  IMAD.MOV.U32 R131, RZ, RZ, R14 ;  /* 0x000000ffff837224 */ /* 0x000fe200078e000e */
[----:B------:R-:W-:Y:S01]  /*17ca0*/  UMOV UR16, UR20 ;  /* 0x0000001400107c82 */ /* 0x000fe20008000000 */
[----:B------:R-:W-:Y:S01]  /*17cb0*/  IMAD.MOV.U32 R132, RZ, RZ, R13 ;  /* 0x000000ffff847224 */ /* 0x000fe200078e000d */
[----:B------:R-:W-:Y:S01]  /*17cc0*/  UMOV UR17, UR21 ;  /* 0x0000001500117c82 */ /* 0x000fe20008000000 */
[----:B------:R-:W-:Y:S01]  /*17cd0*/  IMAD.MOV.U32 R133, RZ, RZ, R12 ;  /* 0x000000ffff857224 */ /* 0x000fe200078e000c */
[----:B------:R0:W5:Y:S01]  /*17ce0*/  LDL.LU R15, [R1+0x1788] ;  /* 0x00178800010f7983 */ /* 0x0001620000300800 */
[----:B------:R-:W-:Y:S02]  /*17cf0*/  IMAD.MOV.U32 R134, RZ, RZ, R11 ;  /* 0x000000ffff867224 */ /* 0x000fe400078e000b */
[----:B------:R-:W-:Y:S01]  /*17d00*/  IMAD.MOV.U32 R135, RZ, RZ, R10 ;  /* 0x000000ffff877224 */ /* 0x000fe200078e000a */
[----:B------:R0:W5:Y:S01]  /*17d10*/  LDL.LU R14, [R1+0x1784] ;  /* 0x00178400010e7983 */ /* 0x0001620000300800 */
[----:B------:R-:W-:-:S02]  /*17d20*/  IMAD.MOV.U32 R136, RZ, RZ, R9 ;  /* 0x000000ffff887224 */ /* 0x000fc400078e0009 */
[----:B------:R-:W-:Y:S01]  /*17d30*/  IMAD.MOV.U32 R137, RZ, RZ, R8 ;  /* 0x000000ffff897224 */ /* 0x000fe200078e0008 */
[----:B------:R0:W5:Y:S01]  /*17d40*/  LDL.LU R13, [R1+0x1780] ;  /* 0x00178000010d7983 */ /* 0x0001620000300800 */
[----:B------:R-:W-:Y:S02]  /*17d50*/  IMAD.MOV.U32 R138, RZ, RZ, R7 ;  /* 0x000000ffff8a7224 */ /* 0x000fe400078e0007 */
        /* <DEDUP_REMOVED lines=19> */
[----:B------:R0:W5:Y:S04]  /*17e90*/  LDL.LU R6, [R1+0x1764] ;  /* 0x0017640001067983 */ /* 0x0001680000300800 */
[----:B------:R0:W5:Y:S04]  /*17ea0*/  LDL.LU R5, [R1+0x1760] ;  /* 0x0017600001057983 */ /* 0x0001680000300800 */
[----:B------:R0:W5:Y:S04]  /*17eb0*/  LDL.LU R4, [R1+0x175c] ;  /* 0x00175c0001047983 */ /* 0x0001680000300800 */
[----:B------:R0:W5:Y:S04]  /*17ec0*/  LDL.LU R3, [R1+0x1758] ;  /* 0x0017580001037983 */ /* 0x0001680000300800 */
[----:B------:R0:W5:Y:S04]  /*17ed0*/  LDL.LU R2, [R1+0x1754] ;  /* 0x0017540001027983 */ /* 0x0001680000300800 */
[----:B------:R0:W5:Y:S04]  /*17ee0*/  LDL.LU R0, [R1+0x1750] ;  /* 0x0017500001007983 */ /* 0x0001680000300800 */
        /* <DEDUP_REMOVED lines=68> */
[----:B-1----:R-:W2:Y:S04]  /*18330*/  LDL.LU.64 R150, [R1+0x1748] ;  /* 0x0017480001967983 */ /* 0x002ea80000300a00 */
        /* <DEDUP_REMOVED lines=29> */
[----:B------:R-:W3:Y:S01]  /*18510*/  LDL.LU.64 R106, [R1+0x1698] ;  /* 0x00169800016a7983 */ /* 0x000ee20000300a00 */
[----:B------:R-:W-:Y:S01]  /*18520*/  UMOV UR17, 0x40000040 ;  /* 0x4000004000117882 */ /* 0x000fe20000000000 */
[----:B------:R-:W-:-:S02]  /*18530*/  ULDC UR9, c[0x0][0x50c] ;  /* 0x0001430000097ab9 */ /* 0x000fc40000000800 */
        /* <DEDUP_REMOVED lines=132> */
[----:B-1----:R-:W3:Y:S04]  /*18d80*/  LDL.LU.64 R150, [R1+0x1548] ;  /* 0x0015480001967983 */ /* 0x002ee80000300a00 */
        /* <DEDUP_REMOVED lines=64> */
[----:B---3--:R-:W-:-:S06]  /*19190*/  WARPGROUP.ARRIVE ;  /* 0x00000000000079c5 */ /* 0x008fcc0000000000 */
[----:B------:R-:W-:Y:S01]  /*191a0*/  QGMMA.64x256x32.F32.E4M3.E4M3 R24, gdesc[UR16], R24, gsb0 ;  /* 0x03e00000101879f3 */ /* 0x000fe20008000818 */
        /* <DEDUP_REMOVED lines=19> */
[----:B------:R-:W-:-:S03]  /*192e0*/  UISETP.NE.AND UP0, UPT, UR9, 0x4, UPT ;  /* 0x000000040900788c */ /* 0x000fc6000bf05270 */
[----:B------:R0:W-:Y:S04]  /*192f0*/  STL [R1+0xa20], RZ ;  /* 0x000a20ff01007387 */ /* 0x0001e80000100800 */
[----:B------:R0:W-:Y:S04]  /*19300*/  STL [R1+0xa1c], RZ ;  /* 0x000a1cff01007387 */ /* 0x0001e80000100800 */
[----:B------:R0:W-:Y:S04]  /*19310*/  STL [R1+0xa18], RZ ;  /* 0x000a18ff01007387 */ /* 0x0001e80000100800 */
[----:B------:R0:W-:Y:S01]  /*19320*/  STL [R1+0xa14], RZ ;  /* 0x000a14ff01007387 */ /* 0x0001e20000100800 */
[----:B------:R-:W-:-:S03]  /*19330*/  USEL UR16, URZ, 0x1, UP0 ;  /* 0x000000013f107887 */ /* 0x000fc60008000000 */
[----:B------:R0:W-:Y:S04]  /*19340*/  STL [R1+0xa10], RZ ;  /* 0x000a10ff01007387 */ /* 0x0001e80000100800 */
[----:B------:R0:W-:Y:S04]  /*19350*/  STL [R1+0xa0c], RZ ;  /* 0x000a0cff01007387 */ /* 0x0001e80000100800 */
[----:B------:R0:W-:Y:S04]  /*19360*/  STL [R1+0xa08], RZ ;  /* 0x000a08ff01007387 */ /* 0x0001e80000100800 */
[----:B------:R0:W-:Y:S04]  /*19370*/  STL [R1+0xa04], RZ ;  /* 0x000a04ff01007387 */ /* 0x0001e80000100800 */
[----:B------:R0:W-:Y:S01]  /*19380*/  STL [R1+0xa00], RZ ;  /* 0x000a00ff01007387 */ /* 0x0001e20000100800 */
[----:B------:R-:W-:-:S02]  /*19390*/  ISETP.NE.AND P0, PT, RZ, UR16, PT ;  /* 0x00000010ff007c0c */ /* 0x000fc4000bf05270 */
[----:B------:R-:W-:Y:S02]  /*193a0*/  CS2R R236, SRZ ;  /* 0x0000000000ec7805 */ /* 0x000fe4000001ff00 */
[----:B--2---:R-:W-:Y:S02]  /*193b0*/  CS2R R234, SRZ ;  /* 0x0000000000ea7805 */ /* 0x004fe4000001ff00 */
[----:B------:R-:W-:Y:S02]  /*193c0*/  CS2R R232, SRZ ;  /* 0x0000000000e87805 */ /* 0x000fe4000001ff00 */
[----:B------:R-:W-:Y:S02]  /*193d0*/  CS2R R230, SRZ ;  /* 0x0000000000e67805 */ /* 0x000fe4000001ff00 */
[----:B------:R-:W-:Y:S02]  /*193e0*/  CS2R R228, SRZ ;  /* 0x0000000000e47805 */ /* 0x000fe4000001ff00 */
[----:B------:R-:W-:-:S02]  /*193f0*/  CS2R R226, SRZ ;  /* 0x0000000000e27805 */ /* 0x000fc4000001ff00 */
[----:B------:R-:W-:Y:S02]  /*19400*/  CS2R R224, SRZ ;  /* 0x0000000000e07805 */ /* 0x000fe4000001ff00 */
[----:B------:R-:W-:Y:S02]  /*19410*/  CS2R R222, SRZ ;  /* 0x0000000000de7805 */ /* 0x000fe4000001ff00 */
        /* <DEDUP_REMOVED lines=37> */
[----:B------:R-:W-:Y:S01]  /*19670*/  CS2R R18, SRZ ;  /* 0x0000000000127805 */ /* 0x000fe2000001ff00 */
[----:B------:R-:W-:Y:S01]  /*19680*/  IMAD.MOV.U32 R17, RZ, RZ, RZ ;  /* 0x000000ffff117224 */ /* 0x000fe200078e00ff */
[----:B------:R-:W-:Y:S02]  /*19690*/  WARPGROUP.DEPBAR.LE gsb0, 0x0 ;  /* 0x00008000000079c5 */ /* 0x000fe40000010000 */
[----:B0-----:R-:W-:Y:S05]  /*196a0*/  @!P0 BRA `(.L_x_18) ;  /* 0x0000008400888947 */ /* 0x001fea0003800000 */
[----:B------:R-:W2:Y:S04]  /*196b0*/  LDL R17, [R1+0x800] ;  /* 0x0008000001117983 */ /* 0x000ea80000100800 */
[----:B------:R-:W3:Y:S04]  /*196c0*/  LDL R18, [R1+0x804] ;  /* 0x0008040001127983 */ /* 0x000ee80000100800 */
[----:B------:R-:W4:Y:S04]  /*196d0*/  LDL R19, [R1+0x808] ;  /* 0x0008080001137983 */ /* 0x000f280000100800 */
        /* <DEDUP_REMOVED lines=88> */
[----:B------:R0:W-:Y:S04]  /*19c60*/  STL [R1+0x1518], R136 ;  /* 0x0015188801007387 */ /* 0x0001e80000100800 */
[----:B0-----:R-:W4:Y:S04]  /*19c70*/  LDL R136, [R1+0x9c0] ;  /* 0x0009c00001887983 */ /* 0x001f280000100800 */
        /* <DEDUP_REMOVED lines=30> */
[----:B-----5:R0:W-:Y:S04]  /*19e60*/  STL [R1+0x14d8], R15 ;  /* 0x0014d80f01007387 */ /* 0x0201e80000100800 */
        /* <DEDUP_REMOVED lines=10> */
[----:B0-----:R-:W4:Y:S01]  /*19f10*/  LDL R10, [R1+0x96c] ;  /* 0x00096c00010a7983 */ /* 0x001f220000100800 */
[----:B------:R-:W-:-:S01]  /*19f20*/  FADD R16, RZ, R16 ;  /* 0x00000010ff107221 */ /* 0x000fc20000000000 */
[----:B--2---:R-:W-:Y:S01]  /*19f30*/  FADD R17, RZ, R17 ;  /* 0x00000011ff117221 */ /* 0x004fe20000000000 */
[----:B---3--:R-:W-:-:S01]  /*19f40*/  FADD R18, RZ, R18 ;  /* 0x00000012ff127221 */ /* 0x008fc20000000000 */
[----:B------:R-:W-:Y:S01]  /*19f50*/  STL [R1+0x14c0], R9 ;  /* 0x0014c00901007387 */ /* 0x000fe20000100800 */
[----:B----4-:R-:W-:-:S01]  /*19f60*/  FADD R19, RZ, R19 ;  /* 0x00000013ff137221 */ /* 0x010fc20000000000 */
[----:B------:R-:W-:Y:S01]  /*19f70*/  FADD R20, RZ, R20 ;  /* 0x00000014ff147221 */ /* 0x000fe20000000000 */
[----:B------:R-:W-:-:S01]  /*19f80*/  FADD R21, RZ, R21 ;  /* 0x00000015ff157221 */ /* 0x000fc20000000000 */
[----:B------:R-:W-:Y:S01]  /*19f90*/  STL [R1+0x14bc], R8 ;  /* 0x0014bc0801007387 */ /* 0x000fe20000100800 */
[----:B------:R-:W-:-:S01]  /*19fa0*/  FADD R22, RZ, R22 ;  /* 0x00000016ff167221 */ /* 0x000fc20000000000 */
        /* <DEDUP_REMOVED lines=22> */
[----:B------:R0:W-:Y:S01]  /*1a110*/  STL [R1+0x14a4], R2 ;  /* 0x0014a40201007387 */ /* 0x0001e20000100800 */
[----:B------:R-:W-:-:S01]  /*1a120*/  FADD R168, RZ, R168 ;  /* 0x000000a8ffa87221 */ /* 0x000fc20000000000 */
[----:B------:R-:W-:Y:S01]  /*1a130*/  FADD R169, RZ, R169 ;  /* 0x000000a9ffa97221 */ /* 0x000fe20000000000 */
[----:B------:R-:W-:-:S01]  /*1a140*/  FADD R170, RZ, R170 ;  /* 0x000000aaffaa7221 */ /* 0x000fc20000000000 */
[----:B------:R1:W-:Y:S01]  /*1a150*/  STL [R1+0x14a0], R0 ;  /* 0x0014a00001007387 */ /* 0x0003e20000100800 */
[----:B------:R-:W-:-:S01]  /*1a160*/  FADD R171, RZ, R171 ;  /* 0x000000abffab7221 */ /* 0x000fc20000000000 */
[----:B------:R-:W-:Y:S01]  /*1a170*/  FADD R172, RZ, R172 ;  /* 0x000000acffac7221 */ /* 0x000fe20000000000 */
        /* <DEDUP_REMOVED lines=63> */
[----:B0-----:R-:W-:Y:S01]  /*1a570*/  FADD R2, RZ, R14 ;  /* 0x0000000eff027221 */ /* 0x001fe20000000000 */
[----:B-1----:R-:W-:-:S01]  /*1a580*/  FADD R0, RZ, R13 ;  /* 0x0000000dff007221 */ /* 0x002fc20000000000 */
[----:B------:R-:W-:-:S05]  /*1a590*/  FADD R3, RZ, R12 ;  /* 0x0000000cff037221 */ /* 0x000fca0000000000 */
[----:B------:R0:W-:Y:S04]  /*1a5a0*/  STL [R1+0xa00], R3 ;  /* 0x000a000301007387 */ /* 0x0001e80000100800 */
[----:B------:R1:W-:Y:S04]  /*1a5b0*/  STL [R1+0xa04], R0 ;  /* 0x000a040001007387 */ /* 0x0003e80000100800 */
[----:B------:R2:W-:Y:S01]  /*1a5c0*/  STL [R1+0xa08], R2 ;  /* 0x000a080201007387 */ /* 0x0005e20000100800 */
[----:B------:R-:W-:-:S01]  /*1a5d0*/  FADD R237, RZ, R11 ;  /* 0x0000000bffed7221 */ /* 0x000fc20000000000 */
[----:B0-----:R-:W-:Y:S01]  /*1a5e0*/  FADD R3, RZ, R15 ;  /* 0x0000000fff037221 */ /* 0x001fe20000000000 */
[----:B-1----:R-:W-:-:S04]  /*1a5f0*/  FADD R0, RZ, R151 ;  /* 0x00000097ff007221 */ /* 0x002fc80000000000 */
[----:B------:R0:W-:Y:S01]  /*1a600*/  STL [R1+0xa0c], R3 ;  /* 0x000a0c0301007387 */ /* 0x0001e20000100800 */
[----:B--2---:R-:W-:-:S03]  /*1a610*/  FADD R2, RZ, R150 ;  /* 0x00000096ff027221 */ /* 0x004fc60000000000 */
        /* <DEDUP_REMOVED lines=9> */
[----:B0-----:R-:W-:-:S01]  /*1a6b0*/  FADD R3, RZ, R146 ;  /* 0x00000092ff037221 */ /* 0x001fc20000000000 */
        /* <DEDUP_REMOVED lines=18> */
[----:B-1----:R-:W-:Y:S02]  /*1a7e0*/  IMAD.MOV.U32 R0, RZ, RZ, R136 ;  /* 0x000000ffff007224 */ /* 0x002fe400078e0088 */
[----:B--2---:R-:W2:Y:S04]  /*1a7f0*/  LDL R2, [R1+0x9c4] ;  /* 0x0009c40001027983 */ /* 0x004ea80000100800 */
[----:B------:R0:W-:Y:S04]  /*1a800*/  STL [R1+0xa48], R3 ;  /* 0x000a480301007387 */ /* 0x0001e80000100800 */
[----:B------:R-:W3:Y:S04]  /*1a810*/  LDL R4, [R1+0x9cc] ;  /* 0x0009cc0001047983 */ /* 0x000ee80000100800 */
[----:B------:R-:W4:Y:S04]  /*1a820*/  LDL R5, [R1+0x9d0] ;  /* 0x0009d00001057983 */ /* 0x000f280000100800 */
[----:B0-----:R-:W3:Y:S04]  /*1a830*/  LDL R3, [R1+0x9c8] ;  /* 0x0009c80001037983 */ /* 0x001ee80000100800 */
        /* <DEDUP_REMOVED lines=25> */
[----:B------:R-:W4:Y:S01]  /*1a9d0*/  LDL R136, [R1+0x638] ;  /* 0x0006380001887983 */ /* 0x000f220000100800 */
[----:B------:R-:W-:-:S05]  /*1a9e0*/  FADD R0, RZ, R0 ;  /* 0x00000000ff007221 */ /* 0x000fca0000000000 */
[----:B------:R2:W-:Y:S02]  /*1a9f0*/  STL [R1+0xa4c], R0 ;  /* 0x000a4c0001007387 */ /* 0x0005e40000100800 */
[----:B--2---:R-:W-:-:S05]  /*1aa00*/  FADD R0, RZ, R2 ;  /* 0x00000002ff007221 */ /* 0x004fca0000000000 */
[----:B------:R4:W-:Y:S01]  /*1aa10*/  STL [R1+0xa50], R0 ;  /* 0x000a500001007387 */ /* 0x0009e20000100800 */
[----:B---3--:R-:W-:-:S01]  /*1aa20*/  FADD R2, RZ, R3 ;  /* 0x00000003ff027221 */ /* 0x008fc20000000000 */
[----:B------:R-:W-:Y:S01]  /*1aa30*/  FADD R3, RZ, R4 ;  /* 0x00000004ff037221 */ /* 0x000fe20000000000 */
[----:B----4-:R-:W-:-:S03]  /*1aa40*/  FADD R0, RZ, R5 ;  /* 0x00000005ff007221 */ /* 0x010fc60000000000 */
[----:B------:R0:W-:Y:S04]  /*1aa50*/  STL [R1+0xa54], R2 ;  /* 0x000a540201007387 */ /* 0x0001e80000100800 */
        /* <DEDUP_REMOVED lines=51> */
[----:B-1----:R-:W-:Y:S02]  /*1ad90*/  FADD R3, RZ, R136 ;  /* 0x00000088ff037221 */ /* 0x002fe40000000000 */
[----:B--2---:R-:W2:Y:S04]  /*1ada0*/  LDL R0, [R1+0x63c] ;  /* 0x00063c0001007983 */ /* 0x004ea80000100800 */
[----:B------:R0:W-:Y:S04]  /*1adb0*/  STL [R1+0xac0], R2 ;  /* 0x000ac00201007387 */ /* 0x0001e80000100800 */
[----:B0-----:R-:W3:Y:S04]  /*1adc0*/  LDL R2, [R1+0x640] ;  /* 0x0006400001027983 */ /* 0x001ee80000100800 */
[----:B------:R0:W-:Y:S04]  /*1add0*/  STL [R1+0xac4], R3 ;  /* 0x000ac40301007387 */ /* 0x0001e80000100800 */
[----:B------:R-:W4:Y:S04]  /*1ade0*/  LDL R4, [R1+0x648] ;  /* 0x0006480001047983 */ /* 0x000f280000100800 */
[----:B------:R-:W4:Y:S04]  /*1adf0*/  LDL R5, [R1+0x64c] ;  /* 0x00064c0001057983 */ /* 0x000f280000100800 */
[----:B0-----:R-:W4:Y:S04]  /*1ae00*/  LDL R3, [R1+0x644] ;  /* 0x0006440001037983 */ /* 0x001f280000100800 */
        /* <DEDUP_REMOVED lines=26> */
[----:B--2---:R-:W-:-:S05]  /*1afb0*/  FADD R0, RZ, R0 ;  /* 0x00000000ff007221 */ /* 0x004fca0000000000 */
[----:B------:R3:W-:Y:S02]  /*1afc0*/  STL [R1+0xac8], R0 ;  /* 0x000ac80001007387 */ /* 0x0007e40000100800 */
[----:B---3--:R-:W-:-:S05]  /*1afd0*/  FADD R0, RZ, R2 ;  /* 0x00000002ff007221 */ /* 0x008fca0000000000 */
[----:B------:R0:W-:Y:S01]  /*1afe0*/  STL [R1+0xacc], R0 ;  /* 0x000acc0001007387 */ /* 0x0001e20000100800 */
[----:B----4-:R-:W-:-:S01]  /*1aff0*/  FADD R2, RZ, R3 ;  /* 0x00000003ff027221 */ /* 0x010fc20000000000 */
[----:B------:R-:W-:Y:S01]  /*1b000*/  FADD R3, RZ, R4 ;  /* 0x00000004ff037221 */ /* 0x000fe20000000000 */
[----:B0-----:R-:W-:-:S03]  /*1b010*/  FADD R0, RZ, R5 ;  /* 0x00000005ff007221 */ /* 0x001fc60000000000 */
        /* <DEDUP_REMOVED lines=1013> */
[----:B------:R-:W4:Y:S04]  /*1ef70*/  LDL R138, [R1] ;  /* 0x00000000018a7983 */ /* 0x000f280000100800 */
        /* <DEDUP_REMOVED lines=286> */
[----:B0-----:R-:W-:Y:S01]  /*20160*/  FADD R0, RZ, R4 ;  /* 0x00000004ff007221 */ /* 0x001fe20000000000 */
[----:B------:R-:W-:-:S03]  /*20170*/  FADD R3, RZ, R5 ;  /* 0x00000005ff037221 */ /* 0x000fc60000000000 */
[----:B------:R0:W-:Y:S04]  /*20180*/  STL [R1+0x1198], R2 ;  /* 0x0011980201007387 */ /* 0x0001e80000100800 */
[----:B------:R1:W-:Y:S01]  /*20190*/  STL [R1+0x119c], R0 ;  /* 0x00119c0001007387 */ /* 0x0003e20000100800 */
[----:B0-----:R-:W-:-:S03]  /*201a0*/  FADD R2, RZ, R6 ;  /* 0x00000006ff027221 */ /* 0x001fc60000000000 */
[----:B------:R0:W-:Y:S01]  /*201b0*/  STL [R1+0x11a0], R3 ;  /* 0x0011a00301007387 */ /* 0x0001e20000100800 */
[----:B-1----:R-:W-:-:S03]  /*201c0*/  FADD R0, RZ, R7 ;  /* 0x00000007ff007221 */ /* 0x002fc60000000000 */
        /* <DEDUP_REMOVED lines=48> */
[----:B------:R-:W2:Y:S04]  /*204d0*/  LDL R136, [R1+0x180] ;  /* 0x0001800001887983 */ /* 0x000ea80000100800 */
[----:B------:R1:W-:Y:S04]  /*204e0*/  STL [R1+0x1204], R2 ;  /* 0x0012040201007387 */ /* 0x0003e80000100800 */
[----:B------:R-:W3:Y:S04]  /*204f0*/  LDL R137, [R1+0x184] ;  /* 0x0001840001897983 */ /* 0x000ee80000100800 */
[----:B------:R4:W-:Y:S04]  /*20500*/  STL [R1+0x1208], R0 ;  /* 0x0012080001007387 */ /* 0x0009e80000100800 */
[----:B------:R-:W3:Y:S04]  /*20510*/  LDL R138, [R1+0x188] ;  /* 0x00018800018a7983 */ /* 0x000ee80000100800 */
        /* <DEDUP_REMOVED lines=25> */
[----:B0-----:R-:W3:Y:S04]  /*206b0*/  LDL R3, [R1+0x1f0] ;  /* 0x0001f00001037983 */ /* 0x001ee80000100800 */
[----:B-1----:R-:W3:Y:S04]  /*206c0*/  LDL R2, [R1+0x1f4] ;  /* 0x0001f40001027983 */ /* 0x002ee80000100800 */
[----:B----4-:R-:W4:Y:S01]  /*206d0*/  LDL R0, [R1+0x1f8] ;  /* 0x0001f80001007983 */ /* 0x010f220000100800 */
[----:B--2---:R-:W-:-:S05]  /*206e0*/  FADD R136, RZ, R136 ;  /* 0x00000088ff887221 */ /* 0x004fca0000000000 */
[----:B------:R0:W-:Y:S01]  /*206f0*/  STL [R1+0x120c], R136 ;  /* 0x00120c8801007387 */ /* 0x0001e20000100800 */
[----:B---3--:R-:W-:-:S03]  /*20700*/  FADD R137, RZ, R137 ;  /* 0x00000089ff897221 */ /* 0x008fc60000000000 */
[----:B0-----:R-:W2:Y:S01]  /*20710*/  LDL.LU R136, [R1+0x1518] ;  /* 0x0015180001887983 */ /* 0x001ea20000300800 */
[----:B------:R-:W-:-:S03]  /*20720*/  FADD R138, RZ, R138 ;  /* 0x0000008aff8a7221 */ /* 0x000fc60000000000 */
[----:B------:R0:W-:Y:S01]  /*20730*/  STL [R1+0x1210], R137 ;  /* 0x0012108901007387 */ /* 0x0001e20000100800 */
[----:B------:R-:W-:-:S01]  /*20740*/  FADD R139, RZ, R139 ;  /* 0x0000008bff8b7221 */ /* 0x000fc20000000000 */
[----:B------:R-:W-:Y:S02]  /*20750*/  FADD R140, RZ, R140 ;  /* 0x0000008cff8c7221 */ /* 0x000fe40000000000 */
[----:B0-----:R-:W3:Y:S01]  /*20760*/  LDL.LU R137, [R1+0x1514] ;  /* 0x0015140001897983 */ /* 0x001ee20000300800 */
[----:B------:R-:W-:-:S03]  /*20770*/  FADD R141, RZ, R141 ;  /* 0x0000008dff8d7221 */ /* 0x000fc60000000000 */
[----:B------:R0:W-:Y:S01]  /*20780*/  STL [R1+0x1214], R138 ;  /* 0x0012148a01007387 */ /* 0x0001e20000100800 */
[----:B------:R-:W-:-:S01]  /*20790*/  FADD R142, RZ, R142 ;  /* 0x0000008eff8e7221 */ /* 0x000fc20000000000 */
[----:B------:R-:W-:Y:S02]  /*207a0*/  FADD R143, RZ, R143 ;  /* 0x0000008fff8f7221 */ /* 0x000fe40000000000 */
[----:B0-----:R-:W3:Y:S04]  /*207b0*/  LDL.LU R138, [R1+0x1510] ;  /* 0x00151000018a7983 */ /* 0x001ee80000300800 */
[----:B------:R0:W-:Y:S01]  /*207c0*/  STL [R1+0x1218], R139 ;  /* 0x0012188b01007387 */ /* 0x0001e20000100800 */
[----:B------:R-:W-:-:S01]  /*207d0*/  FADD R144, RZ, R144 ;  /* 0x00000090ff907221 */ /* 0x000fc20000000000 */
[----:B------:R-:W-:-:S02]  /*207e0*/  FADD R145, RZ, R145 ;  /* 0x00000091ff917221 */ /* 0x000fc40000000000 */
[----:B0-----:R-:W3:Y:S04]  /*207f0*/  LDL.LU R139, [R1+0x150c] ;  /* 0x00150c00018b7983 */ /* 0x001ee80000300800 */
[----:B------:R0:W-:Y:S01]  /*20800*/  STL [R1+0x121c], R140 ;  /* 0x00121c8c01007387 */ /* 0x0001e20000100800 */
[----:B------:R-:W-:-:S01]  /*20810*/  FADD R146, RZ, R146 ;  /* 0x00000092ff927221 */ /* 0x000fc20000000000 */
[----:B------:R-:W-:Y:S02]  /*20820*/  FADD R147, RZ, R147 ;  /* 0x00000093ff937221 */ /* 0x000fe40000000000 */
[----:B0-----:R-:W3:Y:S04]  /*20830*/  LDL.LU R140, [R1+0x1508] ;  /* 0x00150800018c7983 */ /* 0x001ee80000300800 */
[----:B------:R0:W-:Y:S01]  /*20840*/  STL [R1+0x1220], R141 ;  /* 0x0012208d01007387 */ /* 0x0001e20000100800 */
[----:B------:R-:W-:-:S03]  /*20850*/  FADD R148, RZ, R148 ;  /* 0x00000094ff947221 */ /* 0x000fc60000000000 */
        /* <DEDUP_REMOVED lines=33> */
[----:B0-----:R0:W5:Y:S04]  /*20a70*/  LDL.LU R15, [R1+0x14d8] ;  /* 0x0014d800010f7983 */ /* 0x0011680000300800 */
[----:B------:R1:W-:Y:S01]  /*20a80*/  STL [R1+0x1250], R14 ;  /* 0x0012500e01007387 */ /* 0x0003e20000100800 */
[----:B------:R-:W-:-:S03]  /*20a90*/  FADD R7, RZ, R7 ;  /* 0x00000007ff077221 */ /* 0x000fc60000000000 */
[----:B-1----:R0:W5:Y:S04]  /*20aa0*/  LDL.LU R14, [R1+0x14d4] ;  /* 0x0014d400010e7983 */ /* 0x0021680000300800 */
        /* <DEDUP_REMOVED lines=16> */
[----:B----4-:R-:W-:-:S03]  /*20bb0*/  FADD R0, RZ, R0 ;  /* 0x00000000ff007221 */ /* 0x010fc60000000000 */
[----:B-1----:R0:W5:Y:S04]  /*20bc0*/  LDL.LU R8, [R1+0x14bc] ;  /* 0x0014bc0001087983 */ /* 0x0021680000300800 */
[----:B------:R1:W-:Y:S04]  /*20bd0*/  STL [R1+0x126c], R7 ;  /* 0x00126c0701007387 */ /* 0x0003e80000100800 */
        /* <DEDUP_REMOVED lines=13> */
[----:B------:R1:W-:Y:S02]  /*20cb0*/  STL [R1+0x1288], R16 ;  /* 0x0012881001007387 */ /* 0x0003e40000100800 */
[----:B-1----:R-:W-:-:S05]  /*20cc0*/  FADD R16, RZ, R24 ;  /* 0x00000018ff107221 */ /* 0x002fca0000000000 */
        /* <DEDUP_REMOVED lines=223> */
[----:B--2---:R-:W-:-:S05]  /*21ac0*/  FADD R16, RZ, R136 ;  /* 0x00000088ff107221 */ /* 0x004fca0000000000 */
[----:B------:R3:W-:Y:S02]  /*21ad0*/  STL [R1+0x144c], R16 ;  /* 0x00144c1001007387 */ /* 0x0007e40000100800 */
[----:B---3--:R-:W-:-:S05]  /*21ae0*/  FADD R16, RZ, R137 ;  /* 0x00000089ff107221 */ /* 0x008fca0000000000 */
        /* <DEDUP_REMOVED lines=28> */
[----:B------:R0:W-:Y:S01]  /*21cb0*/  STL [R1+0x1488], R16 ;  /* 0x0014881001007387 */ /* 0x0001e20000100800 */
[----:B------:R-:W-:-:S05]  /*21cc0*/  UMOV UR6, URZ ;  /* 0x0000003f00067c82 */ /* 0x000fca0008000000 */
.L_x_18:
[----:B------:R-:W-:Y:S01]  /*21cd0*/  UIADD3 UR11, UR5, 0x1, URZ ;  /* 0x00000001050b7890 */ /* 0x000fe2000fffe03f */
[----:B------:R-:W-:-:S03]  /*21ce0*/  UMOV UR17, 0x1 ;  /* 0x0000000100117882 */ /* 0x000fc60000000000 */
[----:B------:R-:W-:-:S04]  /*21cf0*/  UISETP.NE.AND UP0, UPT, UR11, 0x2, UPT ;  /* 0x000000020b00788c */ /* 0x000fc8000bf05270 */
[----:B------:R-:W-:Y:S02]  /*21d00*/  USEL UR14, URZ, 0x1, UP0 ;  /* 0x000000013f0e7887 */ /* 0x000fe40008000000 */
[----:B------:R-:W-:Y:S02]  /*21d10*/  USEL UR11, UR11, URZ, UP0 ;  /* 0x0000003f0b0b7287 */ /* 0x000fe40008000000 */
[----:B------:R-:W-:-:S12]  /*21d20*/  ULOP3.LUT UR14, UR4, UR14, URZ, 0x3c, !UPT ;  /* 0x0000000e040e7292 */ /* 0x000fd8000f8e3c3f */
.L_x_13:
[----:B------:R-:W-:-:S04]  /*21d30*/  UISETP.LT.AND UP0, UPT, UR24, 0x1, UPT ;  /* 0x000000011800788c */ /* 0x000fc8000bf01270 */
[----:B------:R-:W-:-:S04]  /*21d40*/  USEL UR9, UR24, 0x1, UP0 ;  /* 0x0000000118097887 */ /* 0x000fc80008000000 */
[----:B------:R-:W-:-:S04]  /*21d50*/  UIADD3 UR15, UR24, -UR9, URZ ;  /* 0x80000009180f7290 */ /* 0x000fc8000fffe03f */
[----:B------:R-:W-:-:S06]  /*21d60*/  UISETP.GE.AND UP0, UPT, UR15, 0x1, UPT ;  /* 0x000000010f00788c */ /* 0x000fcc000bf06270 */
[----:B------:R-:W-:-:S13]  /*21d70*/  PLOP3.LUT P0, PT, PT, PT, UP0, 0x80, 0x0 ;  /* 0x000000000000781c */ /* 0x000fda0003f0f008 */
[----:B------:R-:W-:Y:S05]  /*21d80*/  @!P0 BRA `(.L_x_19) ;  /* 0x0000023000248947 */ /* 0x000fea0003800000 */
[----:B------:R-:W-:Y:S01]  /*21d90*/  UMOV UR9, UR5 ;  /* 0x0000000500097c82 */ /* 0x000fe20008000000 */
[----:B------:R-:W-:-:S05]  /*21da0*/  ULDC UR10, c[0x0][0x50c] ;  /* 0x00014300000a7ab9 */ /* 0x000fca0000000800 */
.L_x_27:
[----:B------:R-:W-:-:S06]  /*21db0*/  UISETP.NE.AND UP0, UPT, UR8, 0x3, UPT ;  /* 0x000000030800788c */ /* 0x000fcc000bf05270 */
[----:B------:R-:W-:-:S13]  /*21dc0*/  PLOP3.LUT P1, PT, PT, PT, UP0, 0x80, 0x0 ;  /* 0x000000000000781c */ /* 0x000fda0003f2f008 */
[----:B-----5:R-:W-:Y:S05]  /*21dd0*/  @!P1 BRA `(.L_x_20) ;  /* 0x0000000000049947 */ /* 0x020fea0003800000 */
[----:B------:R-:W-:Y:S01]  /*21de0*/  BPT.TRAP 0x1 ;  /* 0x000000040000795c */ /* 0x000fe20000300000 */
.L_x_20:
[----:B------:R-:W2:Y:S01]  /*21df0*/  S2UR UR18, SR_CgaCtaId ;  /* 0x00000000001279c3 */ /* 0x000ea20000008800 */
[----:B------:R-:W-:Y:S01]  /*21e00*/  UMOV UR12, 0x400 ;  /* 0x00000400000c7882 */ /* 0x000fe20000000000 */
[----:B0-----:R-:W-:-:S05]  /*21e10*/  IMAD.U32 R16, RZ, RZ, UR14 ;  /* 0x0000000eff107e24 */ /* 0x001fca000f8e00ff */
[----:B------:R-:W-:Y:S01]  /*21e20*/  SHF.L.U32 R16, R16, 0x1f, RZ ;  /* 0x0000001f10107819 */ /* 0x000fe200000006ff */
[----:B--2---:R-:W-:-:S04]  /*21e30*/  ULEA UR12, UR18, UR12, 0x18 ;  /* 0x0000000c120c7291 */ /* 0x004fc8000f8ec03f */
[----:B------:R-:W-:-:S09]  /*21e40*/  ULEA UR18, UR11, UR12, 0x3 ;  /* 0x0000000c0b127291 */ /* 0x000fd2000f8e183f */
[----:B------:R0:W2:Y:S01]  /*21e50*/  SYNCS.PHASECHK.TRANS64.TRYWAIT P0, [UR18], R16 ;  /* 0x00000010ff0075a7 */ /* 0x0000a20008000152 */
[----:B------:R-:W-:Y:S05]  /*21e60*/  @!P1 BRA `(.L_x_21) ;  /* 0x0000000000049947 */ /* 0x000fea0003800000 */
[----:B------:R-:W-:Y:S01]  /*21e70*/  BPT.TRAP 0x1 ;  /* 0x000000040000795c */ /* 0x000fe20000300000 */
.L_x_21:
[----:B--2---:R-:W-:Y:S05]  /*21e80*/  @P0 BRA `(.L_x_22) ;  /* 0x0000000000080947 */ /* 0x004fea0003800000 */
[----:B------:R-:W2:Y:S02]  /*21e90*/  SYNCS.PHASECHK.TRANS64.TRYWAIT P0, [UR18], R16 ;  /* 0x00000010ff0075a7 */ /* 0x000ea40008000152 */
[----:B--2---:R-:W-:Y:S05]  /*21ea0*/  @!P0 BRA `(.L_x_23) ;  /* 0x00000838000c8947 */ /* 0x004fea0003800000 */
.L_x_22:
        /* <DEDUP_REMOVED lines=64> */
[----:B--2---:R-:W2:Y:S04]  /*222b0*/  LDL.LU.64 R108, [R1+0x400] ;  /* 0x00040000016c7983 */ /* 0x004ea80000300a00 */
        /* <DEDUP_REMOVED lines=213> */
[----:B--2---:R-:W2:Y:S04]  /*23010*/  LDL.LU.64 R24, [R1] ;  /* 0x0000000001187983 */ /* 0x004ea80000300a00 */
        /* <DEDUP_REMOVED lines=319> */
[----:B------:R-:W-:-:S02]  /*24410*/  UIADD3 UR18, UR12, 0x18100, URZ ;  /* 0x000181000c127890 */ /* 0x000fc4000fffe03f */
[----:B------:R-:W-:Y:S01]  /*24420*/  UISETP.NE.AND UP0, UPT, UR16, URZ, UPT ;  /* 0x0000003f1000728c */ /* 0x000fe2000bf05270 */
[----:B------:R-:W3:Y:S01]  /*24430*/  LDL.LU.64 R152, [R1+0x4b0] ;  /* 0x0004b00001987983 */ /* 0x000ee20000300a00 */
[----:B------:R-:W-:Y:S02]  /*24440*/  USHF.R.U32.HI UR18, URZ, 0x4, UR18 ;  /* 0x000000043f127899 */ /* 0x000fe40008011612 */
[----:B------:R-:W-:Y:S01]  /*24450*/  USEL UR17, UR17, URZ, !UP0 ;  /* 0x0000003f11117287 */ /* 0x000fe2000c000000 */
[----:B------:R-:W3:Y:S01]  /*24460*/  LDL.LU.64 R154, [R1+0x4b8] ;  /* 0x0004b800019a7983 */ /* 0x000ee20000300a00 */
[----:B------:R-:W-:Y:S02]  /*24470*/  ULOP3.LUT UR18, UR18, 0x3fff, URZ, 0xc0, !UPT ;  /* 0x00003fff12127892 */ /* 0x000fe4000f8ec03f */
[----:B------:R-:W-:Y:S01]  /*24480*/  ULOP3.LUT UR28, UR13, 0x10000, URZ, 0xfc, !UPT ;  /* 0x000100000d1c7892 */ /* 0x000fe2000f8efc3f */
[----:B------:R-:W3:Y:S01]  /*24490*/  LDL.LU.64 R156, [R1+0x4c0] ;  /* 0x0004c000019c7983 */ /* 0x000ee20000300a00 */
[----:B------:R-:W-:-:S02]  /*244a0*/  ULOP3.LUT UR18, UR18, 0x10000, URZ, 0xfc, !UPT ;  /* 0x0001000012127892 */ /* 0x000fc4000f8efc3f */
[----:B------:R-:W-:Y:S01]  /*244b0*/  UISETP.NE.U32.AND UP0, UPT, UR17, URZ, UPT ;  /* 0x0000003f1100728c */ /* 0x000fe2000bf05070 */
[----:B------:R-:W3:Y:S01]  /*244c0*/  LDL.LU.64 R158, [R1+0x4c8] ;  /* 0x0004c800019e7983 */ /* 0x000ee20000300a00 */
[----:B------:R-:W-:Y:S02]  /*244d0*/  UIMAD UR28, UR11, 0xc00, UR28 ;  /* 0x00000c000b1c78a4 */ /* 0x000fe4000f8e021c */
[----:B------:R-:W-:Y:S01]  /*244e0*/  ULEA UR29, UR11, UR18, 0xc ;  /* 0x000000120b1d7291 */ /* 0x000fe2000f8e603f */
[----:B------:R-:W3:Y:S01]  /*244f0*/  LDL.LU.64 R160, [R1+0x4d0] ;  /* 0x0004d00001a07983 */ /* 0x000ee20000300a00 */
[----:B------:R-:W-:Y:S01]  /*24500*/  UMOV UR17, 0x40000040 ;  /* 0x4000004000117882 */ /* 0x000fe20000000000 */
[----:B------:R-:W-:Y:S02]  /*24510*/  UMOV UR19, 0x40000040 ;  /* 0x4000004000137882 */ /* 0x000fe40000000000 */
[----:B------:R-:W-:Y:S01]  /*24520*/  UMOV UR16, UR28 ;  /* 0x0000001c00107c82 */ /* 0x000fe20008000000 */
[----:B------:R-:W3:Y:S01]  /*24530*/  LDL.LU.64 R162, [R1+0x4d8] ;  /* 0x0004d80001a27983 */ /* 0x000ee20000300a00 */
[----:B------:R-:W-:-:S03]  /*24540*/  UMOV UR18, UR29 ;  /* 0x0000001d00127c82 */ /* 0x000fc60008000000 */
        /* <DEDUP_REMOVED lines=36> */
[----:B------:R-:W-:Y:S04]  /*24790*/  STL [R1+0x1ef4], R22 ;  /* 0x001ef41601007387 */ /* 0x000fe80000100800 */
[----:B------:R-:W-:Y:S04]  /*247a0*/  STL [R1+0x1ef0], R23 ;  /* 0x001ef01701007387 */ /* 0x000fe80000100800 */
[----:B------:R-:W-:Y:S04]  /*247b0*/  STL [R1+0x1eec], R20 ;  /* 0x001eec1401007387 */ /* 0x000fe80000100800 */
[----:B------:R-:W-:Y:S04]  /*247c0*/  STL [R1+0x1ee8], R21 ;  /* 0x001ee81501007387 */ /* 0x000fe80000100800 */
[----:B------:R-:W-:Y:S04]  /*247d0*/  STL [R1+0x1ee4], R18 ;  /* 0x001ee41201007387 */ /* 0x000fe80000100800 */
[----:B------:R-:W-:Y:S04]  /*247e0*/  STL [R1+0x1ee0], R19 ;  /* 0x001ee01301007387 */ /* 0x000fe80000100800 */
[----:B------:R-:W-:Y:S04]  /*247f0*/  STL [R1+0x1edc], R17 ;  /* 0x001edc1101007387 */ /* 0x000fe80000100800 */
[----:B-----5:R-:W-:Y:S04]  /*24800*/  STL [R1+0x1ed8], R14 ;  /* 0x001ed80e01007387 */ /* 0x020fe80000100800 */
        /* <DEDUP_REMOVED lines=13> */
[----:B------:R-:W-:Y:S01]  /*248e0*/  STL [R1+0x1ea0], R0 ;  /* 0x001ea00001007387 */ /* 0x000fe20000100800 */
[----:B--2---:R-:W-:-:S06]  /*248f0*/  WARPGROUP.ARRIVE ;  /* 0x00000000000079c5 */ /* 0x004fcc0000000000 */
[----:B------:R-:W-:Y:S03]  /*24900*/  QGMMA.64x256x32.F32.E4M3.E4M3 R24, gdesc[UR16], R24, UP0, gsb0 ;  /* 0x03e00000101879f3 */ /* 0x000fe6000b800818 */
        /* <DEDUP_REMOVED lines=266> */
[----:B--2---:R-:W-:-:S07]  /*259b0*/  WARPGROUP.ARRIVE ;  /* 0x00000000000079c5 */ /* 0x004fce0000000000 */
[----:B------:R-:W-:Y:S03]  /*259c0*/  QGMMA.64x256x32.F32.E4M3.E4M3 R24, gdesc[UR20], R24, UP0, gsb0 ;  /* 0x03e00000141879f3 */ /* 0x000fe6000b800818 */
        /* <DEDUP_REMOVED lines=130> */
[----:B------:R-:W-:Y:S01]  /*261f0*/  UMOV UR17, UR21 ;  /* 0x0000001500117c82 */ /* 0x000fe20008000000 */
        /* <DEDUP_REMOVED lines=89> */
[----:B------:R-:W-:Y:S01]  /*26790*/  UIADD3 UR16, UR28, 0x800, URZ ;  /* 0x000008001c107890 */ /* 0x000fe2000fffe03f */
[----:B------:R-:W-:-:S02]  /*267a0*/  UMOV UR17, 0x40000040 ;  /* 0x4000004000117882 */ /* 0x000fc40000000000 */
        /* <DEDUP_REMOVED lines=42> */
[----:B---3--:R-:W-:-:S06]  /*26a50*/  WARPGROUP.ARRIVE ;  /* 0x00000000000079c5 */ /* 0x008fcc0000000000 */
[----:B------:R-:W-:Y:S03]  /*26a60*/  QGMMA.64x256x32.F32.E4M3.E4M3 R108, gdesc[UR16], R108, UP0, gsb0 ;  /* 0x03e00000106c79f3 */ /* 0x000fe6000b80086c */
[----:B------:R-:W-:Y:S02]  /*26a70*/  WARPGROUP.DEPBAR.LE gsb0, 0x0 ;  /* 0x00008000000079c5 */ /* 0x000fe40000010000 */
        /* <DEDUP_REMOVED lines=22> */
[----:B0-----:R-:W-:-:S02]  /*26be0*/  IMAD.MOV.U32 R16, RZ, RZ, R220 ;  /* 0x000000ffff107224 */ /* 0x001fc400078e00dc */
        /* <DEDUP_REMOVED lines=11> */
[----:B------:R-:W-:-:S03]  /*26ca0*/  IMAD.MOV.U32 R23, RZ, RZ, R213 ;  /* 0x000000ffff177224 */ /* 0x000fc600078e00d5 */
        /* <DEDUP_REMOVED lines=41> */
[----:B------:R-:W3:Y:S04]  /*26f40*/  LDL.LU.64 R234, [R1+0x3040] ;  /* 0x0030400001ea7983 */ /* 0x000ee80000300a00 */
[----:B------:R-:W4:Y:S04]  /*26f50*/  LDL.LU.64 R232, [R1+0x3038] ;  /* 0x0030380001e87983 */ /* 0x000f280000300a00 */
        /* <DEDUP_REMOVED lines=64> */
[----:B---3--:R-:W-:Y:S04]  /*27360*/  STL.64 [R1+0x2840], R234 ;  /* 0x002840ea01007387 */ /* 0x008fe80000100a00 */
[----:B----4-:R-:W-:Y:S04]  /*27370*/  STL.64 [R1+0x2838], R232 ;  /* 0x002838e801007387 */ /* 0x010fe80000100a00 */
        /* <DEDUP_REMOVED lines=39> */
[----:B------:R-:W-:Y:S01]  /*275f0*/  STL.64 [R1+0x26f8], R152 ;  /* 0x0026f89801007387 */ /* 0x000fe20000100a00 */
[----:B------:R-:W-:-:S06]  /*27600*/  WARPGROUP.ARRIVE ;  /* 0x00000000000079c5 */ /* 0x000fcc0000000000 */
        /* <DEDUP_REMOVED lines=262> */
[----:B------:R-:W3:Y:S01]  /*28670*/  LDL.LU R152, [R1+0x2b0] ;  /* 0x0002b00001987983 */ /* 0x000ee20000300800 */
[----:B------:R-:W-:Y:S01]  /*28680*/  UMOV UR17, 0x40000040 ;  /* 0x4000004000117882 */ /* 0x000fe20000000000 */
[----:B------:R-:W-:Y:S02]  /*28690*/  UMOV UR19, 0x40000040 ;  /* 0x4000004000137882 */ /* 0x000fe40000000000 */
[----:B------:R-:W3:Y:S04]  /*286a0*/  LDL.LU R153, [R1+0x2b4] ;  /* 0x0002b40001997983 */ /* 0x000ee80000300800 */
        /* <DEDUP_REMOVED lines=71> */
[----:B------:R-:W3:Y:S01]  /*28b20*/  LDL.LU R225, [R1+0x3d4] ;  /* 0x0003d40001e17983 */ /* 0x000ee20000300800 */
[----:B--2---:R-:W-:-:S03]  /*28b30*/  WARPGROUP.ARRIVE ;  /* 0x00000000000079c5 */ /* 0x004fc60000000000 */
[----:B------:R-:W3:Y:S04]  /*28b40*/  LDL.LU R226, [R1+0x3d8] ;  /* 0x0003d80001e27983 */ /* 0x000ee80000300800 */
[----:B------:R-:W3:Y:S01]  /*28b50*/  LDL.LU R227, [R1+0x3dc] ;  /* 0x0003dc0001e37983 */ /* 0x000ee20000300800 */
[----:B------:R-:W-:Y:S03]  /*28b60*/  QGMMA.64x256x32.F32.E4M3.E4M3 R24, gdesc[UR16], R24, gsb0 ;  /* 0x03e00000101879f3 */ /* 0x000fe60008000818 */
        /* <DEDUP_REMOVED lines=96> */
[----:B------:R-:W-:Y:S01]  /*29170*/  UMOV UR20, UR16 ;  /* 0x0000001000147c82 */ /* 0x000fe20008000000 */
[----:B------:R-:W-:Y:S01]  /*29180*/  UMOV UR21, UR17 ;  /* 0x0000001100157c82 */ /* 0x000fe20008000000 */
[----:B------:R-:W-:Y:S01]  /*29190*/  UMOV UR23, 0x40000040 ;  /* 0x4000004000177882 */ /* 0x000fe20000000000 */
[----:B------:R-:W2:Y:S04]  /*291a0*/  LDL.LU.64 R106, [R1+0x2d90] ;  /* 0x002d9000016a7983 */ /* 0x000ea80000300a00 */
        /* <DEDUP_REMOVED lines=40> */
[----:B------:R-:W4:Y:S01]  /*29430*/  LDL.LU.64 R24, [R1+0x2c48] ;  /* 0x002c480001187983 */ /* 0x000f220000300a00 */
        /* <DEDUP_REMOVED lines=67> */
[----:B0-----:R-:W4:Y:S04]  /*29870*/  LDL.LU R108, [R1+0x400] ;  /* 0x00040000016c7983 */ /* 0x001f280000300800 */
[----:B------:R-:W4:Y:S04]  /*29880*/  LDL.LU R109, [R1+0x404] ;  /* 0x00040400016d7983 */ /* 0x000f280000300800 */
[----:B---3--:R-:W3:Y:S04]  /*29890*/  LDL.LU R110, [R1+0x408] ;  /* 0x00040800016e7983 */ /* 0x008ee80000300800 */
[----:B------:R-:W3:Y:S04]  /*298a0*/  LDL.LU R111, [R1+0x40c] ;  /* 0x00040c00016f7983 */ /* 0x000ee80000300800 */
[----:B-1----:R-:W3:Y:S04]  /*298b0*/  LDL.LU R112, [R1+0x410] ;  /* 0x0004100001707983 */ /* 0x002ee80000300800 */
[----:B------:R-:W3:Y:S04]  /*298c0*/  LDL.LU R113, [R1+0x414] ;  /* 0x0004140001717983 */ /* 0x000ee80000300800 */
[----:B--2---:R-:W2:Y:S04]  /*298d0*/  LDL.LU R114, [R1+0x418] ;  /* 0x0004180001727983 */ /* 0x004ea80000300800 */
[----:B------:R-:W2:Y:S04]  /*298e0*/  LDL.LU R115, [R1+0x41c] ;  /* 0x00041c0001737983 */ /* 0x000ea80000300800 */
[----:B------:R-:W3:Y:S04]  /*298f0*/  LDL.LU R116, [R1+0x420] ;  /* 0x0004200001747983 */ /* 0x000ee80000300800 */
[----:B------:R-:W3:Y:S04]  /*29900*/  LDL.LU R117, [R1+0x424] ;  /* 0x0004240001757983 */ /* 0x000ee80000300800 */
[----:B------:R-:W2:Y:S04]  /*29910*/  LDL.LU R118, [R1+0x428] ;  /* 0x0004280001767983 */ /* 0x000ea80000300800 */
        /* <DEDUP_REMOVED lines=289> */
[----:B0-----:R-:W2:Y:S04]  /*2ab30*/  LDL.LU.64 R24, [R1] ;  /* 0x0000000001187983 */ /* 0x001ea80000300a00 */
        /* <DEDUP_REMOVED lines=148> */
[----:B------:R-:W-:Y:S01]  /*2b480*/  IMAD.MOV.U32 R213, RZ, RZ, R23 ;  /* 0x000000ffffd57224 */ /* 0x000fe200078e0017 */
        /* <DEDUP_REMOVED lines=608> */
[----:B------:R-:W-:Y:S01]  /*2da90*/  STL.64 [R1+0x2640], R106 ;  /* 0x0026406a01007387 */ /* 0x000fe20000100a00 */
[----:B------:R-:W-:Y:S01]  /*2daa0*/  UMOV UR17, 0x40000040 ;  /* 0x4000004000117882 */ /* 0x000fe20000000000 */
[----:B------:R-:W-:Y:S02]  /*2dab0*/  UMOV UR19, 0x40000040 ;  /* 0x4000004000137882 */ /* 0x000fe40000000000 */
        /* <DEDUP_REMOVED lines=41> */
[----:B0-----:R-:W3:Y:S04]  /*2dd50*/  LDL.LU R76, [R1+0x200] ;  /* 0x00020000014c7983 */ /* 0x001ee80000300800 */
[----:B------:R-:W3:Y:S01]  /*2dd60*/  LDL.LU R77, [R1+0x204] ;  /* 0x00020400014d7983 */ /* 0x000ee20000300800 */
        /* <DEDUP_REMOVED lines=97> */
[----:B0-----:R-:W3:Y:S04]  /*2e380*/  LDL.LU R108, [R1+0x280] ;  /* 0x00028000016c7983 */ /* 0x001ee80000300800 */
[----:B------:R-:W3:Y:S04]  /*2e390*/  LDL.LU R109, [R1+0x284] ;  /* 0x00028400016d7983 */ /* 0x000ee80000300800 */
[----:B-1----:R-:W3:Y:S04]  /*2e3a0*/  LDL.LU R110, [R1+0x288] ;  /* 0x00028800016e7983 */ /* 0x002ee80000300800 */
[----:B------:R-:W3:Y:S04]  /*2e3b0*/  LDL.LU R111, [R1+0x28c] ;  /* 0x00028c00016f7983 */ /* 0x000ee80000300800 */
[----:B--2---:R-:W2:Y:S04]  /*2e3c0*/  LDL.LU R112, [R1+0x290] ;  /* 0x0002900001707983 */ /* 0x004ea80000300800 */
[----:B------:R-:W2:Y:S04]  /*2e3d0*/  LDL.LU R113, [R1+0x294] ;  /* 0x0002940001717983 */ /* 0x000ea80000300800 */
[----:B----4-:R-:W2:Y:S04]  /*2e3e0*/  LDL.LU R114, [R1+0x298] ;  /* 0x0002980001727983 */ /* 0x010ea80000300800 */
        /* <DEDUP_REMOVED lines=25> */
[----:B---3--:R-:W2:Y:S04]  /*2e580*/  LDL.LU R140, [R1+0x300] ;  /* 0x00030000018c7983 */ /* 0x008ea80000300800 */
        /* <DEDUP_REMOVED lines=63> */
[----:B------:R-:W-:Y:S01]  /*2e980*/  UIADD3 UR22, UR29, 0x804, URZ ;  /* 0x000008041d167890 */ /* 0x000fe2000fffe03f */
[----:B------:R-:W-:Y:S01]  /*2e990*/  UMOV UR20, UR16 ;  /* 0x0000001000147c82 */ /* 0x000fe20008000000 */
[----:B------:R-:W-:Y:S01]  /*2e9a0*/  UMOV UR21, UR17 ;  /* 0x0000001100157c82 */ /* 0x000fe20008000000 */
[----:B------:R-:W-:Y:S01]  /*2e9b0*/  UMOV UR23, 0x40000040 ;  /* 0x4000004000177882 */ /* 0x000fe20000000000 */
[----:B------:R-:W3:Y:S04]  /*2e9c0*/  LDL.LU R206, [R1+0x54] ;  /* 0x0000540001ce7983 */ /* 0x000ee80000300800 */
        /* <DEDUP_REMOVED lines=158> */
[----:B------:R-:W-:-:S03]  /*2f3b0*/  IMAD.MOV.U32 R152, RZ, RZ, R206 ;  /* 0x000000ffff987224 */ /* 0x000fc600078e00ce */
        /* <DEDUP_REMOVED lines=58> */
[----:B------:R-:W4:Y:S04]  /*2f760*/  LDL.LU R231, [R1+0x190] ;  /* 0x0001900001e77983 */ /* 0x000f280000300800 */
[----:B------:R-:W4:Y:S04]  /*2f770*/  LDL.LU R232, [R1+0x194] ;  /* 0x0001940001e87983 */ /* 0x000f280000300800 */
[----:B------:R-:W4:Y:S04]  /*2f780*/  LDL.LU R233, [R1+0x198] ;  /* 0x0001980001e97983 */ /* 0x000f280000300800 */
[----:B------:R-:W4:Y:S04]  /*2f790*/  LDL.LU R234, [R1+0x19c] ;  /* 0x00019c0001ea7983 */ /* 0x000f280000300800 */
[----:B------:R-:W4:Y:S04]  /*2f7a0*/  LDL.LU R235, [R1+0x1a0] ;  /* 0x0001a00001eb7983 */ /* 0x000f280000300800 */
        /* <DEDUP_REMOVED lines=214> */
[----:B0-----:R-:W2:Y:S04]  /*30510*/  LDL.LU R24, [R1] ;  /* 0x0000000001187983 */ /* 0x001ea80000300800 */
        /* <DEDUP_REMOVED lines=22> */
[----:B------:R-:W-:Y:S01]  /*30680*/  IMAD.MOV.U32 R47, RZ, RZ, R154 ;  /* 0x000000ffff2f7224 */ /* 0x000fe200078e009a */
[----:B------:R-:W-:Y:S01]  /*30690*/  UIADD3 UR20, UR28, 0x404, URZ ;  /* 0x000004041c147890 */ /* 0x000fe2000fffe03f */
[----:B------:R-:W-:Y:S01]  /*306a0*/  IMAD.MOV.U32 R48, RZ, RZ, R155 ;  /* 0x000000ffff307224 */ /* 0x000fe200078e009b */
[----:B------:R-:W-:Y:S01]  /*306b0*/  UMOV UR21, 0x40000040 ;  /* 0x4000004000157882 */ /* 0x000fe20000000000 */
        /* <DEDUP_REMOVED lines=144> */
[----:B------:R-:W-:-:S06]  /*30fc0*/  IMAD.MOV.U32 R151, RZ, RZ, R0 ;  /* 0x000000ffff977224 */ /* 0x000fcc00078e0000 */
        /* <DEDUP_REMOVED lines=186> */
[----:B------:R-:W-:Y:S01]  /*31b70*/  STL.64 [R1+0x7d8], R142 ;  /* 0x0007d88e01007387 */ /* 0x000fe20000100a00 */
[----:B------:R-:W-:-:S03]  /*31b80*/  IMAD.MOV.U32 R16, RZ, RZ, R151 ;  /* 0x000000ffff107224 */ /* 0x000fc600078e0097 */
[----:B------:R-:W-:Y:S04]  /*31b90*/  STL.64 [R1+0x7e0], R144 ;  /* 0x0007e09001007387 */ /* 0x000fe80000100a00 */
[----:B------:R-:W-:Y:S04]  /*31ba0*/  STL.64 [R1+0x7e8], R146 ;  /* 0x0007e89201007387 */ /* 0x000fe80000100a00 */
[----:B------:R-:W-:Y:S04]  /*31bb0*/  STL.64 [R1+0x7f0], R148 ;  /* 0x0007f09401007387 */ /* 0x000fe80000100a00 */
[----:B------:R0:W-:Y:S01]  /*31bc0*/  STL [R1+0x7f8], R150 ;  /* 0x0007f89601007387 */ /* 0x0001e20000100800 */
[----:B------:R-:W-:-:S03]  /*31bd0*/  IMAD.MOV.U32 R4, RZ, RZ, R130 ;  /* 0x000000ffff047224 */ /* 0x000fc600078e0082 */
[----:B0-----:R-:W3:Y:S04]  /*31be0*/  LDL.LU.64 R150, [R1+0x22f0] ;  /* 0x0022f00001967983 */ /* 0x001ee80000300a00 */
[----:B------:R-:W3:Y:S04]  /*31bf0*/  LDL.LU.64 R148, [R1+0x22e8] ;  /* 0x0022e80001947983 */ /* 0x000ee80000300a00 */
[----:B------:R-:W3:Y:S04]  /*31c00*/  LDL.LU.64 R146, [R1+0x22e0] ;  /* 0x0022e00001927983 */ /* 0x000ee80000300a00 */
[----:B------:R-:W3:Y:S04]  /*31c10*/  LDL.LU.64 R144, [R1+0x22d8] ;  /* 0x0022d80001907983 */ /* 0x000ee80000300a00 */
[----:B------:R-:W3:Y:S04]  /*31c20*/  LDL.LU.64 R142, [R1+0x22d0] ;  /* 0x0022d000018e7983 */ /* 0x000ee80000300a00 */
[----:B------:R-:W3:Y:S01]  /*31c30*/  LDL.LU.64 R140, [R1+0x22c8] ;  /* 0x0022c800018c7983 */ /* 0x000ee20000300a00 */
[----:B------:R-:W-:-:S03]  /*31c40*/  IMAD.MOV.U32 R5, RZ, RZ, R131 ;  /* 0x000000ffff057224 */ /* 0x000fc600078e0083 */
        /* <DEDUP_REMOVED lines=144> */
[----:B------:R-:W-:Y:S04]  /*32550*/  STL.64 [R1+0x5e8], R230 ;  /* 0x0005e8e601007387 */ /* 0x000fe80000100a00 */
[----:B------:R0:W-:Y:S04]  /*32560*/  STL [R1+0x5f0], R232 ;  /* 0x0005f0e801007387 */ /* 0x0001e80000100800 */
[----:B------:R-:W3:Y:S04]  /*32570*/  LDL.LU.64 R234, [R1+0x20f0] ;  /* 0x0020f00001ea7983 */ /* 0x000ee80000300a00 */
[----:B0-----:R-:W4:Y:S04]  /*32580*/  LDL.LU.64 R232, [R1+0x20e8] ;  /* 0x0020e80001e87983 */ /* 0x001f280000300a00 */
        /* <DEDUP_REMOVED lines=89> */
[----:B------:R-:W-:Y:S01]  /*32b20*/  QGMMA.64x256x32.F32.E4M3.E4M3 R24, gdesc[UR16], R24, gsb0 ;  /* 0x03e00000101879f3 */ /* 0x000fe20008000818 */
        /* <DEDUP_REMOVED lines=237> */
[----:B------:R-:W4:Y:S01]  /*33a00*/  LDL.LU R112, [R1+0x760] ;  /* 0x0007600001707983 */ /* 0x000f220000300800 */
[----:B------:R-:W-:-:S02]  /*33a10*/  IMAD.MOV.U32 R113, RZ, RZ, R22 ;  /* 0x000000ffff717224 */ /* 0x000fc400078e0016 */
[----:B------:R-:W-:Y:S01]  /*33a20*/  IMAD.MOV.U32 R114, RZ, RZ, R23 ;  /* 0x000000ffff727224 */ /* 0x000fe200078e0017 */
[----:B------:R-:W2:Y:S01]  /*33a30*/  LDL.LU R22, [R1+0x1ef4] ;  /* 0x001ef40001167983 */ /* 0x000ea20000300800 */
[----:B------:R-:W-:Y:S02]  /*33a40*/  IMAD.MOV.U32 R115, RZ, RZ, R20 ;  /* 0x000000ffff737224 */ /* 0x000fe400078e0014 */
[----:B------:R-:W-:Y:S01]  /*33a50*/  IMAD.MOV.U32 R116, RZ, RZ, R21 ;  /* 0x000000ffff747224 */ /* 0x000fe200078e0015 */
[----:B------:R-:W2:Y:S01]  /*33a60*/  LDL.LU R23, [R1+0x1ef0] ;  /* 0x001ef00001177983 */ /* 0x000ea20000300800 */
[----:B------:R-:W-:-:S03]  /*33a70*/  IMAD.MOV.U32 R117, RZ, RZ, R18 ;  /* 0x000000ffff757224 */ /* 0x000fc600078e0012 */
        /* <DEDUP_REMOVED lines=28> */
[----:B------:R-:W2:Y:S04]  /*33c40*/  LDL.LU R7, [R1+0x1eb4] ;  /* 0x001eb40001077983 */ /* 0x000ea80000300800 */
[----:B------:R-:W2:Y:S04]  /*33c50*/  LDL.LU R4, [R1+0x1eb0] ;  /* 0x001eb00001047983 */ /* 0x000ea80000300800 */
[----:B------:R-:W2:Y:S04]  /*33c60*/  LDL.LU R5, [R1+0x1eac] ;  /* 0x001eac0001057983 */ /* 0x000ea80000300800 */
        /* <DEDUP_REMOVED lines=64> */
[----:B------:R0:W-:Y:S04]  /*34070*/  STL.64 [R1+0x18a0], R4 ;  /* 0x0018a00401007387 */ /* 0x0001e80000100a00 */
        /* <DEDUP_REMOVED lines=19> */
[----:B0-----:R-:W3:Y:S04]  /*341b0*/  LDL.LU.64 R4, [R1] ;  /* 0x0000000001047983 */ /* 0x001ee80000300a00 */
        /* <DEDUP_REMOVED lines=537> */
[----:B------:R0:W5:Y:S04]  /*36350*/  LDL.LU R3, [R1+0x1ea8] ;  /* 0x001ea80001037983 */ /* 0x0001680000300800 */
[----:B------:R0:W5:Y:S04]  /*36360*/  LDL.LU R2, [R1+0x1ea4] ;  /* 0x001ea40001027983 */ /* 0x0001680000300800 */
[----:B------:R0:W5:Y:S01]  /*36370*/  LDL.LU R0, [R1+0x1ea0] ;  /* 0x001ea00001007983 */ /* 0x0001620000300800 */
        /* <DEDUP_REMOVED lines=264> */
[----:B------:R-:W-:Y:S01]  /*37400*/  UIADD3 UR20, UR28, 0x406, URZ ;  /* 0x000004061c147890 */ /* 0x000fe2000fffe03f */
[----:B------:R-:W-:Y:S01]  /*37410*/  UMOV UR21, 0x40000040 ;  /* 0x4000004000157882 */ /* 0x000fe20000000000 */
[----:B----4-:R-:W-:-:S07]  /*37420*/  WARPGROUP.ARRIVE ;  /* 0x00000000000079c5 */ /* 0x010fce0000000000 */
        /* <DEDUP_REMOVED lines=62> */
[----:B-1----:R-:W-:-:S03]  /*37810*/  IMAD.MOV.U32 R16, RZ, RZ, R131 ;  /* 0x000000ffff107224 */ /* 0x002fc600078e0083 */
        /* <DEDUP_REMOVED lines=60> */
[----:B------:R0:W5:Y:S04]  /*37be0*/  LDL.LU.64 R22, [R1+0x18e8] ;  /* 0x0018e80001167983 */ /* 0x0001680000300a00 */
[----:B------:R0:W5:Y:S04]  /*37bf0*/  LDL.LU.64 R20, [R1+0x18e0] ;  /* 0x0018e00001147983 */ /* 0x0001680000300a00 */
[----:B------:R0:W5:Y:S04]  /*37c00*/  LDL.LU.64 R18, [R1+0x18d8] ;  /* 0x0018d80001127983 */ /* 0x0001680000300a00 */
[----:B------:R0:W5:Y:S04]  /*37c10*/  LDL.LU R17, [R1+0x18d0] ;  /* 0x0018d00001117983 */ /* 0x0001680000300800 */
[----:B------:R0:W5:Y:S04]  /*37c20*/  LDL.LU.64 R14, [R1+0x18c8] ;  /* 0x0018c800010e7983 */ /* 0x0001680000300a00 */
[----:B------:R0:W5:Y:S04]  /*37c30*/  LDL.LU.64 R12, [R1+0x18c0] ;  /* 0x0018c000010c7983 */ /* 0x0001680000300a00 */
[----:B------:R0:W5:Y:S04]  /*37c40*/  LDL.LU.64 R10, [R1+0x18b8] ;  /* 0x0018b800010a7983 */ /* 0x0001680000300a00 */
[----:B------:R0:W5:Y:S04]  /*37c50*/  LDL.LU.64 R8, [R1+0x18b0] ;  /* 0x0018b00001087983 */ /* 0x0001680000300a00 */
[----:B------:R0:W5:Y:S04]  /*37c60*/  LDL.LU.64 R6, [R1+0x18a8] ;  /* 0x0018a80001067983 */ /* 0x0001680000300a00 */
[----:B------:R0:W5:Y:S01]  /*37c70*/  LDL.LU.64 R4, [R1+0x18a0] ;  /* 0x0018a00001047983 */ /* 0x0001620000300a00 */
        /* <DEDUP_REMOVED lines=200> */
[----:B-1----:R0:W5:Y:S04]  /*38900*/  LDL.LU.64 R234, [R1+0x1698] ;  /* 0x0016980001ea7983 */ /* 0x0021680000300a00 */
[----:B------:R0:W5:Y:S04]  /*38910*/  LDL.LU.64 R232, [R1+0x1690] ;  /* 0x0016900001e87983 */ /* 0x0001680000300a00 */
        /* <DEDUP_REMOVED lines=64> */
[----:B------:R-:W-:-:S04]  /*38d20*/  UIADD3 UR6, UR6, 0x4, URZ ;  /* 0x0000000406067890 */ /* 0x000fc8000fffe03f */
[----:B------:R-:W-:Y:S01]  /*38d30*/  UISETP.NE.AND UP0, UPT, UR6, UR10, UPT ;  /* 0x0000000a0600728c */ /* 0x000fe2000bf05270 */
[----:B--2---:R-:W-:-:S06]  /*38d40*/  WARPGROUP.ARRIVE ;  /* 0x00000000000079c5 */ /* 0x004fcc0000000000 */
[----:B------:R-:W-:Y:S01]  /*38d50*/  QGMMA.64x256x32.F32.E4M3.E4M3 R24, gdesc[UR16], R24, gsb0 ;  /* 0x03e00000101879f3 */ /* 0x000fe20008000818 */
[----:B------:R-:W-:-:S06]  /*38d60*/  USEL UR16, URZ, 0x1, UP0 ;  /* 0x000000013f107887 */ /* 0x000fcc0008000000 */
[----:B------:R-:W-:Y:S01]  /*38d70*/  ISETP.NE.AND P0, PT, RZ, UR16, PT ;  /* 0x00000010ff007c0c */ /* 0x000fe2000bf05270 */
[----:B------:R-:W-:-:S12]  /*38d80*/  WARPGROUP.DEPBAR.LE gsb0, 0x0 ;  /* 0x00008000000079c5 */ /* 0x000fd80000010000 */
[----:B0-----:R-:W-:Y:S05]  /*38d90*/  @!P0 BRA `(.L_x_24) ;  /* 0x000000bc00c08947 */ /* 0x001fea0003800000 */
[----:B-----5:R0:W-:Y:S04]  /*38da0*/  STL [R1+0x16f0], R231 ;  /* 0x0016f0e701007387 */ /* 0x0201e80000100800 */
[----:B0-----:R-:W2:Y:S04]  /*38db0*/  LDL R231, [R1+0x800] ;  /* 0x0008000001e77983 */ /* 0x001ea80000100800 */
[----:B------:R0:W-:Y:S04]  /*38dc0*/  STL [R1+0x16ec], R232 ;  /* 0x0016ece801007387 */ /* 0x0001e80000100800 */
[----:B0-----:R-:W3:Y:S04]  /*38dd0*/  LDL R232, [R1+0x804] ;  /* 0x0008040001e87983 */ /* 0x001ee80000100800 */
        /* <DEDUP_REMOVED lines=171> */
[----:B0-----:R-:W4:Y:S04]  /*39890*/  LDL.LU R105, [R1+0xa6c] ;  /* 0x000a6c0001697983 */ /* 0x001f280000300800 */
        /* <DEDUP_REMOVED lines=111> */
[----:B0-----:R-:W4:Y:S04]  /*39f90*/  LDL R6, [R1+0x970] ;  /* 0x0009700001067983 */ /* 0x001f280000100800 */
[----:B------:R0:W-:Y:S01]  /*39fa0*/  STL [R1+0x14b0], R5 ;  /* 0x0014b00501007387 */ /* 0x0001e20000100800 */
[----:B--2---:R-:W-:-:S03]  /*39fb0*/  FADD R17, R231, R17 ;  /* 0x00000011e7117221 */ /* 0x004fc60000000000 */
[----:B0-----:R-:W2:Y:S04]  /*39fc0*/  LDL R5, [R1+0x96c] ;  /* 0x00096c0001057983 */ /* 0x001ea80000100800 */
[----:B------:R0:W-:Y:S04]  /*39fd0*/  STL [R1+0x14ac], R4 ;  /* 0x0014ac0401007387 */ /* 0x0001e80000100800 */
[----:B0-----:R-:W2:Y:S04]  /*39fe0*/  LDL R4, [R1+0x968] ;  /* 0x0009680001047983 */ /* 0x001ea80000100800 */
[----:B------:R0:W-:Y:S04]  /*39ff0*/  STL [R1+0x14a8], R3 ;  /* 0x0014a80301007387 */ /* 0x0001e80000100800 */
[----:B0-----:R-:W2:Y:S04]  /*3a000*/  LDL R3, [R1+0x964] ;  /* 0x0009640001037983 */ /* 0x001ea80000100800 */
[----:B------:R0:W-:Y:S04]  /*3a010*/  STL [R1+0x14a4], R2 ;  /* 0x0014a40201007387 */ /* 0x0001e80000100800 */
[----:B0-----:R-:W2:Y:S04]  /*3a020*/  LDL R2, [R1+0x960] ;  /* 0x0009600001027983 */ /* 0x001ea80000100800 */
[----:B------:R0:W-:Y:S04]  /*3a030*/  STL [R1+0x14a0], R0 ;  /* 0x0014a00001007387 */ /* 0x0001e80000100800 */
[----:B0-----:R-:W2:Y:S04]  /*3a040*/  LDL R0, [R1+0x95c] ;  /* 0x00095c0001007983 */ /* 0x001ea80000100800 */
[----:B------:R-:W2:Y:S01]  /*3a050*/  LDL.LU R231, [R1+0x16f0] ;  /* 0x0016f00001e77983 */ /* 0x000ea20000300800 */
[----:B---3--:R-:W-:-:S01]  /*3a060*/  FADD R18, R232, R18 ;  /* 0x00000012e8127221 */ /* 0x008fc20000000000 */
[----:B----4-:R-:W-:Y:S01]  /*3a070*/  FADD R19, R233, R19 ;  /* 0x00000013e9137221 */ /* 0x010fe20000000000 */
[----:B------:R-:W-:-:S01]  /*3a080*/  FADD R20, R234, R20 ;  /* 0x00000014ea147221 */ /* 0x000fc20000000000 */
[----:B------:R-:W3:Y:S01]  /*3a090*/  LDL.LU R232, [R1+0x16ec] ;  /* 0x0016ec0001e87983 */ /* 0x000ee20000300800 */
[----:B------:R-:W-:-:S03]  /*3a0a0*/  FADD R21, R235, R21 ;  /* 0x00000015eb157221 */ /* 0x000fc60000000000 */
[----:B------:R-:W4:Y:S04]  /*3a0b0*/  LDL.LU R233, [R1+0x16e8] ;  /* 0x0016e80001e97983 */ /* 0x000f280000300800 */
[----:B------:R-:W3:Y:S04]  /*3a0c0*/  LDL.LU R234, [R1+0x16e4] ;  /* 0x0016e40001ea7983 */ /* 0x000ee80000300800 */
[----:B------:R-:W4:Y:S01]  /*3a0d0*/  LDL.LU R235, [R1+0x16e0] ;  /* 0x0016e00001eb7983 */ /* 0x000f220000300800 */
[----:B------:R-:W-:-:S01]  /*3a0e0*/  FADD R22, R16, R22 ;  /* 0x0000001610167221 */ /* 0x000fc20000000000 */
[----:B------:R-:W-:Y:S01]  /*3a0f0*/  FADD R23, R24, R23 ;  /* 0x0000001718177221 */ /* 0x000fe20000000000 */
[----:B------:R-:W-:-:S01]  /*3a100*/  FADD R152, R25, R152 ;  /* 0x0000009819987221 */ /* 0x000fc20000000000 */
[----:B------:R-:W3:Y:S01]  /*3a110*/  LDL.LU R16, [R1+0x16dc] ;  /* 0x0016dc0001107983 */ /* 0x000ee20000300800 */
[----:B------:R-:W-:-:S01]  /*3a120*/  FADD R153, R26, R153 ;  /* 0x000000991a997221 */ /* 0x000fc20000000000 */
[----:B------:R-:W-:-:S02]  /*3a130*/  FADD R154, R27, R154 ;  /* 0x0000009a1b9a7221 */ /* 0x000fc40000000000 */
[----:B------:R-:W3:Y:S01]  /*3a140*/  LDL.LU R24, [R1+0x16d8] ;  /* 0x0016d80001187983 */ /* 0x000ee20000300800 */
[----:B------:R-:W-:-:S03]  /*3a150*/  FADD R155, R28, R155 ;  /* 0x0000009b1c9b7221 */ /* 0x000fc60000000000 */
        /* <DEDUP_REMOVED lines=145> */
[----:B------:R-:W-:-:S01]  /*3aa70*/  FADD R228, R101, R228 ;  /* 0x000000e465e47221 */ /* 0x000fc20000000000 */
[----:B------:R-:W-:Y:S02]  /*3aa80*/  FADD R8, R7, R8 ;  /* 0x0000000807087221 */ /* 0x000fe40000000000 */
[----:B------:R-:W3:Y:S01]  /*3aa90*/  LDL.LU R98, [R1+0x15b0] ;  /* 0x0015b00001627983 */ /* 0x000ee20000300800 */
[----:B------:R-:W-:-:S01]  /*3aaa0*/  FADD R229, R102, R229 ;  /* 0x000000e566e57221 */ /* 0x000fc20000000000 */
[----:B------:R-:W-:Y:S02]  /*3aab0*/  FADD R10, R9, R10 ;  /* 0x0000000a090a7221 */ /* 0x000fe40000000000 */
[----:B------:R-:W3:Y:S01]  /*3aac0*/  LDL.LU R99, [R1+0x15ac] ;  /* 0x0015ac0001637983 */ /* 0x000ee20000300800 */
[----:B------:R-:W-:-:S01]  /*3aad0*/  FADD R230, R103, R230 ;  /* 0x000000e667e67221 */ /* 0x000fc20000000000 */
[----:B------:R-:W-:-:S02]  /*3aae0*/  FADD R12, R11, R12 ;  /* 0x0000000c0b0c7221 */ /* 0x000fc40000000000 */
[----:B------:R-:W3:Y:S01]  /*3aaf0*/  LDL.LU R100, [R1+0x15a8] ;  /* 0x0015a80001647983 */ /* 0x000ee20000300800 */
[----:B--2---:R-:W-:-:S01]  /*3ab00*/  FADD R231, R104, R231 ;  /* 0x000000e768e77221 */ /* 0x004fc20000000000 */
[----:B------:R-:W-:Y:S02]  /*3ab10*/  FADD R14, R13, R14 ;  /* 0x0000000e0d0e7221 */ /* 0x000fe40000000000 */
[----:B------:R-:W2:Y:S01]  /*3ab20*/  LDL.LU R101, [R1+0x15a4] ;  /* 0x0015a40001657983 */ /* 0x000ea20000300800 */
[----:B------:R-:W-:-:S03]  /*3ab30*/  FADD R151, R15, R151 ;  /* 0x000000970f977221 */ /* 0x000fc60000000000 */
[----:B------:R-:W2:Y:S01]  /*3ab40*/  LDL.LU R102, [R1+0x15a0] ;  /* 0x0015a00001667983 */ /* 0x000ea20000300800 */
[----:B------:R-:W-:-:S03]  /*3ab50*/  FADD R149, R150, R149 ;  /* 0x0000009596957221 */ /* 0x000fc60000000000 */
[----:B------:R-:W2:Y:S01]  /*3ab60*/  LDL.LU R103, [R1+0x159c] ;  /* 0x00159c0001677983 */ /* 0x000ea20000300800 */
[----:B------:R-:W-:-:S03]  /*3ab70*/  FADD R147, R148, R147 ;  /* 0x0000009394937221 */ /* 0x000fc60000000000 */
[----:B------:R-:W2:Y:S01]  /*3ab80*/  LDL.LU R104, [R1+0x1598] ;  /* 0x0015980001687983 */ /* 0x000ea20000300800 */
[----:B------:R-:W-:-:S01]  /*3ab90*/  FADD R145, R146, R145 ;  /* 0x0000009192917221 */ /* 0x000fc20000000000 */
[----:B------:R-:W-:Y:S01]  /*3aba0*/  FADD R143, R144, R143 ;  /* 0x0000008f908f7221 */ /* 0x000fe20000000000 */
[----:B------:R-:W-:-:S01]  /*3abb0*/  FADD R141, R142, R141 ;  /* 0x0000008d8e8d7221 */ /* 0x000fc20000000000 */
[----:B------:R-:W-:Y:S01]  /*3abc0*/  STL [R1+0xa00], R8 ;  /* 0x000a000801007387 */ /* 0x000fe20000100800 */
        /* <DEDUP_REMOVED lines=15> */
[----:B------:R0:W-:Y:S01]  /*3acc0*/  STL [R1+0xa10], R151 ;  /* 0x000a109701007387 */ /* 0x0001e20000100800 */
        /* <DEDUP_REMOVED lines=10> */
[----:B----4-:R-:W-:-:S01]  /*3ad70*/  FADD R235, R4, R235 ;  /* 0x000000eb04eb7221 */ /* 0x010fc20000000000 */
[----:B------:R4:W-:Y:S01]  /*3ad80*/  STL [R1+0xa1c], R145 ;  /* 0x000a1c9101007387 */ /* 0x0009e20000100800 */
[----:B---3--:R-:W-:-:S01]  /*3ad90*/  FADD R234, R3, R234 ;  /* 0x000000ea03ea7221 */ /* 0x008fc20000000000 */
[----:B------:R-:W-:Y:S01]  /*3ada0*/  FADD R233, R2, R233 ;  /* 0x000000e902e97221 */ /* 0x000fe20000000000 */
[----:B------:R-:W-:-:S01]  /*3adb0*/  FADD R232, R0, R232 ;  /* 0x000000e800e87221 */ /* 0x000fc20000000000 */
[----:B------:R3:W-:Y:S04]  /*3adc0*/  STL [R1+0xa20], R143 ;  /* 0x000a208f01007387 */ /* 0x0007e80000100800 */
        /* <DEDUP_REMOVED lines=16> */
[----:B0-----:R-:W2:Y:S04]  /*3aed0*/  LDL R151, [R1+0x9e4] ;  /* 0x0009e40001977983 */ /* 0x001ea80000100800 */
[----:B------:R0:W-:Y:S04]  /*3aee0*/  STL [R1+0xa64], R109 ;  /* 0x000a646d01007387 */ /* 0x0001e80000100800 */
[----:B------:R-:W2:Y:S04]  /*3aef0*/  LDL.LU R150, [R1+0xa70] ;  /* 0x000a700001967983 */ /* 0x000ea80000300800 */
[----:B------:R0:W-:Y:S04]  /*3af00*/  STL [R1+0xa68], R107 ;  /* 0x000a686b01007387 */ /* 0x0001e80000100800 */
[----:B-1----:R-:W2:Y:S04]  /*3af10*/  LDL R149, [R1+0x9e8] ;  /* 0x0009e80001957983 */ /* 0x002ea80000100800 */
[----:B------:R1:W-:Y:S04]  /*3af20*/  STL [R1+0xa6c], R105 ;  /* 0x000a6c6901007387 */ /* 0x0003e80000100800 */
[----:B------:R-:W2:Y:S04]  /*3af30*/  LDL.LU R148, [R1+0xa74] ;  /* 0x000a740001947983 */ /* 0x000ea80000300800 */
[----:B------:R-:W2:Y:S04]  /*3af40*/  LDL R147, [R1+0x9ec] ;  /* 0x0009ec0001937983 */ /* 0x000ea80000100800 */
[----:B------:R-:W2:Y:S04]  /*3af50*/  LDL.LU R146, [R1+0xa78] ;  /* 0x000a780001927983 */ /* 0x000ea80000300800 */
[----:B----4-:R-:W4:Y:S04]  /*3af60*/  LDL R145, [R1+0x9f0] ;  /* 0x0009f00001917983 */ /* 0x010f280000100800 */
[----:B------:R-:W4:Y:S04]  /*3af70*/  LDL.LU R144, [R1+0xa7c] ;  /* 0x000a7c0001907983 */ /* 0x000f280000300800 */
[----:B---3--:R-:W3:Y:S04]  /*3af80*/  LDL R143, [R1+0x9f4] ;  /* 0x0009f400018f7983 */ /* 0x008ee80000100800 */
[----:B------:R-:W3:Y:S04]  /*3af90*/  LDL.LU R142, [R1+0xa80] ;  /* 0x000a8000018e7983 */ /* 0x000ee80000300800 */
[----:B------:R-:W3:Y:S04]  /*3afa0*/  LDL R141, [R1+0x9f8] ;  /* 0x0009f800018d7983 */ /* 0x000ee80000100800 */
        /* <DEDUP_REMOVED lines=41> */
[----:B0-----:R-:W3:Y:S04]  /*3b240*/  LDL R109, [R1+0x64c] ;  /* 0x00064c00016d7983 */ /* 0x001ee80000100800 */
[----:B------:R-:W3:Y:S04]  /*3b250*/  LDL.LU R5, [R1+0xad8] ;  /* 0x000ad80001057983 */ /* 0x000ee80000300800 */
[----:B------:R-:W3:Y:S04]  /*3b260*/  LDL R108, [R1+0x650] ;  /* 0x00065000016c7983 */ /* 0x000ee80000100800 */
[----:B------:R-:W3:Y:S04]  /*3b270*/  LDL.LU R4, [R1+0xadc] ;  /* 0x000adc0001047983 */ /* 0x000ee80000300800 */
[----:B------:R-:W3:Y:S04]  /*3b280*/  LDL R107, [R1+0x654] ;  /* 0x00065400016b7983 */ /* 0x000ee80000100800 */
[----:B------:R-:W3:Y:S04]  /*3b290*/  LDL.LU R3, [R1+0xae0] ;  /* 0x000ae00001037983 */ /* 0x000ee80000300800 */
[----:B------:R-:W3:Y:S04]  /*3b2a0*/  LDL R106, [R1+0x658] ;  /* 0x00065800016a7983 */ /* 0x000ee80000100800 */
[----:B------:R-:W3:Y:S04]  /*3b2b0*/  LDL.LU R2, [R1+0xae4] ;  /* 0x000ae40001027983 */ /* 0x000ee80000300800 */
[----:B-1----:R-:W3:Y:S04]  /*3b2c0*/  LDL R105, [R1+0x65c] ;  /* 0x00065c0001697983 */ /* 0x002ee80000100800 */
[----:B------:R-:W3:Y:S01]  /*3b2d0*/  LDL.LU R0, [R1+0xae8] ;  /* 0x000ae80001007983 */ /* 0x000ee20000300800 */
[----:B--2---:R-:W-:-:S05]  /*3b2e0*/  FADD R150, R151, R150 ;  /* 0x0000009697967221 */ /* 0x004fca0000000000 */
[----:B------:R0:W-:Y:S01]  /*3b2f0*/  STL [R1+0xa70], R150 ;  /* 0x000a709601007387 */ /* 0x0001e20000100800 */
[----:B------:R-:W-:-:S05]  /*3b300*/  FADD R148, R149, R148 ;  /* 0x0000009495947221 */ /* 0x000fca0000000000 */
[----:B------:R1:W-:Y:S01]  /*3b310*/  STL [R1+0xa74], R148 ;  /* 0x000a749401007387 */ /* 0x0003e20000100800 */
[----:B------:R-:W-:-:S05]  /*3b320*/  FADD R146, R147, R146 ;  /* 0x0000009293927221 */ /* 0x000fca0000000000 */
[----:B------:R2:W-:Y:S01]  /*3b330*/  STL [R1+0xa78], R146 ;  /* 0x000a789201007387 */ /* 0x0005e20000100800 */
[----:B----4-:R-:W-:-:S05]  /*3b340*/  FADD R144, R145, R144 ;  /* 0x0000009091907221 */ /* 0x010fca0000000000 */
[----:B------:R4:W-:Y:S01]  /*3b350*/  STL [R1+0xa7c], R144 ;  /* 0x000a7c9001007387 */ /* 0x0009e20000100800 */
[----:B---3--:R-:W-:-:S05]  /*3b360*/  FADD R142, R143, R142 ;  /* 0x0000008e8f8e7221 */ /* 0x008fca0000000000 */
[----:B------:R3:W-:Y:S01]  /*3b370*/  STL [R1+0xa80], R142 ;  /* 0x000a808e01007387 */ /* 0x0007e20000100800 */
[----:B------:R-:W-:-:S05]  /*3b380*/  FADD R140, R141, R140 ;  /* 0x0000008c8d8c7221 */ /* 0x000fca0000000000 */
        /* <DEDUP_REMOVED lines=45> */
[----:B------:R-:W-:-:S03]  /*3b660*/  FADD R3, R107, R3 ;  /* 0x000000036b037221 */ /* 0x000fc60000000000 */
[----:B------:R-:W3:Y:S04]  /*3b670*/  LDL R151, [R1+0x660] ;  /* 0x0006600001977983 */ /* 0x000ee80000100800 */
[----:B------:R3:W-:Y:S01]  /*3b680*/  STL [R1+0xae0], R3 ;  /* 0x000ae00301007387 */ /* 0x0007e20000100800 */
[----:B------:R-:W-:-:S03]  /*3b690*/  FADD R2, R106, R2 ;  /* 0x000000026a027221 */ /* 0x000fc60000000000 */
[----:B0-----:R-:W3:Y:S04]  /*3b6a0*/  LDL.LU R150, [R1+0xaec] ;  /* 0x000aec0001967983 */ /* 0x001ee80000300800 */
[----:B------:R0:W-:Y:S01]  /*3b6b0*/  STL [R1+0xae4], R2 ;  /* 0x000ae40201007387 */ /* 0x0001e20000100800 */
[----:B------:R-:W-:-:S03]  /*3b6c0*/  FADD R0, R105, R0 ;  /* 0x0000000069007221 */ /* 0x000fc60000000000 */
[----:B------:R-:W3:Y:S04]  /*3b6d0*/  LDL R149, [R1+0x664] ;  /* 0x0006640001957983 */ /* 0x000ee80000100800 */
[----:B------:R0:W-:Y:S04]  /*3b6e0*/  STL [R1+0xae8], R0 ;  /* 0x000ae80001007387 */ /* 0x0001e80000100800 */
[----:B-1----:R-:W3:Y:S04]  /*3b6f0*/  LDL.LU R148, [R1+0xaf0] ;  /* 0x000af00001947983 */ /* 0x002ee80000300800 */
[----:B------:R-:W3:Y:S04]  /*3b700*/  LDL R147, [R1+0x668] ;  /* 0x0006680001937983 */ /* 0x000ee80000100800 */
[----:B--2---:R-:W2:Y:S04]  /*3b710*/  LDL.LU R146, [R1+0xaf4] ;  /* 0x000af40001927983 */ /* 0x004ea80000300800 */
[----:B------:R-:W2:Y:S04]  /*3b720*/  LDL R145, [R1+0x66c] ;  /* 0x00066c0001917983 */ /* 0x000ea80000100800 */
[----:B----4-:R-:W4:Y:S04]  /*3b730*/  LDL.LU R144, [R1+0xaf8] ;  /* 0x000af80001907983 */ /* 0x010f280000300800 */
[----:B------:R-:W4:Y:S04]  /*3b740*/  LDL R143, [R1+0x670] ;  /* 0x00067000018f7983 */ /* 0x000f280000100800 */
[----:B---3--:R-:W3:Y:S04]  /*3b750*/  LDL.LU R142, [R1+0xafc] ;  /* 0x000afc00018e7983 */ /* 0x008ee80000300800 */
        /* <DEDUP_REMOVED lines=49> */
[----:B0-----:R-:W3:Y:S04]  /*3ba70*/  LDL.LU R2, [R1+0xb60] ;  /* 0x000b600001027983 */ /* 0x001ee80000300800 */
[----:B------:R-:W3:Y:S04]  /*3ba80*/  LDL R105, [R1+0x6d8] ;  /* 0x0006d80001697983 */ /* 0x000ee80000100800 */
[----:B------:R-:W3:Y:S01]  /*3ba90*/  LDL.LU R0, [R1+0xb64] ;  /* 0x000b640001007983 */ /* 0x000ee20000300800 */
[----:B------:R-:W-:-:S05]  /*3baa0*/  FADD R150, R151, R150 ;  /* 0x0000009697967221 */ /* 0x000fca0000000000 */
[----:B------:R0:W-:Y:S01]  /*3bab0*/  STL [R1+0xaec], R150 ;  /* 0x000aec9601007387 */ /* 0x0001e20000100800 */
[----:B------:R-:W-:-:S01]  /*3bac0*/  FADD R148, R149, R148 ;  /* 0x0000009495947221 */ /* 0x000fc20000000000 */
[----:B--2---:R-:W-:-:S04]  /*3bad0*/  FADD R146, R147, R146 ;  /* 0x0000009293927221 */ /* 0x004fc80000000000 */
[----:B------:R1:W-:Y:S01]  /*3bae0*/  STL [R1+0xaf0], R148 ;  /* 0x000af09401007387 */ /* 0x0003e20000100800 */
[----:B----4-:R-:W-:-:S03]  /*3baf0*/  FADD R144, R145, R144 ;  /* 0x0000009091907221 */ /* 0x010fc60000000000 */
[----:B------:R2:W-:Y:S01]  /*3bb00*/  STL [R1+0xaf4], R146 ;  /* 0x000af49201007387 */ /* 0x0005e20000100800 */
[----:B---3--:R-:W-:-:S03]  /*3bb10*/  FADD R142, R143, R142 ;  /* 0x0000008e8f8e7221 */ /* 0x008fc60000000000 */
[----:B------:R3:W-:Y:S01]  /*3bb20*/  STL [R1+0xaf8], R144 ;  /* 0x000af89001007387 */ /* 0x0007e20000100800 */
[----:B------:R-:W-:-:S03]  /*3bb30*/  FADD R140, R141, R140 ;  /* 0x0000008c8d8c7221 */ /* 0x000fc60000000000 */
        /* <DEDUP_REMOVED lines=44> */
[----:B------:R4:W-:Y:S04]  /*3be00*/  STL [R1+0xb54], R5 ;  /* 0x000b540501007387 */ /* 0x0009e80000100800 */
[----:B------:R4:W-:Y:S01]  /*3be10*/  STL [R1+0xb58], R4 ;  /* 0x000b580401007387 */ /* 0x0009e20000100800 */
[----:B------:R-:W-:-:S03]  /*3be20*/  FADD R3, R107, R3 ;  /* 0x000000036b037221 */ /* 0x000fc60000000000 */
[----:B------:R-:W4:Y:S04]  /*3be30*/  LDL R151, [R1+0x6dc] ;  /* 0x0006dc0001977983 */ /* 0x000f280000100800 */
[----:B------:R4:W-:Y:S01]  /*3be40*/  STL [R1+0xb5c], R3 ;  /* 0x000b5c0301007387 */ /* 0x0009e20000100800 */
[----:B------:R-:W-:-:S03]  /*3be50*/  FADD R2, R106, R2 ;  /* 0x000000026a027221 */ /* 0x000fc60000000000 */
[----:B0-----:R-:W4:Y:S04]  /*3be60*/  LDL.LU R150, [R1+0xb68] ;  /* 0x000b680001967983 */ /* 0x001f280000300800 */
[----:B------:R0:W-:Y:S01]  /*3be70*/  STL [R1+0xb60], R2 ;  /* 0x000b600201007387 */ /* 0x0001e20000100800 */
[----:B------:R-:W-:-:S03]  /*3be80*/  FADD R0, R105, R0 ;  /* 0x0000000069007221 */ /* 0x000fc60000000000 */
[----:B------:R-:W4:Y:S04]  /*3be90*/  LDL R149, [R1+0x6e0] ;  /* 0x0006e00001957983 */ /* 0x000f280000100800 */
[----:B------:R0:W-:Y:S04]  /*3bea0*/  STL [R1+0xb64], R0 ;  /* 0x000b640001007387 */ /* 0x0001e80000100800 */
[----:B-1----:R-:W4:Y:S04]  /*3beb0*/  LDL.LU R148, [R1+0xb6c] ;  /* 0x000b6c0001947983 */ /* 0x002f280000300800 */
[----:B------:R-:W4:Y:S04]  /*3bec0*/  LDL R147, [R1+0x6e4] ;  /* 0x0006e40001937983 */ /* 0x000f280000100800 */
[----:B--2---:R-:W2:Y:S04]  /*3bed0*/  LDL.LU R146, [R1+0xb70] ;  /* 0x000b700001927983 */ /* 0x004ea80000300800 */
[----:B------:R-:W2:Y:S04]  /*3bee0*/  LDL R145, [R1+0x6e8] ;  /* 0x0006e80001917983 */ /* 0x000ea80000100800 */
[----:B---3--:R-:W3:Y:S04]  /*3bef0*/  LDL.LU R144, [R1+0xb74] ;  /* 0x000b740001907983 */ /* 0x008ee80000300800 */
[----:B------:R-:W3:Y:S04]  /*3bf00*/  LDL R143, [R1+0x6ec] ;  /* 0x0006ec00018f7983 */ /* 0x000ee80000100800 */
[----:B----4-:R-:W4:Y:S04]  /*3bf10*/  LDL.LU R142, [R1+0xb78] ;  /* 0x000b7800018e7983 */ /* 0x010f280000300800 */
[----:B------:R-:W4:Y:S04]  /*3bf20*/  LDL R141, [R1+0x6f0] ;  /* 0x0006f000018d7983 */ /* 0x000f280000100800 */
[----:B------:R-:W4:Y:S04]  /*3bf30*/  LDL.LU R140, [R1+0xb7c] ;  /* 0x000b7c00018c7983 */ /* 0x000f280000300800 */
        /* <DEDUP_REMOVED lines=47> */
[----:B0-----:R-:W4:Y:S04]  /*3c230*/  LDL.LU R2, [R1+0xbdc] ;  /* 0x000bdc0001027983 */ /* 0x001f280000300800 */
[----:B------:R-:W4:Y:S04]  /*3c240*/  LDL R105, [R1+0x754] ;  /* 0x0007540001697983 */ /* 0x000f280000100800 */
[----:B------:R-:W4:Y:S01]  /*3c250*/  LDL.LU R0, [R1+0xbe0] ;  /* 0x000be00001007983 */ /* 0x000f220000300800 */
[----:B------:R-:W-:-:S05]  /*3c260*/  FADD R150, R151, R150 ;  /* 0x0000009697967221 */ /* 0x000fca0000000000 */
[----:B------:R0:W-:Y:S01]  /*3c270*/  STL [R1+0xb68], R150 ;  /* 0x000b689601007387 */ /* 0x0001e20000100800 */
[----:B------:R-:W-:-:S01]  /*3c280*/  FADD R148, R149, R148 ;  /* 0x0000009495947221 */ /* 0x000fc20000000000 */
[----:B--2---:R-:W-:-:S04]  /*3c290*/  FADD R146, R147, R146 ;  /* 0x0000009293927221 */ /* 0x004fc80000000000 */
[----:B------:R1:W-:Y:S01]  /*3c2a0*/  STL [R1+0xb6c], R148 ;  /* 0x000b6c9401007387 */ /* 0x0003e20000100800 */
[----:B---3--:R-:W-:-:S03]  /*3c2b0*/  FADD R144, R145, R144 ;  /* 0x0000009091907221 */ /* 0x008fc60000000000 */
[----:B------:R2:W-:Y:S01]  /*3c2c0*/  STL [R1+0xb70], R146 ;  /* 0x000b709201007387 */ /* 0x0005e20000100800 */
[----:B----4-:R-:W-:-:S03]  /*3c2d0*/  FADD R142, R143, R142 ;  /* 0x0000008e8f8e7221 */ /* 0x010fc60000000000 */
        /* <DEDUP_REMOVED lines=1208> */
[----:B------:R-:W4:Y:S04]  /*40e60*/  LDL R116, [R1] ;  /* 0x0000000001747983 */ /* 0x000f280000100800 */
        /* <DEDUP_REMOVED lines=24> */
[----:B------:R-:W-:Y:S01]  /*40ff0*/  STL [R1+0x1040], R150 ;  /* 0x0010409601007387 */ /* 0x000fe20000100800 */
[----:B------:R-:W-:-:S01]  /*41000*/  FADD R148, R149, R148 ;  /* 0x0000009495947221 */ /* 0x000fc20000000000 */
[----:B--2---:R-:W-:-:S04]  /*41010*/  FADD R146, R147, R146 ;  /* 0x0000009293927221 */ /* 0x004fc80000000000 */
[----:B------:R-:W-:Y:S01]  /*41020*/  STL [R1+0x1044], R148 ;  /* 0x0010449401007387 */ /* 0x000fe20000100800 */
[----:B---3--:R-:W-:-:S03]  /*41030*/  FADD R144, R145, R144 ;  /* 0x0000009091907221 */ /* 0x008fc60000000000 */
[----:B------:R-:W-:Y:S01]  /*41040*/  STL [R1+0x1048], R146 ;  /* 0x0010489201007387 */ /* 0x000fe20000100800 */
[----:B----4-:R-:W-:-:S03]  /*41050*/  FADD R142, R143, R142 ;  /* 0x0000008e8f8e7221 */ /* 0x010fc60000000000 */
[----:B------:R-:W-:Y:S01]  /*41060*/  STL [R1+0x104c], R144 ;  /* 0x00104c9001007387 */ /* 0x000fe20000100800 */
[----:B------:R-:W-:-:S03]  /*41070*/  FADD R140, R141, R140 ;  /* 0x0000008c8d8c7221 */ /* 0x000fc60000000000 */
        /* <DEDUP_REMOVED lines=46> */
[----:B------:R-:W-:-:S01]  /*41360*/  FADD R3, R107, R3 ;  /* 0x000000036b037221 */ /* 0x000fc20000000000 */
[----:B------:R-:W-:Y:S01]  /*41370*/  FADD R2, R106, R2 ;  /* 0x000000026a027221 */ /* 0x000fe20000000000 */
[----:B------:R-:W-:-:S02]  /*41380*/  FADD R0, R105, R0 ;  /* 0x0000000069007221 */ /* 0x000fc40000000000 */
[----:B------:R-:W4:Y:S04]  /*41390*/  LDL R105, [R1+0x30] ;  /* 0x0000300001697983 */ /* 0x000f280000100800 */
[----:B------:R4:W-:Y:S04]  /*413a0*/  STL [R1+0x10b0], R3 ;  /* 0x0010b00301007387 */ /* 0x0009e80000100800 */
[----:B------:R-:W4:Y:S04]  /*413b0*/  LDL.LU R106, [R1+0x10bc] ;  /* 0x0010bc00016a7983 */ /* 0x000f280000300800 */
[----:B------:R4:W-:Y:S04]  /*413c0*/  STL [R1+0x10b4], R2 ;  /* 0x0010b40201007387 */ /* 0x0009e80000100800 */
[----:B------:R-:W4:Y:S04]  /*413d0*/  LDL R107, [R1+0x34] ;  /* 0x00003400016b7983 */ /* 0x000f280000100800 */
[----:B------:R4:W-:Y:S04]  /*413e0*/  STL [R1+0x10b8], R0 ;  /* 0x0010b80001007387 */ /* 0x0009e80000100800 */
        /* <DEDUP_REMOVED lines=58> */
[----:B------:R-:W4:Y:S01]  /*41790*/  LDL.LU R0, [R1+0x1134] ;  /* 0x0011340001007983 */ /* 0x000f220000300800 */
[----:B------:R-:W-:-:S03]  /*417a0*/  FADD R106, R105, R106 ;  /* 0x0000006a696a7221 */ /* 0x000fc60000000000 */
[----:B------:R-:W4:Y:S04]  /*417b0*/  LDL.LU R105, [R1+0x1594] ;  /* 0x0015940001697983 */ /* 0x000f280000300800 */
[----:B------:R0:W-:Y:S01]  /*417c0*/  STL [R1+0x10bc], R106 ;  /* 0x0010bc6a01007387 */ /* 0x0001e20000100800 */
[----:B------:R-:W-:-:S03]  /*417d0*/  FADD R108, R107, R108 ;  /* 0x0000006c6b6c7221 */ /* 0x000fc60000000000 */
[----:B0-----:R-:W4:Y:S04]  /*417e0*/  LDL.LU R106, [R1+0x1590] ;  /* 0x00159000016a7983 */ /* 0x001f280000300800 */
[----:B------:R-:W4:Y:S01]  /*417f0*/  LDL.LU R107, [R1+0x158c] ;  /* 0x00158c00016b7983 */ /* 0x000f220000300800 */
[----:B------:R-:W-:-:S03]  /*41800*/  FADD R110, R109, R110 ;  /* 0x0000006e6d6e7221 */ /* 0x000fc60000000000 */
        /* <DEDUP_REMOVED lines=8> */
[----:B------:R-:W4:Y:S04]  /*41890*/  LDL.LU R111, [R1+0x157c] ;  /* 0x00157c00016f7983 */ /* 0x000f280000300800 */
[----:B------:R0:W-:Y:S01]  /*418a0*/  STL [R1+0x10c8], R112 ;  /* 0x0010c87001007387 */ /* 0x0001e20000100800 */
[----:B------:R-:W-:-:S01]  /*418b0*/  FADD R118, R117, R118 ;  /* 0x0000007675767221 */ /* 0x000fc20000000000 */
[----:B------:R-:W-:-:S02]  /*418c0*/  FADD R120, R119, R120 ;  /* 0x0000007877787221 */ /* 0x000fc40000000000 */
        /* <DEDUP_REMOVED lines=14> */
[----:B------:R-:W-:Y:S01]  /*419b0*/  FADD R140, R141, R140 ;  /* 0x0000008c8d8c7221 */ /* 0x000fe20000000000 */
[----:B------:R-:W-:-:S01]  /*419c0*/  FADD R138, R139, R138 ;  /* 0x0000008a8b8a7221 */ /* 0x000fc20000000000 */
[----:B0-----:R-:W4:Y:S04]  /*419d0*/  LDL.LU R118, [R1+0x1560] ;  /* 0x0015600001767983 */ /* 0x001f280000300800 */
[----:B------:R-:W4:Y:S04]  /*419e0*/  LDL.LU R119, [R1+0x155c] ;  /* 0x00155c0001777983 */ /* 0x000f280000300800 */
[----:B------:R0:W-:Y:S01]  /*419f0*/  STL [R1+0x10d8], R120 ;  /* 0x0010d87801007387 */ /* 0x0001e20000100800 */
[----:B------:R-:W-:-:S01]  /*41a00*/  FADD R136, R137, R136 ;  /* 0x0000008889887221 */ /* 0x000fc20000000000 */
[----:B------:R-:W-:-:S02]  /*41a10*/  FADD R15, R135, R15 ;  /* 0x0000000f870f7221 */ /* 0x000fc40000000000 */
[----:B0-----:R-:W4:Y:S04]  /*41a20*/  LDL.LU R120, [R1+0x1558] ;  /* 0x0015580001787983 */ /* 0x001f280000300800 */
[----:B------:R-:W-:Y:S01]  /*41a30*/  STL [R1+0x10dc], R150 ;  /* 0x0010dc9601007387 */ /* 0x000fe20000100800 */
[----:B--2---:R-:W-:-:S03]  /*41a40*/  FADD R14, R134, R14 ;  /* 0x0000000e860e7221 */ /* 0x004fc60000000000 */
[----:B------:R-:W-:Y:S01]  /*41a50*/  STL [R1+0x10e0], R148 ;  /* 0x0010e09401007387 */ /* 0x000fe20000100800 */
[----:B---3--:R-:W-:-:S03]  /*41a60*/  FADD R13, R133, R13 ;  /* 0x0000000d850d7221 */ /* 0x008fc60000000000 */
[----:B------:R-:W-:Y:S04]  /*41a70*/  STL [R1+0x10e4], R146 ;  /* 0x0010e49201007387 */ /* 0x000fe80000100800 */
[----:B------:R-:W-:Y:S01]  /*41a80*/  STL [R1+0x10e8], R144 ;  /* 0x0010e89001007387 */ /* 0x000fe20000100800 */
[----:B----4-:R-:W-:-:S03]  /*41a90*/  FADD R12, R132, R12 ;  /* 0x0000000c840c7221 */ /* 0x010fc60000000000 */
[----:B------:R-:W-:Y:S04]  /*41aa0*/  STL [R1+0x10ec], R142 ;  /* 0x0010ec8e01007387 */ /* 0x000fe80000100800 */
[----:B------:R-:W-:Y:S01]  /*41ab0*/  STL [R1+0x10f0], R140 ;  /* 0x0010f08c01007387 */ /* 0x000fe20000100800 */
[----:B------:R-:W-:-:S03]  /*41ac0*/  FADD R11, R131, R11 ;  /* 0x0000000b830b7221 */ /* 0x000fc60000000000 */
        /* <DEDUP_REMOVED lines=9> */
[----:B------:R-:W-:Y:S01]  /*41b60*/  STL [R1+0x110c], R11 ;  /* 0x00110c0b01007387 */ /* 0x000fe20000100800 */
[----:B------:R-:W-:-:S03]  /*41b70*/  FADD R7, R127, R7 ;  /* 0x000000077f077221 */ /* 0x000fc60000000000 */
[----:B------:R0:W-:Y:S04]  /*41b80*/  STL [R1+0x1110], R10 ;  /* 0x0011100a01007387 */ /* 0x0001e80000100800 */
[----:B------:R-:W-:Y:S01]  /*41b90*/  STL [R1+0x1114], R9 ;  /* 0x0011140901007387 */ /* 0x000fe20000100800 */
[----:B------:R-:W-:-:S03]  /*41ba0*/  FADD R6, R126, R6 ;  /* 0x000000067e067221 */ /* 0x000fc60000000000 */
[----:B------:R-:W-:Y:S04]  /*41bb0*/  STL [R1+0x1118], R8 ;  /* 0x0011180801007387 */ /* 0x000fe80000100800 */
[----:B------:R-:W-:Y:S01]  /*41bc0*/  STL [R1+0x111c], R7 ;  /* 0x00111c0701007387 */ /* 0x000fe20000100800 */
[----:B------:R-:W-:-:S03]  /*41bd0*/  FADD R5, R125, R5 ;  /* 0x000000057d057221 */ /* 0x000fc60000000000 */
[----:B------:R-:W-:Y:S01]  /*41be0*/  STL [R1+0x1120], R6 ;  /* 0x0011200601007387 */ /* 0x000fe20000100800 */
[----:B------:R-:W-:-:S03]  /*41bf0*/  FADD R4, R124, R4 ;  /* 0x000000047c047221 */ /* 0x000fc60000000000 */
[----:B------:R-:W-:Y:S04]  /*41c00*/  STL [R1+0x1124], R5 ;  /* 0x0011240501007387 */ /* 0x000fe80000100800 */
[----:B------:R-:W-:Y:S01]  /*41c10*/  STL [R1+0x1128], R4 ;  /* 0x0011280401007387 */ /* 0x000fe20000100800 */
[----:B------:R-:W-:-:S01]  /*41c20*/  FADD R3, R123, R3 ;  /* 0x000000037b037221 */ /* 0x000fc20000000000 */
[----:B------:R-:W-:Y:S01]  /*41c30*/  FADD R2, R122, R2 ;  /* 0x000000027a027221 */ /* 0x000fe20000000000 */
[----:B------:R-:W-:-:S02]  /*41c40*/  FADD R0, R121, R0 ;  /* 0x0000000079007221 */ /* 0x000fc40000000000 */
[----:B------:R-:W2:Y:S04]  /*41c50*/  LDL R121, [R1+0xac] ;  /* 0x0000ac0001797983 */ /* 0x000ea80000100800 */
[----:B------:R1:W-:Y:S04]  /*41c60*/  STL [R1+0x112c], R3 ;  /* 0x00112c0301007387 */ /* 0x0003e80000100800 */
[----:B0-----:R-:W2:Y:S04]  /*41c70*/  LDL.LU R10, [R1+0x1138] ;  /* 0x00113800010a7983 */ /* 0x001ea80000300800 */
[----:B------:R0:W-:Y:S04]  /*41c80*/  STL [R1+0x1130], R2 ;  /* 0x0011300201007387 */ /* 0x0001e80000100800 */
[----:B------:R-:W3:Y:S04]  /*41c90*/  LDL R122, [R1+0xb0] ;  /* 0x0000b000017a7983 */ /* 0x000ee80000100800 */
[----:B------:R4:W-:Y:S04]  /*41ca0*/  STL [R1+0x1134], R0 ;  /* 0x0011340001007387 */ /* 0x0009e80000100800 */
        /* <DEDUP_REMOVED lines=22> */
[----:B-1----:R-:W3:Y:S04]  /*41e10*/  LDL.LU R3, [R1+0x1168] ;  /* 0x0011680001037983 */ /* 0x002ee80000300800 */
[----:B------:R-:W3:Y:S04]  /*41e20*/  LDL R135, [R1+0xe0] ;  /* 0x0000e00001877983 */ /* 0x000ee80000100800 */
[----:B0-----:R-:W3:Y:S04]  /*41e30*/  LDL.LU R2, [R1+0x116c] ;  /* 0x00116c0001027983 */ /* 0x001ee80000300800 */
[----:B------:R-:W3:Y:S04]  /*41e40*/  LDL R134, [R1+0xe4] ;  /* 0x0000e40001867983 */ /* 0x000ee80000100800 */
[----:B----4-:R-:W4:Y:S04]  /*41e50*/  LDL.LU R0, [R1+0x1170] ;  /* 0x0011700001007983 */ /* 0x010f280000300800 */
[----:B------:R-:W4:Y:S04]  /*41e60*/  LDL R142, [R1+0xe8] ;  /* 0x0000e800018e7983 */ /* 0x000f280000100800 */
[----:B------:R-:W4:Y:S04]  /*41e70*/  LDL R141, [R1+0xec] ;  /* 0x0000ec00018d7983 */ /* 0x000f280000100800 */
[----:B------:R-:W4:Y:S04]  /*41e80*/  LDL R140, [R1+0xf0] ;  /* 0x0000f000018c7983 */ /* 0x000f280000100800 */
[----:B------:R-:W4:Y:S04]  /*41e90*/  LDL R139, [R1+0xf4] ;  /* 0x0000f400018b7983 */ /* 0x000f280000100800 */
        /* <DEDUP_REMOVED lines=12> */
[----:B--2---:R-:W-:-:S03]  /*41f60*/  FADD R10, R121, R10 ;  /* 0x0000000a790a7221 */ /* 0x004fc60000000000 */
[----:B------:R-:W2:Y:S04]  /*41f70*/  LDL.LU R121, [R1+0x1554] ;  /* 0x0015540001797983 */ /* 0x000ea80000300800 */
[----:B------:R0:W-:Y:S01]  /*41f80*/  STL [R1+0x1138], R10 ;  /* 0x0011380a01007387 */ /* 0x0001e20000100800 */
[----:B---3--:R-:W-:-:S03]  /*41f90*/  FADD R11, R122, R11 ;  /* 0x0000000b7a0b7221 */ /* 0x008fc60000000000 */
[----:B0-----:R-:W3:Y:S04]  /*41fa0*/  LDL.LU R10, [R1+0x1180] ;  /* 0x00118000010a7983 */ /* 0x001ee80000300800 */
[----:B------:R-:W2:Y:S01]  /*41fb0*/  LDL.LU R122, [R1+0x1550] ;  /* 0x00155000017a7983 */ /* 0x000ea20000300800 */
[----:B------:R-:W-:-:S03]  /*41fc0*/  FADD R12, R123, R12 ;  /* 0x0000000c7b0c7221 */ /* 0x000fc60000000000 */
[----:B------:R0:W-:Y:S01]  /*41fd0*/  STL [R1+0x113c], R11 ;  /* 0x00113c0b01007387 */ /* 0x0001e20000100800 */
[----:B------:R-:W-:-:S03]  /*41fe0*/  FADD R13, R124, R13 ;  /* 0x0000000d7c0d7221 */ /* 0x000fc60000000000 */
[----:B0-----:R-:W2:Y:S04]  /*41ff0*/  LDL.LU R11, [R1+0x117c] ;  /* 0x00117c00010b7983 */ /* 0x001ea80000300800 */
[----:B------:R-:W2:Y:S01]  /*42000*/  LDL.LU R123, [R1+0x154c] ;  /* 0x00154c00017b7983 */ /* 0x000ea20000300800 */
[----:B------:R-:W-:-:S03]  /*42010*/  FADD R126, R125, R126 ;  /* 0x0000007e7d7e7221 */ /* 0x000fc60000000000 */
[----:B------:R0:W-:Y:S01]  /*42020*/  STL [R1+0x1140], R12 ;  /* 0x0011400c01007387 */ /* 0x0001e20000100800 */
[----:B------:R-:W-:-:S03]  /*42030*/  FADD R128, R127, R128 ;  /* 0x000000807f807221 */ /* 0x000fc60000000000 */
[----:B0-----:R-:W2:Y:S04]  /*42040*/  LDL.LU R12, [R1+0x1178] ;  /* 0x00117800010c7983 */ /* 0x001ea80000300800 */
[----:B------:R-:W2:Y:S04]  /*42050*/  LDL.LU R124, [R1+0x1548] ;  /* 0x00154800017c7983 */ /* 0x000ea80000300800 */
[----:B------:R0:W-:Y:S01]  /*42060*/  STL [R1+0x1144], R13 ;  /* 0x0011440d01007387 */ /* 0x0001e20000100800 */
[----:B------:R-:W-:-:S01]  /*42070*/  FADD R151, R129, R151 ;  /* 0x0000009781977221 */ /* 0x000fc20000000000 */
[----:B------:R-:W-:-:S02]  /*42080*/  FADD R149, R150, R149 ;  /* 0x0000009596957221 */ /* 0x000fc40000000000 */
[----:B0-----:R-:W2:Y:S04]  /*42090*/  LDL.LU R13, [R1+0x1174] ;  /* 0x00117400010d7983 */ /* 0x001ea80000300800 */
[----:B------:R-:W2:Y:S01]  /*420a0*/  LDL.LU R125, [R1+0x1544] ;  /* 0x00154400017d7983 */ /* 0x000ea20000300800 */
[----:B------:R-:W-:-:S03]  /*420b0*/  FADD R147, R148, R147 ;  /* 0x0000009394937221 */ /* 0x000fc60000000000 */
[----:B------:R0:W-:Y:S01]  /*420c0*/  STL [R1+0x1148], R126 ;  /* 0x0011487e01007387 */ /* 0x0001e20000100800 */
[----:B------:R-:W-:-:S03]  /*420d0*/  FADD R145, R146, R145 ;  /* 0x0000009192917221 */ /* 0x000fc60000000000 */
[----:B0-----:R-:W2:Y:S01]  /*420e0*/  LDL.LU R126, [R1+0x1540] ;  /* 0x00154000017e7983 */ /* 0x001ea20000300800 */
[----:B------:R-:W-:-:S03]  /*420f0*/  FADD R15, R144, R15 ;  /* 0x0000000f900f7221 */ /* 0x000fc60000000000 */
[----:B------:R-:W2:Y:S04]  /*42100*/  LDL.LU R127, [R1+0x153c] ;  /* 0x00153c00017f7983 */ /* 0x000ea80000300800 */
[----:B------:R0:W-:Y:S01]  /*42110*/  STL [R1+0x114c], R128 ;  /* 0x00114c8001007387 */ /* 0x0001e20000100800 */
[----:B------:R-:W-:-:S03]  /*42120*/  FADD R14, R143, R14 ;  /* 0x0000000e8f0e7221 */ /* 0x000fc60000000000 */
[----:B0-----:R-:W2:Y:S01]  /*42130*/  LDL.LU R128, [R1+0x1538] ;  /* 0x0015380001807983 */ /* 0x001ea20000300800 */
[----:B------:R-:W-:-:S03]  /*42140*/  FADD R3, R137, R3 ;  /* 0x0000000389037221 */ /* 0x000fc60000000000 */
[----:B------:R-:W2:Y:S04]  /*42150*/  LDL.LU R129, [R1+0x1534] ;  /* 0x0015340001817983 */ /* 0x000ea80000300800 */
[----:B------:R-:W-:Y:S01]  /*42160*/  STL [R1+0x1150], R151 ;  /* 0x0011509701007387 */ /* 0x000fe20000100800 */
[----:B------:R-:W-:-:S03]  /*42170*/  FADD R2, R135, R2 ;  /* 0x0000000287027221 */ /* 0x000fc60000000000 */
[----:B------:R-:W-:Y:S04]  /*42180*/  STL [R1+0x1154], R149 ;  /* 0x0011549501007387 */ /* 0x000fe80000100800 */
[----:B------:R-:W-:Y:S01]  /*42190*/  STL [R1+0x1158], R147 ;  /* 0x0011589301007387 */ /* 0x000fe20000100800 */
[----:B----4-:R-:W-:-:S03]  /*421a0*/  FADD R0, R134, R0 ;  /* 0x0000000086007221 */ /* 0x010fc60000000000 */
[----:B------:R-:W-:Y:S04]  /*421b0*/  STL [R1+0x115c], R145 ;  /* 0x00115c9101007387 */ /* 0x000fe80000100800 */
[----:B------:R-:W-:Y:S04]  /*421c0*/  STL [R1+0x1160], R15 ;  /* 0x0011600f01007387 */ /* 0x000fe80000100800 */
[----:B------:R-:W-:Y:S04]  /*421d0*/  STL [R1+0x1164], R14 ;  /* 0x0011640e01007387 */ /* 0x000fe80000100800 */
[----:B------:R-:W4:Y:S04]  /*421e0*/  LDL R137, [R1+0x110] ;  /* 0x0001100001897983 */ /* 0x000f280000100800 */
[----:B------:R0:W-:Y:S04]  /*421f0*/  STL [R1+0x1168], R3 ;  /* 0x0011680301007387 */ /* 0x0001e80000100800 */
[----:B0-----:R-:W4:Y:S04]  /*42200*/  LDL.LU R3, [R1+0x119c] ;  /* 0x00119c0001037983 */ /* 0x001f280000300800 */
[----:B------:R0:W-:Y:S04]  /*42210*/  STL [R1+0x116c], R2 ;  /* 0x00116c0201007387 */ /* 0x0001e80000100800 */
[----:B------:R-:W4:Y:S04]  /*42220*/  LDL R135, [R1+0x114] ;  /* 0x0001140001877983 */ /* 0x000f280000100800 */
[----:B------:R1:W-:Y:S04]  /*42230*/  STL [R1+0x1170], R0 ;  /* 0x0011700001007387 */ /* 0x0003e80000100800 */
[----:B0-----:R-:W4:Y:S04]  /*42240*/  LDL.LU R2, [R1+0x11a0] ;  /* 0x0011a00001027983 */ /* 0x001f280000300800 */
[----:B------:R-:W4:Y:S04]  /*42250*/  LDL R134, [R1+0x118] ;  /* 0x0001180001867983 */ /* 0x000f280000100800 */
[----:B-1----:R-:W4:Y:S01]  /*42260*/  LDL.LU R0, [R1+0x11a4] ;  /* 0x0011a40001007983 */ /* 0x002f220000300800 */
[----:B------:R-:W-:-:S01]  /*42270*/  FADD R9, R138, R9 ;  /* 0x000000098a097221 */ /* 0x000fc20000000000 */
[----:B------:R-:W-:Y:S01]  /*42280*/  FADD R8, R136, R8 ;  /* 0x0000000888087221 */ /* 0x000fe20000000000 */
[----:B------:R-:W-:-:S01]  /*42290*/  FADD R7, R133, R7 ;  /* 0x0000000785077221 */ /* 0x000fc20000000000 */
[----:B------:R-:W-:Y:S01]  /*422a0*/  FADD R6, R132, R6 ;  /* 0x0000000684067221 */ /* 0x000fe20000000000 */
[----:B------:R-:W-:-:S01]  /*422b0*/  FADD R5, R131, R5 ;  /* 0x0000000583057221 */ /* 0x000fc20000000000 */
[----:B------:R-:W-:Y:S01]  /*422c0*/  FADD R4, R130, R4 ;  /* 0x0000000482047221 */ /* 0x000fe20000000000 */
[----:B---3--:R-:W-:-:S01]  /*422d0*/  FADD R10, R139, R10 ;  /* 0x0000000a8b0a7221 */ /* 0x008fc20000000000 */
[----:B--2---:R-:W-:Y:S01]  /*422e0*/  FADD R11, R140, R11 ;  /* 0x0000000b8c0b7221 */ /* 0x004fe20000000000 */
[----:B------:R-:W-:-:S01]  /*422f0*/  FADD R12, R141, R12 ;  /* 0x0000000c8d0c7221 */ /* 0x000fc20000000000 */
[----:B------:R-:W-:-:S05]  /*42300*/  FADD R13, R142, R13 ;  /* 0x0000000d8e0d7221 */ /* 0x000fca0000000000 */
[----:B------:R-:W-:Y:S04]  /*42310*/  STL [R1+0x1174], R13 ;  /* 0x0011740d01007387 */ /* 0x000fe80000100800 */
[----:B------:R-:W-:Y:S04]  /*42320*/  STL [R1+0x1178], R12 ;  /* 0x0011780c01007387 */ /* 0x000fe80000100800 */
[----:B------:R-:W-:Y:S04]  /*42330*/  STL [R1+0x117c], R11 ;  /* 0x00117c0b01007387 */ /* 0x000fe80000100800 */
[----:B------:R0:W-:Y:S04]  /*42340*/  STL [R1+0x1180], R10 ;  /* 0x0011800a01007387 */ /* 0x0001e80000100800 */
[----:B------:R-:W-:Y:S04]  /*42350*/  STL [R1+0x1184], R9 ;  /* 0x0011840901007387 */ /* 0x000fe80000100800 */
[----:B------:R-:W-:Y:S04]  /*42360*/  STL [R1+0x1188], R8 ;  /* 0x0011880801007387 */ /* 0x000fe80000100800 */
[----:B------:R1:W-:Y:S04]  /*42370*/  STL [R1+0x118c], R7 ;  /* 0x00118c0701007387 */ /* 0x0003e80000100800 */
[----:B0-----:R-:W2:Y:S04]  /*42380*/  LDL R10, [R1+0x11c] ;  /* 0x00011c00010a7983 */ /* 0x001ea80000100800 */
[----:B------:R0:W-:Y:S04]  /*42390*/  STL [R1+0x1190], R6 ;  /* 0x0011900601007387 */ /* 0x0001e80000100800 */
[----:B------:R-:W3:Y:S04]  /*423a0*/  LDL R130, [R1+0x120] ;  /* 0x0001200001827983 */ /* 0x000ee80000100800 */
[----:B------:R-:W-:Y:S04]  /*423b0*/  STL [R1+0x1194], R5 ;  /* 0x0011940501007387 */ /* 0x000fe80000100800 */
[----:B------:R-:W3:Y:S04]  /*423c0*/  LDL R131, [R1+0x124] ;  /* 0x0001240001837983 */ /* 0x000ee80000100800 */
[----:B------:R-:W-:Y:S04]  /*423d0*/  STL [R1+0x1198], R4 ;  /* 0x0011980401007387 */ /* 0x000fe80000100800 */
[----:B------:R-:W3:Y:S04]  /*423e0*/  LDL R132, [R1+0x128] ;  /* 0x0001280001847983 */ /* 0x000ee80000100800 */
[----:B------:R-:W3:Y:S04]  /*423f0*/  LDL R133, [R1+0x12c] ;  /* 0x00012c0001857983 */ /* 0x000ee80000100800 */
[----:B------:R-:W3:Y:S04]  /*42400*/  LDL R150, [R1+0x130] ;  /* 0x0001300001967983 */ /* 0x000ee80000100800 */
[----:B------:R-:W3:Y:S04]  /*42410*/  LDL R148, [R1+0x134] ;  /* 0x0001340001947983 */ /* 0x000ee80000100800 */
[----:B------:R-:W3:Y:S04]  /*42420*/  LDL R147, [R1+0x138] ;  /* 0x0001380001937983 */ /* 0x000ee80000100800 */
[----:B------:R-:W3:Y:S04]  /*42430*/  LDL R146, [R1+0x13c] ;  /* 0x00013c0001927983 */ /* 0x000ee80000100800 */
[----:B------:R-:W3:Y:S01]  /*42440*/  LDL R145, [R1+0x140] ;  /* 0x0001400001917983 */ /* 0x000ee20000100800 */
[----:B----4-:R-:W-:-:S03]  /*42450*/  FADD R3, R137, R3 ;  /* 0x0000000389037221 */ /* 0x010fc60000000000 */
[----:B------:R-:W4:Y:S04]  /*42460*/  LDL R142, [R1+0x144] ;  /* 0x00014400018e7983 */ /* 0x000f280000100800 */
[----:B------:R-:W4:Y:S04]  /*42470*/  LDL R140, [R1+0x148] ;  /* 0x00014800018c7983 */ /* 0x000f280000100800 */
[----:B------:R-:W2:Y:S04]  /*42480*/  LDL R138, [R1+0x14c] ;  /* 0x00014c00018a7983 */ /* 0x000ea80000100800 */
[----:B-1----:R-:W2:Y:S01]  /*42490*/  LDL.LU R7, [R1+0x11d8] ;  /* 0x0011d80001077983 */ /* 0x002ea20000300800 */
[----:B------:R-:W-:-:S03]  /*424a0*/  FADD R2, R135, R2 ;  /* 0x0000000287027221 */ /* 0x000fc60000000000 */
[----:B------:R-:W4:Y:S04]  /*424b0*/  LDL R136, [R1+0x150] ;  /* 0x0001500001887983 */ /* 0x000f280000100800 */
[----:B0-----:R-:W4:Y:S04]  /*424c0*/  LDL.LU R6, [R1+0x11dc] ;  /* 0x0011dc0001067983 */ /* 0x001f280000300800 */
[----:B------:R-:W4:Y:S04]  /*424d0*/  LDL.LU R8, [R1+0x11d4] ;  /* 0x0011d40001087983 */ /* 0x000f280000300800 */
[----:B------:R-:W4:Y:S04]  /*424e0*/  LDL.LU R11, [R1+0x11d0] ;  /* 0x0011d000010b7983 */ /* 0x000f280000300800 */
[----:B------:R0:W-:Y:S01]  /*424f0*/  STL [R1+0x119c], R3 ;  /* 0x00119c0301007387 */ /* 0x0001e20000100800 */
[----:B------:R-:W-:-:S03]  /*42500*/  FADD R0, R134, R0 ;  /* 0x0000000086007221 */ /* 0x000fc60000000000 */
[----:B0-----:R-:W3:Y:S04]  /*42510*/  LDL.LU R3, [R1+0x11a8] ;  /* 0x0011a80001037983 */ /* 0x001ee80000300800 */
[----:B------:R0:W-:Y:S04]  /*42520*/  STL [R1+0x11a0], R2 ;  /* 0x0011a00201007387 */ /* 0x0001e80000100800 */
[----:B------:R-:W4:Y:S04]  /*42530*/  LDL.LU R4, [R1+0x11ac] ;  /* 0x0011ac0001047983 */ /* 0x000f280000300800 */
[----:B------:R-:W4:Y:S04]  /*42540*/  LDL.LU R5, [R1+0x11b0] ;  /* 0x0011b00001057983 */ /* 0x000f280000300800 */
[----:B------:R1:W-:Y:S04]  /*42550*/  STL [R1+0x11a4], R0 ;  /* 0x0011a40001007387 */ /* 0x0003e80000100800 */
[----:B------:R-:W4:Y:S04]  /*42560*/  LDL.LU R9, [R1+0x11b4] ;  /* 0x0011b40001097983 */ /* 0x000f280000300800 */
[----:B------:R-:W4:Y:S04]  /*42570*/  LDL.LU R151, [R1+0x11b8] ;  /* 0x0011b80001977983 */ /* 0x000f280000300800 */
[----:B------:R-:W4:Y:S04]  /*42580*/  LDL.LU R149, [R1+0x11bc] ;  /* 0x0011bc0001957983 */ /* 0x000f280000300800 */
[----:B------:R-:W4:Y:S04]  /*42590*/  LDL.LU R15, [R1+0x11c0] ;  /* 0x0011c000010f7983 */ /* 0x000f280000300800 */
[----:B------:R-:W4:Y:S04]  /*425a0*/  LDL.LU R14, [R1+0x11c4] ;  /* 0x0011c400010e7983 */ /* 0x000f280000300800 */
[----:B------:R-:W4:Y:S04]  /*425b0*/  LDL.LU R13, [R1+0x11c8] ;  /* 0x0011c800010d7983 */ /* 0x000f280000300800 */
[----:B------:R-:W4:Y:S04]  /*425c0*/  LDL.LU R12, [R1+0x11cc] ;  /* 0x0011cc00010c7983 */ /* 0x000f280000300800 */
[----:B------:R-:W4:Y:S04]  /*425d0*/  LDL R134, [R1+0x154] ;  /* 0x0001540001867983 */ /* 0x000f280000100800 */
[----:B------:R-:W4:Y:S04]  /*425e0*/  LDL R144, [R1+0x158] ;  /* 0x0001580001907983 */ /* 0x000f280000100800 */
[----:B------:R-:W4:Y:S04]  /*425f0*/  LDL R143, [R1+0x15c] ;  /* 0x00015c00018f7983 */ /* 0x000f280000100800 */
[----:B------:R-:W4:Y:S04]  /*42600*/  LDL R141, [R1+0x160] ;  /* 0x00016000018d7983 */ /* 0x000f280000100800 */
[----:B------:R-:W4:Y:S04]  /*42610*/  LDL R139, [R1+0x164] ;  /* 0x00016400018b7983 */ /* 0x000f280000100800 */
[----:B------:R-:W4:Y:S04]  /*42620*/  LDL R137, [R1+0x168] ;  /* 0x0001680001897983 */ /* 0x000f280000100800 */
[----:B0-----:R-:W4:Y:S04]  /*42630*/  LDL.LU R2, [R1+0x11f4] ;  /* 0x0011f40001027983 */ /* 0x001f280000300800 */
[----:B------:R-:W4:Y:S04]  /*42640*/  LDL R135, [R1+0x16c] ;  /* 0x00016c0001877983 */ /* 0x000f280000100800 */
[----:B-1----:R-:W4:Y:S01]  /*42650*/  LDL.LU R0, [R1+0x11f8] ;  /* 0x0011f80001007983 */ /* 0x002f220000300800 */
[----:B--2---:R-:W-:-:S01]  /*42660*/  FADD R7, R138, R7 ;  /* 0x000000078a077221 */ /* 0x004fc20000000000 */
[----:B---3--:R-:W-:-:S02]  /*42670*/  FADD R3, R10, R3 ;  /* 0x000000030a037221 */ /* 0x008fc40000000000 */
[----:B------:R-:W2:Y:S04]  /*42680*/  LDL.LU R10, [R1+0x11e0] ;  /* 0x0011e000010a7983 */ /* 0x000ea80000300800 */
[----:B------:R0:W-:Y:S01]  /*42690*/  STL [R1+0x11a8], R3 ;  /* 0x0011a80301007387 */ /* 0x0001e20000100800 */
[----:B----4-:R-:W-:-:S01]  /*426a0*/  FADD R4, R130, R4 ;  /* 0x0000000482047221 */ /* 0x010fc20000000000 */
[----:B------:R-:W-:Y:S02]  /*426b0*/  FADD R5, R131, R5 ;  /* 0x0000000583057221 */ /* 0x000fe40000000000 */
[----:B0-----:R-:W3:Y:S04]  /*426c0*/  LDL.LU R3, [R1+0x11f0] ;  /* 0x0011f00001037983 */ /* 0x001ee80000300800 */
        /* <DEDUP_REMOVED lines=14> */
[----:B0-----:R-:W4:Y:S01]  /*427b0*/  LDL.LU R9, [R1+0x11e4] ;  /* 0x0011e40001097983 */ /* 0x001f220000300800 */
[----:B------:R-:W-:-:S01]  /*427c0*/  FADD R12, R145, R12 ;  /* 0x0000000c910c7221 */ /* 0x000fc20000000000 */
[----:B------:R-:W-:Y:S02]  /*427d0*/  FADD R11, R142, R11 ;  /* 0x0000000b8e0b7221 */ /* 0x000fe40000000000 */
[----:B------:R-:W4:Y:S01]  /*427e0*/  LDL.LU R133, [R1+0x1524] ;  /* 0x0015240001857983 */ /* 0x000f220000300800 */
[----:B------:R-:W-:-:S03]  /*427f0*/  FADD R8, R140, R8 ;  /* 0x000000088c087221 */ /* 0x000fc60000000000 */
[----:B------:R-:W-:Y:S01]  /*42800*/  STL [R1+0x11b8], R151 ;  /* 0x0011b89701007387 */ /* 0x000fe20000100800 */
[----:B------:R-:W-:-:S03]  /*42810*/  FADD R6, R136, R6 ;  /* 0x0000000688067221 */ /* 0x000fc60000000000 */
[----:B------:R-:W-:Y:S04]  /*42820*/  STL [R1+0x11bc], R149 ;  /* 0x0011bc9501007387 */ /* 0x000fe80000100800 */
[----:B------:R-:W-:Y:S04]  /*42830*/  STL [R1+0x11c0], R15 ;  /* 0x0011c00f01007387 */ /* 0x000fe80000100800 */
[----:B------:R-:W-:Y:S04]  /*42840*/  STL [R1+0x11c4], R14 ;  /* 0x0011c40e01007387 */ /* 0x000fe80000100800 */
[----:B------:R-:W-:Y:S04]  /*42850*/  STL [R1+0x11c8], R13 ;  /* 0x0011c80d01007387 */ /* 0x000fe80000100800 */
[----:B------:R-:W-:Y:S04]  /*42860*/  STL [R1+0x11cc], R12 ;  /* 0x0011cc0c01007387 */ /* 0x000fe80000100800 */
[----:B------:R-:W-:Y:S04]  /*42870*/  STL [R1+0x11d0], R11 ;  /* 0x0011d00b01007387 */ /* 0x000fe80000100800 */
[----:B------:R-:W4:Y:S04]  /*42880*/  LDL R142, [R1+0x170] ;  /* 0x00017000018e7983 */ /* 0x000f280000100800 */
[----:B------:R-:W-:Y:S04]  /*42890*/  STL [R1+0x11d4], R8 ;  /* 0x0011d40801007387 */ /* 0x000fe80000100800 */
[----:B------:R0:W-:Y:S04]  /*428a0*/  STL [R1+0x11dc], R6 ;  /* 0x0011dc0601007387 */ /* 0x0001e80000100800 */
[----:B------:R1:W-:Y:S04]  /*428b0*/  STL [R1+0x11d8], R7 ;  /* 0x0011d80701007387 */ /* 0x0003e80000100800 */
[----:B0-----:R-:W4:Y:S04]  /*428c0*/  LDL.LU R6, [R1+0x11fc] ;  /* 0x0011fc0001067983 */ /* 0x001f280000300800 */
[----:B------:R-:W4:Y:S04]  /*428d0*/  LDL R140, [R1+0x174] ;  /* 0x00017400018c7983 */ /* 0x000f280000100800 */
[----:B-1----:R-:W4:Y:S04]  /*428e0*/  LDL.LU R7, [R1+0x1200] ;  /* 0x0012000001077983 */ /* 0x002f280000300800 */
[----:B------:R-:W4:Y:S04]  /*428f0*/  LDL R138, [R1+0x178] ;  /* 0x00017800018a7983 */ /* 0x000f280000100800 */
[----:B------:R-:W4:Y:S04]  /*42900*/  LDL.LU R8, [R1+0x1204] ;  /* 0x0012040001087983 */ /* 0x000f280000300800 */
[----:B------:R-:W4:Y:S04]  /*42910*/  LDL R136, [R1+0x17c] ;  /* 0x00017c0001887983 */ /* 0x000f280000100800 */
[----:B------:R-:W4:Y:S01]  /*42920*/  LDL.LU R11, [R1+0x1208] ;  /* 0x00120800010b7983 */ /* 0x000f220000300800 */
[----:B------:R-:W-:-:S01]  /*42930*/  FADD R2, R137, R2 ;  /* 0x0000000289027221 */ /* 0x000fc20000000000 */
[----:B------:R-:W-:Y:S01]  /*42940*/  FADD R0, R135, R0 ;  /* 0x0000000087007221 */ /* 0x000fe20000000000 */
[----:B--2---:R-:W-:-:S02]  /*42950*/  FADD R10, R134, R10 ;  /* 0x0000000a860a7221 */ /* 0x004fc40000000000 */
[----:B------:R-:W2:Y:S04]  /*42960*/  LDL R134, [R1+0x180] ;  /* 0x0001800001867983 */ /* 0x000ea80000100800 */
[----:B------:R0:W-:Y:S01]  /*42970*/  STL [R1+0x11e0], R10 ;  /* 0x0011e00a01007387 */ /* 0x0001e20000100800 */
[----:B---3--:R-:W-:-:S03]  /*42980*/  FADD R3, R139, R3 ;  /* 0x000000038b037221 */ /* 0x008fc60000000000 */
[----:B0-----:R-:W2:Y:S01]  /*42990*/  LDL.LU R10, [R1+0x120c] ;  /* 0x00120c00010a7983 */ /* 0x001ea20000300800 */
[----:B----4-:R-:W-:-:S01]  /*429a0*/  FADD R4, R141, R4 ;  /* 0x000000048d047221 */ /* 0x010fc20000000000 */
[----:B------:R-:W-:Y:S01]  /*429b0*/  FADD R5, R143, R5 ;  /* 0x000000058f057221 */ /* 0x000fe20000000000 */
[----:B------:R-:W-:-:S05]  /*429c0*/  FADD R9, R144, R9 ;  /* 0x0000000990097221 */ /* 0x000fca0000000000 */
[----:B------:R-:W-:Y:S04]  /*429d0*/  STL [R1+0x11e4], R9 ;  /* 0x0011e40901007387 */ /* 0x000fe80000100800 */
[----:B------:R0:W-:Y:S04]  /*429e0*/  STL [R1+0x11e8], R5 ;  /* 0x0011e80501007387 */ /* 0x0001e80000100800 */
[----:B------:R-:W-:Y:S04]  /*429f0*/  STL [R1+0x11ec], R4 ;  /* 0x0011ec0401007387 */ /* 0x000fe80000100800 */
[----:B------:R-:W3:Y:S04]  /*42a00*/  LDL R15, [R1+0x184] ;  /* 0x00018400010f7983 */ /* 0x000ee80000100800 */
[----:B------:R-:W-:Y:S04]  /*42a10*/  STL [R1+0x11f0], R3 ;  /* 0x0011f00301007387 */ /* 0x000fe80000100800 */
[----:B------:R-:W4:Y:S04]  /*42a20*/  LDL R151, [R1+0x188] ;  /* 0x0001880001977983 */ /* 0x000f280000100800 */
[----:B------:R-:W-:Y:S04]  /*42a30*/  STL [R1+0x11f4], R2 ;  /* 0x0011f40201007387 */ /* 0x000fe80000100800 */
[----:B------:R-:W4:Y:S04]  /*42a40*/  LDL R149, [R1+0x18c] ;  /* 0x00018c0001957983 */ /* 0x000f280000100800 */
[----:B------:R1:W-:Y:S04]  /*42a50*/  STL [R1+0x11f8], R0 ;  /* 0x0011f80001007387 */ /* 0x0003e80000100800 */
[----:B------:R-:W3:Y:S04]  /*42a60*/  LDL R147, [R1+0x190] ;  /* 0x0001900001937983 */ /* 0x000ee80000100800 */
[----:B------:R-:W4:Y:S04]  /*42a70*/  LDL R145, [R1+0x194] ;  /* 0x0001940001917983 */ /* 0x000f280000100800 */
[----:B------:R-:W3:Y:S04]  /*42a80*/  LDL R143, [R1+0x198] ;  /* 0x00019800018f7983 */ /* 0x000ee80000100800 */
[----:B0-----:R-:W3:Y:S01]  /*42a90*/  LDL.LU R5, [R1+0x1224] ;  /* 0x0012240001057983 */ /* 0x001ee20000300800 */
[----:B------:R-:W-:-:S03]  /*42aa0*/  FADD R6, R142, R6 ;  /* 0x000000068e067221 */ /* 0x000fc60000000000 */
[----:B------:R-:W4:Y:S04]  /*42ab0*/  LDL R141, [R1+0x19c] ;  /* 0x00019c00018d7983 */ /* 0x000f280000100800 */
[----:B-1----:R-:W4:Y:S01]  /*42ac0*/  LDL.LU R0, [R1+0x1228] ;  /* 0x0012280001007983 */ /* 0x002f220000300800 */
[----:B------:R-:W-:-:S03]  /*42ad0*/  FADD R7, R140, R7 ;  /* 0x000000078c077221 */ /* 0x000fc60000000000 */
[----:B------:R-:W4:Y:S04]  /*42ae0*/  LDL R139, [R1+0x1a0] ;  /* 0x0001a000018b7983 */ /* 0x000f280000100800 */
[----:B------:R-:W4:Y:S04]  /*42af0*/  LDL.LU R2, [R1+0x122c] ;  /* 0x00122c0001027983 */ /* 0x000f280000300800 */
[----:B------:R-:W4:Y:S04]  /*42b00*/  LDL R137, [R1+0x1a4] ;  /* 0x0001a40001897983 */ /* 0x000f280000100800 */
[----:B------:R-:W4:Y:S01]  /*42b10*/  LDL.LU R3, [R1+0x1230] ;  /* 0x0012300001037983 */ /* 0x000f220000300800 */
[----:B------:R-:W-:-:S03]  /*42b20*/  FADD R8, R138, R8 ;  /* 0x000000088a087221 */ /* 0x000fc60000000000 */
[----:B------:R-:W4:Y:S04]  /*42b30*/  LDL R135, [R1+0x1a8] ;  /* 0x0001a80001877983 */ /* 0x000f280000100800 */
[----:B------:R-:W4:Y:S04]  /*42b40*/  LDL.LU R4, [R1+0x1234] ;  /* 0x0012340001047983 */ /* 0x000f280000300800 */
[----:B------:R0:W-:Y:S04]  /*42b50*/  STL [R1+0x11fc], R6 ;  /* 0x0011fc0601007387 */ /* 0x0001e80000100800 */
[----:B0-----:R-:W4:Y:S04]  /*42b60*/  LDL.LU R6, [R1+0x1220] ;  /* 0x0012200001067983 */ /* 0x001f280000300800 */
[----:B------:R0:W-:Y:S04]  /*42b70*/  STL [R1+0x1200], R7 ;  /* 0x0012000701007387 */ /* 0x0001e80000100800 */
[----:B0-----:R-:W4:Y:S04]  /*42b80*/  LDL.LU R7, [R1+0x121c] ;  /* 0x00121c0001077983 */ /* 0x001f280000300800 */
[----:B------:R-:W4:Y:S04]  /*42b90*/  LDL.LU R14, [R1+0x1210] ;  /* 0x00121000010e7983 */ /* 0x000f280000300800 */
[----:B------:R-:W4:Y:S04]  /*42ba0*/  LDL.LU R9, [R1+0x1214] ;  /* 0x0012140001097983 */ /* 0x000f280000300800 */
[----:B------:R0:W-:Y:S04]  /*42bb0*/  STL [R1+0x1204], R8 ;  /* 0x0012040801007387 */ /* 0x0001e80000100800 */
[----:B0-----:R-:W4:Y:S01]  /*42bc0*/  LDL.LU R8, [R1+0x1218] ;  /* 0x0012180001087983 */ /* 0x001f220000300800 */
[----:B------:R-:W-:-:S03]  /*42bd0*/  FADD R11, R136, R11 ;  /* 0x0000000b880b7221 */ /* 0x000fc60000000000 */
[----:B------:R-:W4:Y:S01]  /*42be0*/  LDL R136, [R1+0x1b0] ;  /* 0x0001b00001887983 */ /* 0x000f220000100800 */
[----:B--2---:R-:W-:-:S03]  /*42bf0*/  FADD R10, R134, R10 ;  /* 0x0000000a860a7221 */ /* 0x004fc60000000000 */
[----:B------:R-:W2:Y:S04]  /*42c00*/  LDL R134, [R1+0x1ac] ;  /* 0x0001ac0001867983 */ /* 0x000ea80000100800 */
[----:B------:R-:W-:Y:S04]  /*42c10*/  STL [R1+0x1208], R11 ;  /* 0x0012080b01007387 */ /* 0x000fe80000100800 */
[----:B------:R-:W2:Y:S04]  /*42c20*/  LDL R138, [R1+0x1b4] ;  /* 0x0001b400018a7983 */ /* 0x000ea80000100800 */
[----:B------:R0:W-:Y:S04]  /*42c30*/  STL [R1+0x120c], R10 ;  /* 0x00120c0a01007387 */ /* 0x0001e80000100800 */
[----:B------:R-:W2:Y:S04]  /*42c40*/  LDL R140, [R1+0x1b8] ;  /* 0x0001b800018c7983 */ /* 0x000ea80000100800 */
[----:B------:R-:W2:Y:S04]  /*42c50*/  LDL R142, [R1+0x1bc] ;  /* 0x0001bc00018e7983 */ /* 0x000ea80000100800 */
[----:B0-----:R-:W2:Y:S04]  /*42c60*/  LDL R10, [R1+0x1c0] ;  /* 0x0001c000010a7983 */ /* 0x001ea80000100800 */
[----:B------:R-:W2:Y:S04]  /*42c70*/  LDL R11, [R1+0x1c4] ;  /* 0x0001c400010b7983 */ /* 0x000ea80000100800 */
[----:B------:R-:W2:Y:S04]  /*42c80*/  LDL R12, [R1+0x1c8] ;  /* 0x0001c800010c7983 */ /* 0x000ea80000100800 */
[----:B------:R-:W2:Y:S04]  /*42c90*/  LDL R13, [R1+0x1cc] ;  /* 0x0001cc00010d7983 */ /* 0x000ea80000100800 */
[----:B------:R-:W2:Y:S04]  /*42ca0*/  LDL R150, [R1+0x1d0] ;  /* 0x0001d00001967983 */ /* 0x000ea80000100800 */
[----:B------:R-:W2:Y:S04]  /*42cb0*/  LDL R148, [R1+0x1d4] ;  /* 0x0001d40001947983 */ /* 0x000ea80000100800 */
[----:B------:R-:W2:Y:S04]  /*42cc0*/  LDL R146, [R1+0x1d8] ;  /* 0x0001d80001927983 */ /* 0x000ea80000100800 */
[----:B------:R-:W2:Y:S01]  /*42cd0*/  LDL R144, [R1+0x1dc] ;  /* 0x0001dc0001907983 */ /* 0x000ea20000100800 */
[----:B---3--:R-:W-:-:S01]  /*42ce0*/  FADD R5, R143, R5 ;  /* 0x000000058f057221 */ /* 0x008fc20000000000 */
[----:B----4-:R-:W-:Y:S01]  /*42cf0*/  FADD R0, R141, R0 ;  /* 0x000000008d007221 */ /* 0x010fe20000000000 */
[----:B------:R-:W-:-:S01]  /*42d00*/  FADD R2, R139, R2 ;  /* 0x000000028b027221 */ /* 0x000fc20000000000 */
[----:B------:R-:W-:Y:S01]  /*42d10*/  FADD R3, R137, R3 ;  /* 0x0000000389037221 */ /* 0x000fe20000000000 */
[----:B------:R-:W-:-:S01]  /*42d20*/  FADD R4, R135, R4 ;  /* 0x0000000487047221 */ /* 0x000fc20000000000 */
[----:B------:R-:W-:Y:S01]  /*42d30*/  FADD R6, R145, R6 ;  /* 0x0000000691067221 */ /* 0x000fe20000000000 */
[----:B------:R-:W-:-:S01]  /*42d40*/  FADD R7, R147, R7 ;  /* 0x0000000793077221 */ /* 0x000fc20000000000 */
[----:B------:R-:W-:Y:S01]  /*42d50*/  FADD R14, R15, R14 ;  /* 0x0000000e0f0e7221 */ /* 0x000fe20000000000 */
[----:B------:R-:W-:-:S04]  /*42d60*/  FADD R9, R151, R9 ;  /* 0x0000000997097221 */ /* 0x000fc80000000000 */
[----:B------:R-:W-:Y:S04]  /*42d70*/  STL [R1+0x1210], R14 ;  /* 0x0012100e01007387 */ /* 0x000fe80000100800 */
[----:B------:R-:W-:Y:S01]  /*42d80*/  STL [R1+0x1214], R9 ;  /* 0x0012140901007387 */ /* 0x000fe20000100800 */
[----:B------:R-:W-:-:S05]  /*42d90*/  FADD R8, R149, R8 ;  /* 0x0000000895087221 */ /* 0x000fca0000000000 */
[----:B------:R-:W-:Y:S04]  /*42da0*/  STL [R1+0x1218], R8 ;  /* 0x0012180801007387 */ /* 0x000fe80000100800 */
[----:B------:R-:W-:Y:S04]  /*42db0*/  STL [R1+0x121c], R7 ;  /* 0x00121c0701007387 */ /* 0x000fe80000100800 */
[----:B------:R0:W-:Y:S04]  /*42dc0*/  STL [R1+0x1228], R0 ;  /* 0x0012280001007387 */ /* 0x0001e80000100800 */
[----:B------:R-:W-:Y:S04]  /*42dd0*/  STL [R1+0x1220], R6 ;  /* 0x0012200601007387 */ /* 0x000fe80000100800 */
[----:B0-----:R-:W2:Y:S04]  /*42de0*/  LDL.LU R0, [R1+0x1268] ;  /* 0x0012680001007983 */ /* 0x001ea80000300800 */
[----:B------:R-:W-:Y:S04]  /*42df0*/  STL [R1+0x1224], R5 ;  /* 0x0012240501007387 */ /* 0x000fe80000100800 */
[----:B------:R0:W-:Y:S04]  /*42e00*/  STL [R1+0x122c], R2 ;  /* 0x00122c0201007387 */ /* 0x0001e80000100800 */
[----:B0-----:R-:W3:Y:S04]  /*42e10*/  LDL.LU R2, [R1+0x1264] ;  /* 0x0012640001027983 */ /* 0x001ee80000300800 */
[----:B------:R0:W-:Y:S04]  /*42e20*/  STL [R1+0x1230], R3 ;  /* 0x0012300301007387 */ /* 0x0001e80000100800 */
[----:B0-----:R-:W4:Y:S04]  /*42e30*/  LDL.LU R3, [R1+0x1260] ;  /* 0x0012600001037983 */ /* 0x001f280000300800 */
[----:B------:R-:W3:Y:S04]  /*42e40*/  LDL.LU R135, [R1+0x1238] ;  /* 0x0012380001877983 */ /* 0x000ee80000300800 */
        /* <DEDUP_REMOVED lines=9> */
[----:B0-----:R-:W4:Y:S04]  /*42ee0*/  LDL.LU R4, [R1+0x125c] ;  /* 0x00125c0001047983 */ /* 0x001f280000300800 */
[----:B------:R-:W4:Y:S04]  /*42ef0*/  LDL R143, [R1+0x1e0] ;  /* 0x0001e000018f7983 */ /* 0x000f280000100800 */
[----:B------:R-:W4:Y:S04]  /*42f00*/  LDL R145, [R1+0x1e4] ;  /* 0x0001e40001917983 */ /* 0x000f280000100800 */
[----:B------:R-:W4:Y:S04]  /*42f10*/  LDL R147, [R1+0x1e8] ;  /* 0x0001e80001937983 */ /* 0x000f280000100800 */
[----:B------:R-:W4:Y:S04]  /*42f20*/  LDL R149, [R1+0x1ec] ;  /* 0x0001ec0001957983 */ /* 0x000f280000100800 */
[----:B------:R-:W4:Y:S04]  /*42f30*/  LDL R14, [R1+0x1f0] ;  /* 0x0001f000010e7983 */ /* 0x000f280000100800 */
[----:B------:R-:W4:Y:S04]  /*42f40*/  LDL R15, [R1+0x1f4] ;  /* 0x0001f400010f7983 */ /* 0x000f280000100800 */
[----:B------:R-:W4:Y:S01]  /*42f50*/  LDL R151, [R1+0x1f8] ;  /* 0x0001f80001977983 */ /* 0x000f220000100800 */
[----:B--2---:R-:W-:-:S01]  /*42f60*/  FADD R0, R144, R0 ;  /* 0x0000000090007221 */ /* 0x004fc20000000000 */
[----:B---3--:R-:W-:-:S02]  /*42f70*/  FADD R135, R134, R135 ;  /* 0x0000008786877221 */ /* 0x008fc40000000000 */
[----:B------:R-:W2:Y:S01]  /*42f80*/  LDL.LU R134, [R1+0x1520] ;  /* 0x0015200001867983 */ /* 0x000ea20000300800 */
[----:B----4-:R-:W-:-:S03]  /*42f90*/  FADD R137, R136, R137 ;  /* 0x0000008988897221 */ /* 0x010fc60000000000 */
[----:B------:R0:W-:Y:S01]  /*42fa0*/  STL [R1+0x1238], R135 ;  /* 0x0012388701007387 */ /* 0x0001e20000100800 */
[----:B------:R-:W-:-:S03]  /*42fb0*/  FADD R139, R138, R139 ;  /* 0x0000008b8a8b7221 */ /* 0x000fc60000000000 */
[----:B0-----:R-:W3:Y:S01]  /*42fc0*/  LDL.LU R135, [R1+0x151c] ;  /* 0x00151c0001877983 */ /* 0x001ee20000300800 */
[----:B------:R-:W-:-:S03]  /*42fd0*/  FADD R141, R140, R141 ;  /* 0x0000008d8c8d7221 */ /* 0x000fc60000000000 */
        /* <DEDUP_REMOVED lines=17> */
[----:B------:R-:W4:Y:S04]  /*430f0*/  LDL.LU R142, [R1+0x1500] ;  /* 0x00150000018e7983 */ /* 0x000f280000300800 */
[----:B------:R0:W-:Y:S04]  /*43100*/  STL [R1+0x1248], R9 ;  /* 0x0012480901007387 */ /* 0x0001e80000100800 */
[----:B------:R1:W-:Y:S04]  /*43110*/  STL [R1+0x124c], R8 ;  /* 0x00124c0801007387 */ /* 0x0003e80000100800 */
[----:B------:R1:W-:Y:S04]  /*43120*/  STL [R1+0x1250], R7 ;  /* 0x0012500701007387 */ /* 0x0003e80000100800 */
[----:B------:R1:W-:Y:S04]  /*43130*/  STL [R1+0x1254], R6 ;  /* 0x0012540601007387 */ /* 0x0003e80000100800 */
[----:B------:R1:W-:Y:S04]  /*43140*/  STL [R1+0x1258], R5 ;  /* 0x0012580501007387 */ /* 0x0003e80000100800 */
[----:B------:R1:W-:Y:S04]  /*43150*/  STL [R1+0x125c], R4 ;  /* 0x00125c0401007387 */ /* 0x0003e80000100800 */
[----:B------:R-:W2:Y:S04]  /*43160*/  LDL.LU R144, [R1+0x126c] ;  /* 0x00126c0001907983 */ /* 0x000ea80000300800 */
[----:B------:R1:W-:Y:S04]  /*43170*/  STL [R1+0x1260], R3 ;  /* 0x0012600301007387 */ /* 0x0003e80000100800 */
[----:B------:R-:W3:Y:S04]  /*43180*/  LDL.LU R146, [R1+0x1270] ;  /* 0x0012700001927983 */ /* 0x000ee80000300800 */
[----:B------:R1:W-:Y:S04]  /*43190*/  STL [R1+0x1264], R2 ;  /* 0x0012640201007387 */ /* 0x0003e80000100800 */
[----:B------:R-:W4:Y:S04]  /*431a0*/  LDL.LU R148, [R1+0x1274] ;  /* 0x0012740001947983 */ /* 0x000f280000300800 */
[----:B------:R1:W-:Y:S04]  /*431b0*/  STL [R1+0x1268], R0 ;  /* 0x0012680001007387 */ /* 0x0003e80000100800 */
[----:B------:R-:W4:Y:S04]  /*431c0*/  LDL.LU R150, [R1+0x1278] ;  /* 0x0012780001967983 */ /* 0x000f280000300800 */
[----:B------:R-:W4:Y:S04]  /*431d0*/  LDL.LU R13, [R1+0x127c] ;  /* 0x00127c00010d7983 */ /* 0x000f280000300800 */
[----:B------:R-:W4:Y:S04]  /*431e0*/  LDL.LU R12, [R1+0x1280] ;  /* 0x00128000010c7983 */ /* 0x000f280000300800 */
[----:B------:R-:W4:Y:S04]  /*431f0*/  LDL.LU R11, [R1+0x1284] ;  /* 0x00128400010b7983 */ /* 0x000f280000300800 */
[----:B------:R-:W4:Y:S04]  /*43200*/  LDL.LU R10, [R1+0x1288] ;  /* 0x00128800010a7983 */ /* 0x000f280000300800 */
[----:B0-----:R-:W4:Y:S04]  /*43210*/  LDL.LU R9, [R1+0x128c] ;  /* 0x00128c0001097983 */ /* 0x001f280000300800 */
[----:B-1----:R-:W4:Y:S04]  /*43220*/  LDL.LU R8, [R1+0x1290] ;  /* 0x0012900001087983 */ /* 0x002f280000300800 */
[----:B------:R-:W4:Y:S04]  /*43230*/  LDL.LU R7, [R1+0x1294] ;  /* 0x0012940001077983 */ /* 0x000f280000300800 */
[----:B------:R-:W4:Y:S04]  /*43240*/  LDL.LU R6, [R1+0x1298] ;  /* 0x0012980001067983 */ /* 0x000f280000300800 */
[----:B------:R-:W4:Y:S04]  /*43250*/  LDL.LU R5, [R1+0x129c] ;  /* 0x00129c0001057983 */ /* 0x000f280000300800 */
[----:B------:R-:W4:Y:S04]  /*43260*/  LDL.LU R4, [R1+0x12a0] ;  /* 0x0012a00001047983 */ /* 0x000f280000300800 */
[----:B------:R-:W4:Y:S04]  /*43270*/  LDL.LU R3, [R1+0x12a4] ;  /* 0x0012a40001037983 */ /* 0x000f280000300800 */
[----:B------:R-:W4:Y:S04]  /*43280*/  LDL.LU R2, [R1+0x12a8] ;  /* 0x0012a80001027983 */ /* 0x000f280000300800 */
[----:B------:R-:W4:Y:S01]  /*43290*/  LDL.LU R0, [R1+0x12ac] ;  /* 0x0012ac0001007983 */ /* 0x000f220000300800 */
[----:B--2---:R-:W-:-:S03]  /*432a0*/  FADD R144, R143, R144 ;  /* 0x000000908f907221 */ /* 0x004fc60000000000 */
[----:B------:R-:W2:Y:S04]  /*432b0*/  LDL.LU R143, [R1+0x14fc] ;  /* 0x0014fc00018f7983 */ /* 0x000ea80000300800 */
[----:B------:R0:W-:Y:S01]  /*432c0*/  STL [R1+0x126c], R144 ;  /* 0x00126c9001007387 */ /* 0x0001e20000100800 */
[----:B---3--:R-:W-:-:S03]  /*432d0*/  FADD R146, R145, R146 ;  /* 0x0000009291927221 */ /* 0x008fc60000000000 */
[----:B0-----:R-:W3:Y:S01]  /*432e0*/  LDL.LU R144, [R1+0x14f8] ;  /* 0x0014f80001907983 */ /* 0x001ee20000300800 */
[----:B----4-:R-:W-:-:S03]  /*432f0*/  FADD R148, R147, R148 ;  /* 0x0000009493947221 */ /* 0x010fc60000000000 */
[----:B------:R-:W4:Y:S04]  /*43300*/  LDL.LU R145, [R1+0x14f4] ;  /* 0x0014f40001917983 */ /* 0x000f280000300800 */
[----:B------:R0:W-:Y:S01]  /*43310*/  STL [R1+0x1270], R146 ;  /* 0x0012709201007387 */ /* 0x0001e20000100800 */
[----:B------:R-:W-:-:S01]  /*43320*/  FADD R150, R149, R150 ;  /* 0x0000009695967221 */ /* 0x000fc20000000000 */
[----:B------:R-:W-:Y:S02]  /*43330*/  FADD R13, R14, R13 ;  /* 0x0000000d0e0d7221 */ /* 0x000fe40000000000 */
[----:B0-----:R-:W4:Y:S01]  /*43340*/  LDL.LU R146, [R1+0x14f0] ;  /* 0x0014f00001927983 */ /* 0x001f220000300800 */
[----:B------:R-:W-:-:S03]  /*43350*/  FADD R12, R15, R12 ;  /* 0x0000000c0f0c7221 */ /* 0x000fc60000000000 */
[----:B------:R-:W4:Y:S01]  /*43360*/  LDL.LU R147, [R1+0x14ec] ;  /* 0x0014ec0001937983 */ /* 0x000f220000300800 */
[----:B------:R-:W-:-:S03]  /*43370*/  FADD R11, R151, R11 ;  /* 0x0000000b970b7221 */ /* 0x000fc60000000000 */
[----:B------:R0:W-:Y:S01]  /*43380*/  STL [R1+0x1274], R148 ;  /* 0x0012749401007387 */ /* 0x0001e20000100800 */
[----:B------:R-:W-:-:S01]  /*43390*/  FADD R10, R16, R10 ;  /* 0x0000000a100a7221 */ /* 0x000fc20000000000 */
[----:B------:R-:W-:Y:S01]  /*433a0*/  FADD R9, R24, R9 ;  /* 0x0000000918097221 */ /* 0x000fe20000000000 */
[----:B------:R-:W-:-:S01]  /*433b0*/  FADD R8, R25, R8 ;  /* 0x0000000819087221 */ /* 0x000fc20000000000 */
[----:B0-----:R-:W4:Y:S04]  /*433c0*/  LDL.LU R148, [R1+0x14e8] ;  /* 0x0014e80001947983 */ /* 0x001f280000300800 */
[----:B------:R-:W4:Y:S01]  /*433d0*/  LDL.LU R149, [R1+0x14e4] ;  /* 0x0014e40001957983 */ /* 0x000f220000300800 */
[----:B------:R-:W-:-:S03]  /*433e0*/  FADD R7, R26, R7 ;  /* 0x000000071a077221 */ /* 0x000fc60000000000 */
[----:B------:R0:W-:Y:S01]  /*433f0*/  STL [R1+0x1278], R150 ;  /* 0x0012789601007387 */ /* 0x0001e20000100800 */
[----:B------:R-:W-:-:S01]  /*43400*/  FADD R6, R27, R6 ;  /* 0x000000061b067221 */ /* 0x000fc20000000000 */
[----:B------:R-:W-:Y:S01]  /*43410*/  FADD R5, R28, R5 ;  /* 0x000000051c057221 */ /* 0x000fe20000000000 */
[----:B------:R-:W-:-:S01]  /*43420*/  FADD R4, R29, R4 ;  /* 0x000000041d047221 */ /* 0x000fc20000000000 */
[----:B0-----:R-:W4:Y:S04]  /*43430*/  LDL.LU R150, [R1+0x14e0] ;  /* 0x0014e00001967983 */ /* 0x001f280000300800 */
[----:B------:R0:W-:Y:S04]  /*43440*/  STL [R1+0x127c], R13 ;  /* 0x00127c0d01007387 */ /* 0x0001e80000100800 */
[----:B------:R1:W-:Y:S04]  /*43450*/  STL [R1+0x1280], R12 ;  /* 0x0012800c01007387 */ /* 0x0003e80000100800 */
[----:B------:R1:W-:Y:S01]  /*43460*/  STL [R1+0x1284], R11 ;  /* 0x0012840b01007387 */ /* 0x0003e20000100800 */
[----:B------:R-:W-:-:S03]  /*43470*/  FADD R3, R30, R3 ;  /* 0x000000031e037221 */ /* 0x000fc60000000000 */
[----:B------:R1:W-:Y:S04]  /*43480*/  STL [R1+0x1288], R10 ;  /* 0x0012880a01007387 */ /* 0x0003e80000100800 */
[----:B------:R1:W-:Y:S01]  /*43490*/  STL [R1+0x128c], R9 ;  /* 0x00128c0901007387 */ /* 0x0003e20000100800 */
[----:B------:R-:W-:-:S03]  /*434a0*/  FADD R2, R31, R2 ;  /* 0x000000021f027221 */ /* 0x000fc60000000000 */
[----:B------:R1:W-:Y:S04]  /*434b0*/  STL [R1+0x1290], R8 ;  /* 0x0012900801007387 */ /* 0x0003e80000100800 */
[----:B------:R1:W-:Y:S01]  /*434c0*/  STL [R1+0x1294], R7 ;  /* 0x0012940701007387 */ /* 0x0003e20000100800 */
[----:B------:R-:W-:-:S03]  /*434d0*/  FADD R0, R32, R0 ;  /* 0x0000000020007221 */ /* 0x000fc60000000000 */
        /* <DEDUP_REMOVED lines=23> */
[----:B--2---:R-:W-:-:S01]  /*43650*/  FADD R151, R33, R151 ;  /* 0x0000009721977221 */ /* 0x004fc20000000000 */
[----:B---3--:R-:W-:-:S04]  /*43660*/  FADD R16, R34, R16 ;  /* 0x0000001022107221 */ /* 0x008fc80000000000 */
        /* <DEDUP_REMOVED lines=28> */
[----:B0-----:R-:W4:Y:S01]  /*43830*/  LDL.LU R151, [R1+0x12f4] ;  /* 0x0012f40001977983 */ /* 0x001f220000300800 */
[----:B------:R-:W-:-:S03]  /*43840*/  FADD R0, R49, R0 ;  /* 0x0000000031007221 */ /* 0x000fc60000000000 */
[----:B------:R0:W-:Y:S04]  /*43850*/  STL [R1+0x12e8], R3 ;  /* 0x0012e80301007387 */ /* 0x0001e80000100800 */
[----:B-1----:R-:W4:Y:S04]  /*43860*/  LDL.LU R16, [R1+0x12f8] ;  /* 0x0012f80001107983 */ /* 0x002f280000300800 */
[----:B------:R1:W-:Y:S04]  /*43870*/  STL [R1+0x12ec], R2 ;  /* 0x0012ec0201007387 */ /* 0x0003e80000100800 */
[----:B--2---:R-:W2:Y:S04]  /*43880*/  LDL.LU R15, [R1+0x12fc] ;  /* 0x0012fc00010f7983 */ /* 0x004ea80000300800 */
[----:B------:R1:W-:Y:S04]  /*43890*/  STL [R1+0x12f0], R0 ;  /* 0x0012f00001007387 */ /* 0x0003e80000100800 */
[----:B---3--:R-:W3:Y:S04]  /*438a0*/  LDL.LU R14, [R1+0x1300] ;  /* 0x00130000010e7983 */ /* 0x008ee80000300800 */
        /* <DEDUP_REMOVED lines=10> */
[----:B0-----:R-:W4:Y:S04]  /*43950*/  LDL.LU R3, [R1+0x132c] ;  /* 0x00132c0001037983 */ /* 0x001f280000300800 */
[----:B-1----:R-:W4:Y:S04]  /*43960*/  LDL.LU R2, [R1+0x1330] ;  /* 0x0013300001027983 */ /* 0x002f280000300800 */
[----:B------:R-:W4:Y:S01]  /*43970*/  LDL.LU R0, [R1+0x1334] ;  /* 0x0013340001007983 */ /* 0x000f220000300800 */
[----:B------:R-:W-:-:S01]  /*43980*/  FADD R151, R50, R151 ;  /* 0x0000009732977221 */ /* 0x000fc20000000000 */
[----:B------:R-:W-:-:S04]  /*43990*/  FADD R16, R51, R16 ;  /* 0x0000001033107221 */ /* 0x000fc80000000000 */
[----:B------:R0:W-:Y:S01]  /*439a0*/  STL [R1+0x12f4], R151 ;  /* 0x0012f49701007387 */ /* 0x0001e20000100800 */
[----:B--2---:R-:W-:-:S03]  /*439b0*/  FADD R15, R52, R15 ;  /* 0x0000000f340f7221 */ /* 0x004fc60000000000 */
        /* <DEDUP_REMOVED lines=204> */
[----:B------:R-:W-:Y:S01]  /*44680*/  STL [R1+0x1408], R16 ;  /* 0x0014081001007387 */ /* 0x000fe20000100800 */
        /* <DEDUP_REMOVED lines=22> */
[----:B------:R4:W-:Y:S04]  /*447f0*/  STL [R1+0x1438], R4 ;  /* 0x0014380401007387 */ /* 0x0009e80000100800 */
[----:B0-----:R-:W4:Y:S01]  /*44800*/  LDL.LU R151, [R1+0x1448] ;  /* 0x0014480001977983 */ /* 0x001f220000300800 */
[----:B------:R-:W-:-:S01]  /*44810*/  FADD R3, R132, R3 ;  /* 0x0000000384037221 */ /* 0x000fc20000000000 */
[----:B------:R-:W-:Y:S01]  /*44820*/  FADD R2, R133, R2 ;  /* 0x0000000285027221 */ /* 0x000fe20000000000 */
        /* <DEDUP_REMOVED lines=19> */
[----:B------:R-:W4:Y:S01]  /*44960*/  LDL.LU R16, [R1+0x1488] ;  /* 0x0014880001107983 */ /* 0x000f220000300800 */
[----:B------:R-:W-:-:S05]  /*44970*/  FADD R151, R135, R151 ;  /* 0x0000009787977221 */ /* 0x000fca0000000000 */
[----:B------:R0:W-:Y:S04]  /*44980*/  STL [R1+0x1448], R151 ;  /* 0x0014489701007387 */ /* 0x0001e80000100800 */
[----:B0-----:R-:W4:Y:S01]  /*44990*/  LDL.LU R151, [R1+0x14dc] ;  /* 0x0014dc0001977983 */ /* 0x001f220000300800 */
[----:B------:R-:W-:-:S01]  /*449a0*/  FADD R15, R136, R15 ;  /* 0x0000000f880f7221 */ /* 0x000fc20000000000 */
[----:B--2---:R-:W-:-:S04]  /*449b0*/  FADD R14, R137, R14 ;  /* 0x0000000e890e7221 */ /* 0x004fc80000000000 */
[----:B------:R0:W-:Y:S01]  /*449c0*/  STL [R1+0x144c], R15 ;  /* 0x00144c0f01007387 */ /* 0x0001e20000100800 */
[----:B---3--:R-:W-:-:S01]  /*449d0*/  FADD R13, R138, R13 ;  /* 0x0000000d8a0d7221 */ /* 0x008fc20000000000 */
[----:B----4-:R-:W-:Y:S02]  /*449e0*/  FADD R12, R139, R12 ;  /* 0x0000000c8b0c7221 */ /* 0x010fe40000000000 */
[----:B0-----:R0:W5:Y:S01]  /*449f0*/  LDL.LU R15, [R1+0x14d8] ;  /* 0x0014d800010f7983 */ /* 0x0011620000300800 */
[----:B------:R-:W-:-:S03]  /*44a00*/  FADD R11, R140, R11 ;  /* 0x0000000b8c0b7221 */ /* 0x000fc60000000000 */
[----:B------:R1:W-:Y:S01]  /*44a10*/  STL [R1+0x1450], R14 ;  /* 0x0014500e01007387 */ /* 0x0003e20000100800 */
[----:B------:R-:W-:-:S03]  /*44a20*/  FADD R10, R141, R10 ;  /* 0x0000000a8d0a7221 */ /* 0x000fc60000000000 */
[----:B-1----:R0:W5:Y:S01]  /*44a30*/  LDL.LU R14, [R1+0x14d4] ;  /* 0x0014d400010e7983 */ /* 0x0021620000300800 */
[----:B------:R-:W-:-:S03]  /*44a40*/  FADD R9, R142, R9 ;  /* 0x000000098e097221 */ /* 0x000fc60000000000 */
[----:B------:R1:W-:Y:S01]  /*44a50*/  STL [R1+0x1454], R13 ;  /* 0x0014540d01007387 */ /* 0x0003e20000100800 */
[----:B------:R-:W-:-:S01]  /*44a60*/  FADD R8, R143, R8 ;  /* 0x000000088f087221 */ /* 0x000fc20000000000 */
[----:B------:R-:W-:Y:S02]  /*44a70*/  FADD R7, R144, R7 ;  /* 0x0000000790077221 */ /* 0x000fe40000000000 */
[----:B-1----:R0:W5:Y:S04]  /*44a80*/  LDL.LU R13, [R1+0x14d0] ;  /* 0x0014d000010d7983 */ /* 0x0021680000300800 */
[----:B------:R1:W-:Y:S01]  /*44a90*/  STL [R1+0x1458], R12 ;  /* 0x0014580c01007387 */ /* 0x0003e20000100800 */
[----:B------:R-:W-:-:S01]  /*44aa0*/  FADD R6, R145, R6 ;  /* 0x0000000691067221 */ /* 0x000fc20000000000 */
[----:B------:R-:W-:-:S02]  /*44ab0*/  FADD R5, R146, R5 ;  /* 0x0000000592057221 */ /* 0x000fc40000000000 */
[----:B-1----:R0:W5:Y:S04]  /*44ac0*/  LDL.LU R12, [R1+0x14cc] ;  /* 0x0014cc00010c7983 */ /* 0x0021680000300800 */
[----:B------:R1:W-:Y:S01]  /*44ad0*/  STL [R1+0x145c], R11 ;  /* 0x00145c0b01007387 */ /* 0x0003e20000100800 */
[----:B------:R-:W-:-:S03]  /*44ae0*/  FADD R4, R147, R4 ;  /* 0x0000000493047221 */ /* 0x000fc60000000000 */
        /* <DEDUP_REMOVED lines=23> */
[----:B-1----:R0:W5:Y:S01]  /*44c60*/  LDL.LU R0, [R1+0x14a0] ;  /* 0x0014a00001007983 */ /* 0x0021620000300800 */
[----:B------:R-:W-:Y:S01]  /*44c70*/  UMOV UR6, URZ ;  /* 0x0000003f00067c82 */ /* 0x000fe20008000000 */
[----:B------:R-:W-:-:S05]  /*44c80*/  FADD R16, R16, R151 ;  /* 0x0000009710107221 */ /* 0x000fca0000000000 */
[----:B------:R0:W-:Y:S02]  /*44c90*/  STL [R1+0x1488], R16 ;  /* 0x0014881001007387 */ /* 0x0001e40000100800 */
.L_x_24:
[----:B------:R-:W-:Y:S05]  /*44ca0*/  @!P1 BRA `(.L_x_25) ;  /* 0x0000000000049947 */ /* 0x000fea0003800000 */
[----:B------:R-:W-:Y:S01]  /*44cb0*/  BPT.TRAP 0x1 ;  /* 0x000000040000795c */ /* 0x000fe20000300000 */
.L_x_25:
[----:B------:R-:W-:Y:S02]  /*44cc0*/  UISETP.GT.U32.AND UP0, UPT, UR7, 0x1, UPT ;  /* 0x000000010700788c */ /* 0x000fe4000bf04070 */
[----:B------:R-:W-:-:S04]  /*44cd0*/  ULEA UR17, UR9, UR12, 0x3 ;  /* 0x0000000c09117291 */ /* 0x000fc8000f8e183f */
[----:B------:R-:W-:Y:S01]  /*44ce0*/  UIADD3 UR17, UR17, 0x10, URZ ;  /* 0x0000001011117890 */ /* 0x000fe2000fffe03f */
[----:B------:R-:W-:-:S03]  /*44cf0*/  PLOP3.LUT P0, PT, PT, PT, UP0, 0x80, 0x0 ;  /* 0x000000000000781c */ /* 0x000fc60003f0f008 */
[----:B------:R-:W-:-:S09]  /*44d00*/  UPRMT UR17, URZ, 0x654, UR17 ;  /* 0x000006543f117896 */ /* 0x000fd20008000011 */
[----:B------:R-:W-:Y:S01]  /*44d10*/  SYNCS.ARRIVE.TRANS64.RED.A1T0 RZ, [UR17], RZ ;  /* 0x000000ffffff79a7 */ /* 0x000fe20008100411 */
[----:B------:R-:W-:Y:S05]  /*44d20*/  @P0 BRA `(.L_x_26) ;  /* 0x0000000000040947 */ /* 0x000fea0003800000 */
[----:B------:R-:W-:Y:S01]  /*44d30*/  BPT.TRAP 0x1 ;  /* 0x000000040000795c */ /* 0x000fe20000300000 */
.L_x_26:
[----:B------:R-:W-:Y:S02]  /*44d40*/  UISETP.GT.AND UP2, UPT, UR15, 0x1, UPT ;  /* 0x000000010f00788c */ /* 0x000fe4000bf44270 */
[----:B------:R-:W-:Y:S02]  /*44d50*/  UIADD3 UR11, UR11, 0x1, URZ ;  /* 0x000000010b0b7890 */ /* 0x000fe4000fffe03f */
[----:B------:R-:W-:Y:S02]  /*44d60*/  UIADD3 UR9, UR9, 0x1, URZ ;  /* 0x0000000109097890 */ /* 0x000fe4000fffe03f */
[----:B------:R-:W-:Y:S01]  /*44d70*/  PLOP3.LUT P0, PT, PT, PT, UP2, 0x80, 0x0 ;  /* 0x000000000000781c */ /* 0x000fe20003f0f028 */
[----:B------:R-:W-:Y:S02]  /*44d80*/  UISETP.NE.AND UP0, UPT, UR11, 0x2, UPT ;  /* 0x000000020b00788c */ /* 0x000fe4000bf05270 */
[----:B------:R-:W-:Y:S02]  /*44d90*/  UIADD3 UR18, UR15, -0x1, URZ ;  /* 0xffffffff0f127890 */ /* 0x000fe4000fffe03f */
[----:B------:R-:W-:-:S02]  /*44da0*/  USEL UR15, URZ, 0x1, UP0 ;  /* 0x000000013f0f7887 */ /* 0x000fc40008000000 */
[----:B------:R-:W-:Y:S02]  /*44db0*/  UISETP.NE.AND UP1, UPT, UR9, 0x2, UPT ;  /* 0x000000020900788c */ /* 0x000fe4000bf25270 */
[----:B------:R-:W-:Y:S02]  /*44dc0*/  ULOP3.LUT UR14, UR14, UR15, URZ, 0x3c, !UPT ;  /* 0x0000000f0e0e7292 */ /* 0x000fe4000f8e3c3f */
[----:B------:R-:W-:Y:S02]  /*44dd0*/  USEL UR11, UR11, URZ, UP0 ;  /* 0x0000003f0b0b7287 */ /* 0x000fe40008000000 */
[----:B------:R-:W-:Y:S01]  /*44de0*/  USEL UR9, UR9, URZ, UP1 ;  /* 0x0000003f09097287 */ /* 0x000fe20008800000 */
[----:B------:R-:W-:Y:S01]  /*44df0*/  UMOV UR17, 0x1 ;  /* 0x0000000100117882 */ /* 0x000fe20000000000 */
[----:B------:R-:W-:Y:S01]  /*44e00*/  UMOV UR15, UR18 ;  /* 0x00000012000f7c82 */ /* 0x000fe20008000000 */
[----:B------:R-:W-:Y:S09]  /*44e10*/  @P0 BRA `(.L_x_27) ;  /* 0xfffffdcc00e40947 */ /* 0x000ff2000383ffff */
.L_x_19:
[----:B------:R-:W-:-:S04]  /*44e20*/  UISETP.NE.AND UP0, UPT, UR6, URZ, UPT ;  /* 0x0000003f0600728c */ /* 0x000fc8000bf05270 */
[----:B------:R-:W-:-:S06]  /*44e30*/  USEL UR6, URZ, 0x1, !UP0 ;  /* 0x000000013f067887 */ /* 0x000fcc000c000000 */
[----:B------:R-:W-:-:S13]  /*44e40*/  ISETP.NE.AND P0, PT, RZ, UR6, PT ;  /* 0x00000006ff007c0c */ /* 0x000fda000bf05270 */
[----:B------:R-:W-:Y:S05]  /*44e50*/  @!P0 BRA `(.L_x_28) ;  /* 0x000000b800188947 */ /* 0x000fea0003800000 */
[----:B------:R2:W-:Y:S04]  /*44e60*/  STL [R1+0x161c], R71 ;  /* 0x00161c4701007387 */ /* 0x0005e80000100800 */
[----:B--2---:R-:W2:Y:S04]  /*44e70*/  LDL.LU R71, [R1+0x800] ;  /* 0x0008000001477983 */ /* 0x004ea80000300800 */
[----:B------:R3:W-:Y:S04]  /*44e80*/  STL [R1+0x1618], R72 ;  /* 0x0016184801007387 */ /* 0x0007e80000100800 */
[----:B---3--:R-:W3:Y:S04]  /*44e90*/  LDL.LU R72, [R1+0x804] ;  /* 0x0008040001487983 */ /* 0x008ee80000300800 */
[----:B------:R4:W-:Y:S04]  /*44ea0*/  STL [R1+0x1614], R73 ;  /* 0x0016144901007387 */ /* 0x0009e80000100800 */
[----:B----4-:R-:W4:Y:S04]  /*44eb0*/  LDL.LU R73, [R1+0x808] ;  /* 0x0008080001497983 */ /* 0x010f280000300800 */
[----:B------:R0:W-:Y:S04]  /*44ec0*/  STL [R1+0x1610], R74 ;  /* 0x0016104a01007387 */ /* 0x0001e80000100800 */
[----:B0-----:R-:W4:Y:S04]  /*44ed0*/  LDL.LU R74, [R1+0x80c] ;  /* 0x00080c00014a7983 */ /* 0x001f280000300800 */
        /* <DEDUP_REMOVED lines=62> */
[----:B------:R-:W4:Y:S04]  /*452c0*/  LDL.LU R16, [R1+0xa04] ;  /* 0x000a040001107983 */ /* 0x000f280000300800 */
        /* <DEDUP_REMOVED lines=92> */
[----:B-----5:R0:W-:Y:S04]  /*45890*/  STL [R1+0x14d8], R15 ;  /* 0x0014d80f01007387 */ /* 0x0201e80000100800 */
        /* <DEDUP_REMOVED lines=28> */
[----:B0-----:R-:W4:Y:S01]  /*45a60*/  LDL.LU R0, [R1+0x88c] ;  /* 0x00088c0001007983 */ /* 0x001f220000300800 */
[----:B--2---:R-:W-:Y:S01]  /*45a70*/  FADD R17, R71, R17 ;  /* 0x0000001147117221 */ /* 0x004fe20000000000 */
[----:B---3--:R-:W-:Y:S01]  /*45a80*/  FADD R18, R72, R18 ;  /* 0x0000001248127221 */ /* 0x008fe20000000000 */
[----:B----4-:R-:W-:Y:S01]  /*45a90*/  FADD R19, R73, R19 ;  /* 0x0000001349137221 */ /* 0x010fe20000000000 */
[----:B------:R-:W2:Y:S01]  /*45aa0*/  LDL.LU R71, [R1+0x161c] ;  /* 0x00161c0001477983 */ /* 0x000ea20000300800 */
[----:B------:R-:W-:Y:S01]  /*45ab0*/  FADD R20, R74, R20 ;  /* 0x000000144a147221 */ /* 0x000fe20000000000 */
[----:B------:R-:W-:-:S02]  /*45ac0*/  FADD R21, R75, R21 ;  /* 0x000000154b157221 */ /* 0x000fc40000000000 */
[----:B------:R-:W3:Y:S01]  /*45ad0*/  LDL.LU R72, [R1+0x1618] ;  /* 0x0016180001487983 */ /* 0x000ee20000300800 */
[----:B------:R-:W-:-:S03]  /*45ae0*/  FADD R22, R76, R22 ;  /* 0x000000164c167221 */ /* 0x000fc60000000000 */
[----:B------:R-:W4:Y:S01]  /*45af0*/  LDL.LU R73, [R1+0x1614] ;  /* 0x0016140001497983 */ /* 0x000f220000300800 */
        /* <DEDUP_REMOVED lines=54> */
[----:B------:R-:W-:Y:S01]  /*45e60*/  FADD R178, R104, R178 ;  /* 0x000000b268b27221 */ /* 0x000fe20000000000 */
[----:B------:R-:W-:Y:S02]  /*45e70*/  FADD R107, R108, R107 ;  /* 0x0000006b6c6b7221 */ /* 0x000fe40000000000 */
[----:B------:R-:W4:Y:S01]  /*45e80*/  LDL.LU R101, [R1+0x15a4] ;  /* 0x0015a40001657983 */ /* 0x000f220000300800 */
[----:B------:R-:W-:-:S03]  /*45e90*/  FADD R179, R105, R179 ;  /* 0x000000b369b37221 */ /* 0x000fc60000000000 */
[----:B------:R-:W4:Y:S01]  /*45ea0*/  LDL.LU R102, [R1+0x15a0] ;  /* 0x0015a00001667983 */ /* 0x000f220000300800 */
[----:B------:R-:W-:-:S03]  /*45eb0*/  FADD R16, R106, R16 ;  /* 0x000000106a107221 */ /* 0x000fc60000000000 */
[----:B------:R-:W4:Y:S04]  /*45ec0*/  LDL.LU R103, [R1+0x159c] ;  /* 0x00159c0001677983 */ /* 0x000f280000300800 */
[----:B------:R-:W4:Y:S04]  /*45ed0*/  LDL.LU R104, [R1+0x1598] ;  /* 0x0015980001687983 */ /* 0x000f280000300800 */
[----:B------:R-:W4:Y:S01]  /*45ee0*/  LDL.LU R105, [R1+0x1594] ;  /* 0x0015940001697983 */ /* 0x000f220000300800 */
[----:B------:R-:W-:Y:S01]  /*45ef0*/  FADD R192, R13, R192 ;  /* 0x000000c00dc07221 */ /* 0x000fe20000000000 */
        /* <DEDUP_REMOVED lines=56> */
[----:B------:R-:W-:-:S02]  /*46280*/  FADD R180, R0, R180 ;  /* 0x000000b400b47221 */ /* 0x000fc40000000000 */
[----:B------:R-:W2:Y:S04]  /*46290*/  LDL.LU R0, [R1+0x97c] ;  /* 0x00097c0001007983 */ /* 0x000ea80000300800 */
[----:B------:R-:W2:Y:S04]  /*462a0*/  LDL.LU R2, [R1+0xa08] ;  /* 0x000a080001027983 */ /* 0x000ea80000300800 */
[----:B------:R0:W-:Y:S04]  /*462b0*/  STL [R1+0xa00], R107 ;  /* 0x000a006b01007387 */ /* 0x0001e80000100800 */
[----:B------:R-:W3:Y:S04]  /*462c0*/  LDL.LU R3, [R1+0x980] ;  /* 0x0009800001037983 */ /* 0x000ee80000300800 */
[----:B------:R1:W-:Y:S04]  /*462d0*/  STL [R1+0xa04], R16 ;  /* 0x000a041001007387 */ /* 0x0003e80000100800 */
        /* <DEDUP_REMOVED lines=57> */
[----:B------:R-:W4:Y:S04]  /*46670*/  LDL.LU R106, [R1+0x9f4] ;  /* 0x0009f400016a7983 */ /* 0x000f280000300800 */
[----:B-1----:R-:W4:Y:S01]  /*46680*/  LDL.LU R16, [R1+0xa80] ;  /* 0x000a800001107983 */ /* 0x002f220000300800 */
[----:B--2---:R-:W-:-:S05]  /*46690*/  FADD R2, R0, R2 ;  /* 0x0000000200027221 */ /* 0x004fca0000000000 */
[----:B------:R0:W-:Y:S01]  /*466a0*/  STL [R1+0xa08], R2 ;  /* 0x000a080201007387 */ /* 0x0001e20000100800 */
[----:B---3--:R-:W-:-:S05]  /*466b0*/  FADD R4, R3, R4 ;  /* 0x0000000403047221 */ /* 0x008fca0000000000 */
[----:B------:R1:W-:Y:S01]  /*466c0*/  STL [R1+0xa0c], R4 ;  /* 0x000a0c0401007387 */ /* 0x0003e20000100800 */
[----:B----4-:R-:W-:-:S05]  /*466d0*/  FADD R6, R5, R6 ;  /* 0x0000000605067221 */ /* 0x010fca0000000000 */
        /* <DEDUP_REMOVED lines=52> */
[----:B------:R-:W4:Y:S04]  /*46a20*/  LDL.LU R0, [R1+0x9f8] ;  /* 0x0009f80001007983 */ /* 0x000f280000300800 */
[----:B------:R4:W-:Y:S01]  /*46a30*/  STL [R1+0xa78], R109 ;  /* 0x000a786d01007387 */ /* 0x0009e20000100800 */
[----:B------:R-:W-:-:S03]  /*46a40*/  FADD R107, R108, R107 ;  /* 0x0000006b6c6b7221 */ /* 0x000fc60000000000 */
[----:B0-----:R-:W4:Y:S04]  /*46a50*/  LDL.LU R2, [R1+0xa84] ;  /* 0x000a840001027983 */ /* 0x001f280000300800 */
[----:B------:R0:W-:Y:S01]  /*46a60*/  STL [R1+0xa7c], R107 ;  /* 0x000a7c6b01007387 */ /* 0x0001e20000100800 */
[----:B------:R-:W-:-:S03]  /*46a70*/  FADD R16, R106, R16 ;  /* 0x000000106a107221 */ /* 0x000fc60000000000 */
[----:B------:R-:W4:Y:S04]  /*46a80*/  LDL.LU R3, [R1+0x9fc] ;  /* 0x0009fc0001037983 */ /* 0x000f280000300800 */
[----:B------:R0:W-:Y:S04]  /*46a90*/  STL [R1+0xa80], R16 ;  /* 0x000a801001007387 */ /* 0x0001e80000100800 */
        /* <DEDUP_REMOVED lines=58> */
[----:B------:R-:W4:Y:S01]  /*46e40*/  LDL.LU R16, [R1+0xafc] ;  /* 0x000afc0001107983 */ /* 0x000f220000300800 */
[----:B------:R-:W-:-:S05]  /*46e50*/  FADD R2, R0, R2 ;  /* 0x0000000200027221 */ /* 0x000fca0000000000 */
[----:B------:R0:W-:Y:S01]  /*46e60*/  STL [R1+0xa84], R2 ;  /* 0x000a840201007387 */ /* 0x0001e20000100800 */
[----:B------:R-:W-:Y:S01]  /*46e70*/  FADD R4, R3, R4 ;  /* 0x0000000403047221 */ /* 0x000fe20000000000 */
        /* <DEDUP_REMOVED lines=1451> */
[----:B------:R-:W4:Y:S04]  /*4c930*/  LDL.LU R138, [R1] ;  /* 0x00000000018a7983 */ /* 0x000f280000300800 */
        /* <DEDUP_REMOVED lines=282> */
[----:B------:R-:W-:Y:S01]  /*4dae0*/  STL [R1+0x114c], R2 ;  /* 0x00114c0201007387 */ /* 0x000fe20000100800 */
[----:B------:R-:W-:Y:S01]  /*4daf0*/  FADD R4, R3, R4 ;  /* 0x0000000403047221 */ /* 0x000fe20000000000 */
        /* <DEDUP_REMOVED lines=51> */
[----:B------:R-:W-:Y:S04]  /*4de30*/  STL [R1+0x11b4], R113 ;  /* 0x0011b47101007387 */ /* 0x000fe80000100800 */
[----:B------:R-:W-:Y:S01]  /*4de40*/  STL [R1+0x11b8], R111 ;  /* 0x0011b86f01007387 */ /* 0x000fe20000100800 */
[----:B------:R-:W-:Y:S01]  /*4de50*/  FADD R109, R110, R109 ;  /* 0x0000006d6e6d7221 */ /* 0x000fe20000000000 */
[----:B------:R-:W-:Y:S01]  /*4de60*/  FADD R107, R108, R107 ;  /* 0x0000006b6c6b7221 */ /* 0x000fe20000000000 */
[----:B------:R-:W-:Y:S02]  /*4de70*/  FADD R16, R106, R16 ;  /* 0x000000106a107221 */ /* 0x000fe40000000000 */
[----:B------:R-:W2:Y:S04]  /*4de80*/  LDL.LU R106, [R1+0x13c] ;  /* 0x00013c00016a7983 */ /* 0x000ea80000300800 */
[----:B------:R-:W-:Y:S04]  /*4de90*/  STL [R1+0x11bc], R109 ;  /* 0x0011bc6d01007387 */ /* 0x000fe80000100800 */
[----:B------:R0:W-:Y:S04]  /*4dea0*/  STL [R1+0x11c0], R107 ;  /* 0x0011c06b01007387 */ /* 0x0001e80000100800 */
[----:B0-----:R-:W2:Y:S04]  /*4deb0*/  LDL.LU R107, [R1+0x11c8] ;  /* 0x0011c800016b7983 */ /* 0x001ea80000300800 */
        /* <DEDUP_REMOVED lines=60> */
[----:B0-----:R-:W4:Y:S01]  /*4e280*/  LDL.LU R16, [R1+0x1240] ;  /* 0x0012400001107983 */ /* 0x001f220000300800 */
        /* <DEDUP_REMOVED lines=8> */
[----:B------:R-:W-:-:S03]  /*4e310*/  FADD R113, R112, R113 ;  /* 0x0000007170717221 */ /* 0x000fc60000000000 */
[----:B0-----:R-:W4:Y:S01]  /*4e320*/  LDL.LU R109, [R1+0x1584] ;  /* 0x00158400016d7983 */ /* 0x001f220000300800 */
[----:B------:R-:W-:-:S03]  /*4e330*/  FADD R115, R114, R115 ;  /* 0x0000007372737221 */ /* 0x000fc60000000000 */
[----:B------:R-:W4:Y:S04]  /*4e340*/  LDL.LU R110, [R1+0x1580] ;  /* 0x00158000016e7983 */ /* 0x000f280000300800 */
[----:B------:R0:W-:Y:S01]  /*4e350*/  STL [R1+0x11d0], R111 ;  /* 0x0011d06f01007387 */ /* 0x0001e20000100800 */
[----:B------:R-:W-:-:S03]  /*4e360*/  FADD R117, R116, R117 ;  /* 0x0000007574757221 */ /* 0x000fc60000000000 */
[----:B0-----:R-:W4:Y:S04]  /*4e370*/  LDL.LU R111, [R1+0x157c] ;  /* 0x00157c00016f7983 */ /* 0x001f280000300800 */
[----:B------:R-:W4:Y:S04]  /*4e380*/  LDL.LU R112, [R1+0x1578] ;  /* 0x0015780001707983 */ /* 0x000f280000300800 */
[----:B------:R0:W-:Y:S01]  /*4e390*/  STL [R1+0x11d4], R113 ;  /* 0x0011d47101007387 */ /* 0x0001e20000100800 */
[----:B------:R-:W-:Y:S01]  /*4e3a0*/  FADD R119, R118, R119 ;  /* 0x0000007776777221 */ /* 0x000fe20000000000 */
[----:B------:R-:W-:-:S02]  /*4e3b0*/  FADD R121, R120, R121 ;  /* 0x0000007978797221 */ /* 0x000fc40000000000 */
[----:B0-----:R-:W4:Y:S04]  /*4e3c0*/  LDL.LU R113, [R1+0x1574] ;  /* 0x0015740001717983 */ /* 0x001f280000300800 */
[----:B------:R-:W4:Y:S04]  /*4e3d0*/  LDL.LU R114, [R1+0x1570] ;  /* 0x0015700001727983 */ /* 0x000f280000300800 */
[----:B------:R0:W-:Y:S01]  /*4e3e0*/  STL [R1+0x11d8], R115 ;  /* 0x0011d87301007387 */ /* 0x0001e20000100800 */
[----:B------:R-:W-:-:S03]  /*4e3f0*/  FADD R123, R122, R123 ;  /* 0x0000007b7a7b7221 */ /* 0x000fc60000000000 */
        /* <DEDUP_REMOVED lines=26> */
[----:B------:R-:W-:Y:S01]  /*4e5a0*/  FADD R10, R9, R10 ;  /* 0x0000000a090a7221 */ /* 0x000fe20000000000 */
[----:B------:R-:W-:Y:S01]  /*4e5b0*/  FADD R12, R11, R12 ;  /* 0x0000000c0b0c7221 */ /* 0x000fe20000000000 */
        /* <DEDUP_REMOVED lines=13> */
[----:B------:R-:W-:Y:S04]  /*4e690*/  STL [R1+0x11fc], R2 ;  /* 0x0011fc0201007387 */ /* 0x000fe80000100800 */
[----:B------:R-:W-:Y:S04]  /*4e6a0*/  STL [R1+0x1200], R4 ;  /* 0x0012000401007387 */ /* 0x000fe80000100800 */
[----:B------:R-:W-:Y:S04]  /*4e6b0*/  STL [R1+0x1204], R6 ;  /* 0x0012040601007387 */ /* 0x000fe80000100800 */
        /* <DEDUP_REMOVED lines=15> */
[----:B------:R-:W-:Y:S04]  /*4e7b0*/  STL [R1+0x122c], R141 ;  /* 0x00122c8d01007387 */ /* 0x000fe80000100800 */
[----:B------:R-:W-:Y:S04]  /*4e7c0*/  STL [R1+0x1230], R139 ;  /* 0x0012308b01007387 */ /* 0x000fe80000100800 */
[----:B------:R-:W-:Y:S04]  /*4e7d0*/  STL [R1+0x1234], R137 ;  /* 0x0012348901007387 */ /* 0x000fe80000100800 */
[----:B------:R-:W2:Y:S04]  /*4e7e0*/  LDL.LU R132, [R1+0x1b8] ;  /* 0x0001b80001847983 */ /* 0x000ea80000300800 */
[----:B------:R-:W-:Y:S04]  /*4e7f0*/  STL [R1+0x1238], R135 ;  /* 0x0012388701007387 */ /* 0x000fe80000100800 */
[----:B------:R-:W2:Y:S04]  /*4e800*/  LDL.LU R3, [R1+0x1244] ;  /* 0x0012440001037983 */ /* 0x000ea80000300800 */
[----:B------:R0:W-:Y:S04]  /*4e810*/  STL [R1+0x123c], R133 ;  /* 0x00123c8501007387 */ /* 0x0001e80000100800 */
[----:B0-----:R-:W3:Y:S04]  /*4e820*/  LDL.LU R133, [R1+0x1bc] ;  /* 0x0001bc0001857983 */ /* 0x001ee80000300800 */
[----:B------:R0:W-:Y:S04]  /*4e830*/  STL [R1+0x1240], R16 ;  /* 0x0012401001007387 */ /* 0x0001e80000100800 */
[----:B------:R-:W3:Y:S04]  /*4e840*/  LDL.LU R2, [R1+0x1248] ;  /* 0x0012480001027983 */ /* 0x000ee80000300800 */
[----:B------:R-:W4:Y:S04]  /*4e850*/  LDL.LU R134, [R1+0x1c0] ;  /* 0x0001c00001867983 */ /* 0x000f280000300800 */
[----:B------:R-:W4:Y:S04]  /*4e860*/  LDL.LU R0, [R1+0x124c] ;  /* 0x00124c0001007983 */ /* 0x000f280000300800 */
[----:B------:R-:W4:Y:S04]  /*4e870*/  LDL.LU R135, [R1+0x1c4] ;  /* 0x0001c40001877983 */ /* 0x000f280000300800 */
        /* <DEDUP_REMOVED lines=31> */
[----:B------:R0:W-:Y:S04]  /*4ea70*/  STL [R1+0x1244], R3 ;  /* 0x0012440301007387 */ /* 0x0001e80000100800 */
[----:B0-----:R-:W2:Y:S01]  /*4ea80*/  LDL.LU R3, [R1+0x128c] ;  /* 0x00128c0001037983 */ /* 0x001ea20000300800 */
[----:B---3--:R-:W-:-:S03]  /*4ea90*/  FADD R2, R133, R2 ;  /* 0x0000000285027221 */ /* 0x008fc60000000000 */
[----:B------:R-:W3:Y:S04]  /*4eaa0*/  LDL.LU R133, [R1+0x1524] ;  /* 0x0015240001857983 */ /* 0x000ee80000300800 */
[----:B------:R0:W-:Y:S01]  /*4eab0*/  STL [R1+0x1248], R2 ;  /* 0x0012480201007387 */ /* 0x0001e20000100800 */
[----:B----4-:R-:W-:-:S03]  /*4eac0*/  FADD R0, R134, R0 ;  /* 0x0000000086007221 */ /* 0x010fc60000000000 */
[----:B0-----:R-:W4:Y:S04]  /*4ead0*/  LDL.LU R2, [R1+0x1290] ;  /* 0x0012900001027983 */ /* 0x001f280000300800 */
[----:B------:R-:W3:Y:S04]  /*4eae0*/  LDL.LU R134, [R1+0x1520] ;  /* 0x0015200001867983 */ /* 0x000ee80000300800 */
[----:B------:R0:W-:Y:S04]  /*4eaf0*/  STL [R1+0x124c], R0 ;  /* 0x00124c0001007387 */ /* 0x0001e80000100800 */
[----:B0-----:R-:W3:Y:S01]  /*4eb00*/  LDL.LU R0, [R1+0x1294] ;  /* 0x0012940001007983 */ /* 0x001ee20000300800 */
[----:B------:R-:W-:Y:S01]  /*4eb10*/  FADD R16, R135, R16 ;  /* 0x0000001087107221 */ /* 0x000fe20000000000 */
[----:B------:R-:W-:-:S02]  /*4eb20*/  FADD R137, R136, R137 ;  /* 0x0000008988897221 */ /* 0x000fc40000000000 */
[----:B------:R-:W3:Y:S01]  /*4eb30*/  LDL.LU R135, [R1+0x151c] ;  /* 0x00151c0001877983 */ /* 0x000ee20000300800 */
[----:B------:R-:W-:-:S03]  /*4eb40*/  FADD R139, R138, R139 ;  /* 0x0000008b8a8b7221 */ /* 0x000fc60000000000 */
[----:B------:R0:W-:Y:S01]  /*4eb50*/  STL [R1+0x1250], R16 ;  /* 0x0012501001007387 */ /* 0x0001e20000100800 */
[----:B------:R-:W-:-:S03]  /*4eb60*/  FADD R141, R140, R141 ;  /* 0x0000008d8c8d7221 */ /* 0x000fc60000000000 */
[----:B0-----:R-:W3:Y:S04]  /*4eb70*/  LDL.LU R16, [R1+0x1298] ;  /* 0x0012980001107983 */ /* 0x001ee80000300800 */
[----:B------:R-:W3:Y:S04]  /*4eb80*/  LDL.LU R136, [R1+0x1518] ;  /* 0x0015180001887983 */ /* 0x000ee80000300800 */
[----:B------:R0:W-:Y:S01]  /*4eb90*/  STL [R1+0x1254], R137 ;  /* 0x0012548901007387 */ /* 0x0001e20000100800 */
[----:B------:R-:W-:Y:S01]  /*4eba0*/  FADD R143, R142, R143 ;  /* 0x0000008f8e8f7221 */ /* 0x000fe20000000000 */
[----:B------:R-:W-:-:S02]  /*4ebb0*/  FADD R13, R144, R13 ;  /* 0x0000000d900d7221 */ /* 0x000fc40000000000 */
[----:B0-----:R-:W3:Y:S04]  /*4ebc0*/  LDL.LU R137, [R1+0x1514] ;  /* 0x0015140001897983 */ /* 0x001ee80000300800 */
[----:B------:R-:W3:Y:S04]  /*4ebd0*/  LDL.LU R138, [R1+0x1510] ;  /* 0x00151000018a7983 */ /* 0x000ee80000300800 */
[----:B------:R0:W-:Y:S01]  /*4ebe0*/  STL [R1+0x1258], R139 ;  /* 0x0012588b01007387 */ /* 0x0001e20000100800 */
[----:B------:R-:W-:-:S03]  /*4ebf0*/  FADD R12, R145, R12 ;  /* 0x0000000c910c7221 */ /* 0x000fc60000000000 */
        /* <DEDUP_REMOVED lines=34> */
[----:B------:R0:W-:Y:S04]  /*4ee20*/  STL [R1+0x127c], R7 ;  /* 0x00127c0701007387 */ /* 0x0001e80000100800 */
[----:B0-----:R-:W3:Y:S04]  /*4ee30*/  LDL.LU R7, [R1+0x12b4] ;  /* 0x0012b40001077983 */ /* 0x001ee80000300800 */
[----:B------:R-:W3:Y:S04]  /*4ee40*/  LDL.LU R151, [R1+0x14dc] ;  /* 0x0014dc0001977983 */ /* 0x000ee80000300800 */
[----:B------:R0:W-:Y:S04]  /*4ee50*/  STL [R1+0x1280], R6 ;  /* 0x0012800601007387 */ /* 0x0001e80000100800 */
[----:B0-----:R-:W3:Y:S04]  /*4ee60*/  LDL.LU R6, [R1+0x12b8] ;  /* 0x0012b80001067983 */ /* 0x001ee80000300800 */
[----:B------:R0:W5:Y:S04]  /*4ee70*/  LDL.LU R15, [R1+0x14d8] ;  /* 0x0014d800010f7983 */ /* 0x0001680000300800 */
[----:B------:R1:W-:Y:S04]  /*4ee80*/  STL [R1+0x1284], R5 ;  /* 0x0012840501007387 */ /* 0x0003e80000100800 */
[----:B-1----:R-:W3:Y:S04]  /*4ee90*/  LDL.LU R5, [R1+0x12bc] ;  /* 0x0012bc0001057983 */ /* 0x002ee80000300800 */
[----:B------:R0:W5:Y:S01]  /*4eea0*/  LDL.LU R14, [R1+0x14d4] ;  /* 0x0014d400010e7983 */ /* 0x0001620000300800 */
[----:B--2---:R-:W-:-:S03]  /*4eeb0*/  FADD R3, R24, R3 ;  /* 0x0000000318037221 */ /* 0x004fc60000000000 */
[----:B------:R1:W-:Y:S04]  /*4eec0*/  STL [R1+0x1288], R4 ;  /* 0x0012880401007387 */ /* 0x0003e80000100800 */
[----:B-1----:R-:W2:Y:S04]  /*4eed0*/  LDL.LU R4, [R1+0x12c0] ;  /* 0x0012c00001047983 */ /* 0x002ea80000300800 */
[----:B------:R1:W-:Y:S01]  /*4eee0*/  STL [R1+0x128c], R3 ;  /* 0x00128c0301007387 */ /* 0x0003e20000100800 */
[----:B----4-:R-:W-:-:S03]  /*4eef0*/  FADD R2, R25, R2 ;  /* 0x0000000219027221 */ /* 0x010fc60000000000 */
[----:B-1----:R-:W4:Y:S04]  /*4ef00*/  LDL.LU R3, [R1+0x12c4] ;  /* 0x0012c40001037983 */ /* 0x002f280000300800 */
[----:B------:R1:W-:Y:S04]  /*4ef10*/  STL [R1+0x1290], R2 ;  /* 0x0012900201007387 */ /* 0x0003e80000100800 */
[----:B-1----:R-:W4:Y:S01]  /*4ef20*/  LDL.LU R2, [R1+0x12c8] ;  /* 0x0012c80001027983 */ /* 0x002f220000300800 */
[----:B---3--:R-:W-:-:S05]  /*4ef30*/  FADD R0, R26, R0 ;  /* 0x000000001a007221 */ /* 0x008fca0000000000 */
[----:B------:R1:W-:Y:S04]  /*4ef40*/  STL [R1+0x1294], R0 ;  /* 0x0012940001007387 */ /* 0x0003e80000100800 */
[----:B-1----:R-:W3:Y:S01]  /*4ef50*/  LDL.LU R0, [R1+0x12cc] ;  /* 0x0012cc0001007983 */ /* 0x002ee20000300800 */
[----:B------:R-:W-:-:S03]  /*4ef60*/  FADD R16, R27, R16 ;  /* 0x000000101b107221 */ /* 0x000fc60000000000 */
[----:B------:R-:W3:Y:S04]  /*4ef70*/  LDL.LU R27, [R1+0x1304] ;  /* 0x00130400011b7983 */ /* 0x000ee80000300800 */
[----:B------:R-:W3:Y:S04]  /*4ef80*/  LDL.LU R26, [R1+0x1308] ;  /* 0x00130800011a7983 */ /* 0x000ee80000300800 */
[----:B------:R-:W3:Y:S04]  /*4ef90*/  LDL.LU R25, [R1+0x130c] ;  /* 0x00130c0001197983 */ /* 0x000ee80000300800 */
[----:B------:R1:W-:Y:S04]  /*4efa0*/  STL [R1+0x1298], R16 ;  /* 0x0012981001007387 */ /* 0x0003e80000100800 */
[----:B------:R-:W3:Y:S04]  /*4efb0*/  LDL.LU R24, [R1+0x1310] ;  /* 0x0013100001187983 */ /* 0x000ee80000300800 */
[----:B-1----:R-:W3:Y:S01]  /*4efc0*/  LDL.LU R16, [R1+0x1314] ;  /* 0x0013140001107983 */ /* 0x002ee20000300800 */
[----:B------:R-:W-:-:S05]  /*4efd0*/  FADD R13, R28, R13 ;  /* 0x0000000d1c0d7221 */ /* 0x000fca0000000000 */
[----:B------:R1:W-:Y:S04]  /*4efe0*/  STL [R1+0x129c], R13 ;  /* 0x00129c0d01007387 */ /* 0x0003e80000100800 */
[----:B-1----:R0:W5:Y:S01]  /*4eff0*/  LDL.LU R13, [R1+0x14d0] ;  /* 0x0014d000010d7983 */ /* 0x0021620000300800 */
[----:B------:R-:W-:-:S03]  /*4f000*/  FADD R12, R29, R12 ;  /* 0x0000000c1d0c7221 */ /* 0x000fc60000000000 */
[----:B------:R-:W3:Y:S04]  /*4f010*/  LDL.LU R28, [R1+0x1300] ;  /* 0x00130000011c7983 */ /* 0x000ee80000300800 */
        /* <DEDUP_REMOVED lines=30> */
[----:B--2---:R-:W-:-:S03]  /*4f200*/  FADD R4, R37, R4 ;  /* 0x0000000425047221 */ /* 0x004fc60000000000 */
[----:B------:R-:W2:Y:S04]  /*4f210*/  LDL.LU R36, [R1+0x12e0] ;  /* 0x0012e00001247983 */ /* 0x000ea80000300800 */
[----:B------:R1:W-:Y:S01]  /*4f220*/  STL [R1+0x12c0], R4 ;  /* 0x0012c00401007387 */ /* 0x0003e20000100800 */
[----:B----4-:R-:W-:-:S03]  /*4f230*/  FADD R3, R38, R3 ;  /* 0x0000000326037221 */ /* 0x010fc60000000000 */
[----:B-1----:R0:W5:Y:S04]  /*4f240*/  LDL.LU R4, [R1+0x14ac] ;  /* 0x0014ac0001047983 */ /* 0x0021680000300800 */
[----:B------:R-:W4:Y:S04]  /*4f250*/  LDL.LU R37, [R1+0x12dc] ;  /* 0x0012dc0001257983 */ /* 0x000f280000300800 */
[----:B------:R1:W-:Y:S01]  /*4f260*/  STL [R1+0x12c4], R3 ;  /* 0x0012c40301007387 */ /* 0x0003e20000100800 */
[----:B------:R-:W-:-:S03]  /*4f270*/  FADD R2, R39, R2 ;  /* 0x0000000227027221 */ /* 0x000fc60000000000 */
[----:B-1----:R0:W5:Y:S04]  /*4f280*/  LDL.LU R3, [R1+0x14a8] ;  /* 0x0014a80001037983 */ /* 0x0021680000300800 */
[----:B------:R-:W4:Y:S04]  /*4f290*/  LDL.LU R38, [R1+0x12d8] ;  /* 0x0012d80001267983 */ /* 0x000f280000300800 */
[----:B------:R1:W-:Y:S01]  /*4f2a0*/  STL [R1+0x12c8], R2 ;  /* 0x0012c80201007387 */ /* 0x0003e20000100800 */
[----:B---3--:R-:W-:-:S03]  /*4f2b0*/  FADD R0, R40, R0 ;  /* 0x0000000028007221 */ /* 0x008fc60000000000 */
[----:B-1----:R0:W5:Y:S04]  /*4f2c0*/  LDL.LU R2, [R1+0x14a4] ;  /* 0x0014a40001027983 */ /* 0x0021680000300800 */
[----:B------:R-:W3:Y:S04]  /*4f2d0*/  LDL.LU R39, [R1+0x12d4] ;  /* 0x0012d40001277983 */ /* 0x000ee80000300800 */
[----:B------:R1:W-:Y:S04]  /*4f2e0*/  STL [R1+0x12cc], R0 ;  /* 0x0012cc0001007387 */ /* 0x0003e80000100800 */
[----:B-1----:R0:W5:Y:S04]  /*4f2f0*/  LDL.LU R0, [R1+0x14a0] ;  /* 0x0014a00001007983 */ /* 0x0021680000300800 */
[----:B------:R-:W3:Y:S01]  /*4f300*/  LDL.LU R40, [R1+0x12d0] ;  /* 0x0012d00001287983 */ /* 0x000ee20000300800 */
        /* <DEDUP_REMOVED lines=13> */
[----:B--2---:R-:W-:Y:S01]  /*4f3e0*/  FADD R36, R45, R36 ;  /* 0x000000242d247221 */ /* 0x004fe20000000000 */
[----:B----4-:R-:W-:Y:S01]  /*4f3f0*/  FADD R37, R44, R37 ;  /* 0x000000252c257221 */ /* 0x010fe20000000000 */
[----:B------:R-:W-:Y:S01]  /*4f400*/  FADD R38, R43, R38 ;  /* 0x000000262b267221 */ /* 0x000fe20000000000 */
[----:B---3--:R-:W-:Y:S01]  /*4f410*/  FADD R39, R42, R39 ;  /* 0x000000272a277221 */ /* 0x008fe20000000000 */
[----:B------:R-:W-:-:S05]  /*4f420*/  FADD R40, R41, R40 ;  /* 0x0000002829287221 */ /* 0x000fca0000000000 */
        /* <DEDUP_REMOVED lines=15> */
[----:B------:R-:W4:Y:S04]  /*4f520*/  LDL.LU R53, [R1+0x1318] ;  /* 0x0013180001357983 */ /* 0x000f280000300800 */
[----:B------:R0:W-:Y:S04]  /*4f530*/  STL [R1+0x130c], R25 ;  /* 0x00130c1901007387 */ /* 0x0001e80000100800 */
[----:B------:R-:W4:Y:S04]  /*4f540*/  LDL.LU R52, [R1+0x131c] ;  /* 0x00131c0001347983 */ /* 0x000f280000300800 */
        /* <DEDUP_REMOVED lines=13> */
[----:B-1----:R-:W4:Y:S04]  /*4f620*/  LDL.LU R40, [R1+0x134c] ;  /* 0x00134c0001287983 */ /* 0x002f280000300800 */
[----:B--2---:R-:W2:Y:S04]  /*4f630*/  LDL.LU R39, [R1+0x1350] ;  /* 0x0013500001277983 */ /* 0x004ea80000300800 */
[----:B---3--:R-:W3:Y:S04]  /*4f640*/  LDL.LU R38, [R1+0x1354] ;  /* 0x0013540001267983 */ /* 0x008ee80000300800 */
[----:B----4-:R-:W4:Y:S04]  /*4f650*/  LDL.LU R37, [R1+0x1358] ;  /* 0x0013580001257983 */ /* 0x010f280000300800 */
        /* <DEDUP_REMOVED lines=14> */
[----:B------:R-:W-:Y:S01]  /*4f740*/  FADD R53, R59, R53 ;  /* 0x000000353b357221 */ /* 0x000fe20000000000 */
[----:B------:R-:W-:-:S04]  /*4f750*/  FADD R52, R60, R52 ;  /* 0x000000343c347221 */ /* 0x000fc80000000000 */
        /* <DEDUP_REMOVED lines=73> */
[----:B--2---:R-:W2:Y:S04]  /*4fbf0*/  LDL.LU R40, [R1+0x13c8] ;  /* 0x0013c80001287983 */ /* 0x004ea80000300800 */
        /* <DEDUP_REMOVED lines=167> */
[----:B------:R-:W-:Y:S01]  /*50670*/  FADD R24, R150, R24 ;  /* 0x0000001896187221 */ /* 0x000fe20000000000 */
[----:B------:R-:W-:-:S05]  /*50680*/  FADD R16, R16, R151 ;  /* 0x0000009710107221 */ /* 0x000fca0000000000 */
[----:B------:R0:W-:Y:S04]  /*50690*/  STL [R1+0x1488], R16 ;  /* 0x0014881001007387 */ /* 0x0001e80000100800 */
[----:B------:R0:W-:Y:S04]  /*506a0*/  STL [R1+0x1480], R25 ;  /* 0x0014801901007387 */ /* 0x0001e80000100800 */
[----:B------:R0:W-:Y:S02]  /*506b0*/  STL [R1+0x1484], R24 ;  /* 0x0014841801007387 */ /* 0x0001e40000100800 */
.L_x_28:
[----:B0-----:R-:W0:Y:S02]  /*506c0*/  LDC R16, c[0x0][0x28c] ;  /* 0x0000a300ff107b82 */ /* 0x001e240000000800 */
[----:B0-----:R-:W-:-:S13]  /*506d0*/  ISETP.GE.AND P0, PT, R16, 0x1, PT ;  /* 0x000000011000780c */ /* 0x001fda0003f06270 */
[----:B------:R-:W-:Y:S05]  /*506e0*/  @!P0 BRA `(.L_x_29) ;  /* 0x0000000000408947 */ /* 0x000fea0003800000 */
[----:B------:R-:W-:-:S06]  /*506f0*/  UISETP.NE.AND UP0, UPT, UR8, 0x3, UPT ;  /* 0x000000030800788c */ /* 0x000fcc000bf05270 */
[----:B------:R-:W-:-:S13]  /*50700*/  PLOP3.LUT P0, PT, PT, PT, UP0, 0x80, 0x0 ;  /* 0x000000000000781c */ /* 0x000fda0003f0f008 */
[----:B------:R-:W-:Y:S05]  /*50710*/  @!P0 BRA `(.L_x_30) ;  /* 0x0000000000048947 */ /* 0x000fea0003800000 */
[----:B------:R-:W-:Y:S01]  /*50720*/  BPT.TRAP 0x1 ;  /* 0x000000040000795c */ /* 0x000fe20000300000 */
.L_x_30:
[----:B------:R-:W-:-:S04]  /*50730*/  UISETP.LT.AND UP0, UPT, UR24, 0x1, UPT ;  /* 0x000000011800788c */ /* 0x000fc8000bf01270 */
[----:B------:R-:W-:Y:S02]  /*50740*/  USEL UR6, UR24, 0x1, UP0 ;  /* 0x0000000118067887 */ /* 0x000fe40008000000 */
[----:B------:R-:W-:Y:S02]  /*50750*/  UISETP.GT.U32.AND UP0, UPT, UR7, 0x1, UPT ;  /* 0x000000010700788c */ /* 0x000fe4000bf04070 */
[----:B------:R-:W-:-:S04]  /*50760*/  UIADD3 UR6, UR5, UR24, -UR6 ;  /* 0x0000001805067290 */ /* 0x000fc8000fffe806 */
[----:B------:R-:W-:Y:S01]  /*50770*/  USHF.L.U32 UR6, UR6, 0x3, URZ ;  /* 0x0000000306067899 */ /* 0x000fe2000800063f */
[----:B------:R-:W-:-:S03]  /*50780*/  PLOP3.LUT P0, PT, PT, PT, UP0, 0x80, 0x0 ;  /* 0x000000000000781c */ /* 0x000fc60003f0f008 */
[----:B------:R-:W-:-:S04]  /*50790*/  ULOP3.LUT UR6, UR6, 0x8, URZ, 0xc0, !UPT ;  /* 0x0000000806067892 */ /* 0x000fc8000f8ec03f */
[----:B------:R-:W-:-:S04]  /*507a0*/  UIADD3 UR6, UR12, 0x10, UR6 ;  /* 0x000000100c067890 */ /* 0x000fc8000fffe006 */
[----:B------:R-:W-:-:S09]  /*507b0*/  UPRMT UR6, URZ, 0x654, UR6 ;  /* 0x000006543f067896 */ /* 0x000fd20008000006 */
[----:B------:R-:W-:Y:S01]  /*507c0*/  SYNCS.ARRIVE.TRANS64.RED.A1T0 RZ, [UR6], RZ ;  /* 0x000000ffffff79a7 */ /* 0x000fe20008100406 */
[----:B------:R-:W-:Y:S05]  /*507d0*/  @P0 BRA `(.L_x_29) ;  /* 0x0000000000040947 */ /* 0x000fea0003800000 */
[----:B------:R-:W-:Y:S01]  /*507e0*/  BPT.TRAP 0x1 ;  /* 0x000000040000795c */ /* 0x000fe20000300000 */
.L_x_29:
[----:B------:R-:W2:Y:S01]  /*507f0*/  LDL.LU R26, [R1+0x1490] ;  /* 0x00149000011a7983 */ /* 0x000ea20000300800 */
[----:B------:R-:W0:Y:S01]  /*50800*/  LDC R25, c[0x0][0x288] ;  /* 0x0000a200ff197b82 */ /* 0x000e220000000800 */
[----:B------:R-:W-:Y:S01]  /*50810*/  ULDC UR6, c[0x0][0x284] ;  /* 0x0000a10000067ab9 */ /* 0x000fe20000000800 */
[----:B------:R-:W3:Y:S01]  /*50820*/  S2R R27, SR_TID.X ;  /* 0x00000000001b7919 */ /* 0x000ee20000002100 */
[----:B------:R-:W-:Y:S01]  /*50830*/  USHF.R.S32.HI UR9, URZ, 0x1f, UR27 ;  /* 0x0000001f3f097899 */ /* 0x000fe2000801141b */
[----:B------:R-:W-:Y:S01]  /*50840*/  ULDC.64 UR10, c[0x0][0x5d0] ;  /* 0x00017400000a7ab9 */ /* 0x000fe20000000a00 */
[----:B------:R-:W4:Y:S01]  /*50850*/  LDL.LU R31, [R1+0x148c] ;  /* 0x00148c00011f7983 */ /* 0x000f220000300800 */
[--C-:B---3--:R-:W-:Y:S02]  /*50860*/  SHF.R.U32.HI R24, RZ, 0x2, R27.reuse ;  /* 0x00000002ff187819 */ /* 0x108fe4000001161b */
[----:B------:R-:W-:Y:S02]  /*50870*/  LOP3.LUT R30, R27, 0x60, RZ, 0xc0, !PT ;  /* 0x000000601b1e7812 */ /* 0x000fe400078ec0ff */
[----:B------:R-:W-:-:S02]  /*50880*/  SHF.R.U32.HI R28, RZ, 0x7, R27 ;  /* 0x00000007ff1c7819 */ /* 0x000fc4000001161b */
[----:B------:R-:W-:Y:S02]  /*50890*/  LOP3.LUT R24, R24, 0x7, RZ, 0xc0, !PT ;  /* 0x0000000718187812 */ /* 0x000fe400078ec0ff */
[----:B------:R-:W-:Y:S02]  /*508a0*/  SHF.R.U32.HI R30, RZ, 0x1, R30 ;  /* 0x00000001ff1e7819 */ /* 0x000fe4000001161e */
[----:B------:R-:W-:Y:S02]  /*508b0*/  LOP3.LUT R28, R28, 0x1, RZ, 0xc0, !PT ;  /* 0x000000011c1c7812 */ /* 0x000fe400078ec0ff */
[----:B------:R-:W-:Y:S02]  /*508c0*/  IADD3 R16, RZ, -R30, -R24 ;  /* 0x8000001eff107210 */ /* 0x000fe40007ffe818 */
[----:B------:R-:W-:Y:S01]  /*508d0*/  LOP3.LUT R29, R27, 0x3, RZ, 0xc0, !PT ;  /* 0x000000031b1d7812 */ /* 0x000fe200078ec0ff */
[C---:B------:R-:W-:Y:S02]  /*508e0*/  IMAD.SHL.U32 R32, R28.reuse, 0x40, RZ ;  /* 0x000000401c207824 */ /* 0x040fe400078e00ff */
[----:B------:R-:W-:-:S02]  /*508f0*/  IMAD R28, R28, -0x40, R16 ;  /* 0xffffffc01c1c7824 */ /* 0x000fc400078e0210 */
[----:B0-----:R-:W-:Y:S01]  /*50900*/  IMAD R29, R29, -0x2, R25 ;  /* 0xfffffffe1d1d7824 */ /* 0x001fe200078e0219 */
[----:B------:R-:W-:Y:S01]  /*50910*/  LOP3.LUT R32, R32, 0x40, R24, 0xe2, !PT ;  /* 0x0000004020207812 */ /* 0x000fe200078ee218 */
[----:B------:R-:W-:Y:S02]  /*50920*/  IMAD.SHL.U32 R27, R27, 0x2, RZ ;  /* 0x000000021b1b7824 */ /* 0x000fe400078e00ff */
[----:B------:R-:W-:Y:S02]  /*50930*/  IMAD.U32 R24, RZ, RZ, UR10 ;  /* 0x0000000aff187e24 */ /* 0x000fe4000f8e00ff */
[----:B--2---:R-:W-:-:S04]  /*50940*/  IMAD.SHL.U32 R26, R26, 0x200, RZ ;  /* 0x000002001a1a7824 */ /* 0x004fc800078e00ff */
[----:B------:R-:W-:Y:S01]  /*50950*/  IMAD.IADD R29, R29, 0x1, -R26 ;  /* 0x000000011d1d7824 */ /* 0x000fe200078e0a1a */
[C---:B------:R-:W-:Y:S02]  /*50960*/  ISETP.GE.AND P0, PT, R26.reuse, R25, PT ;  /* 0x000000191a00720c */ /* 0x040fe40003f06270 */
[----:B------:R-:W-:Y:S01]  /*50970*/  LOP3.LUT R26, R26, 0x6, R27, 0xf8, !PT ;  /* 0x000000061a1a7812 */ /* 0x000fe200078ef81b */
[C---:B----4-:R-:W-:Y:S02]  /*50980*/  IMAD R16, R31.reuse, 0x180, RZ ;  /* 0x000001801f107824 */ /* 0x050fe400078e02ff */
[----:B------:R-:W-:Y:S01]  /*50990*/  IMAD.WIDE R34, R31, 0x180, RZ ;  /* 0x000001801f227825 */ /* 0x000fe200078e02ff */
[----:B------:R-:W-:Y:S02]  /*509a0*/  SHF.R.S32.HI R27, RZ, 0x1f, R26 ;  /* 0x0000001fff1b7819 */ /* 0x000fe4000001141a */
[C---:B------:R-:W-:Y:S02]  /*509b0*/  IADD3 R28, -R16.reuse, UR6, R28 ;  /* 0x00000006101c7c10 */ /* 0x040fe4000fffe11c */
[----:B------:R-:W-:Y:S01]  /*509c0*/  ISETP.GE.OR P0, PT, R16, UR6, P0 ;  /* 0x0000000610007c0c */ /* 0x000fe20008706670 */
[----:B------:R-:W-:Y:S01]  /*509d0*/  IMAD.MOV.U32 R16, RZ, RZ, -0x1 ;  /* 0xffffffffff107424 */ /* 0x000fe200078e00ff */
[----:B------:R0:W-:Y:S01]  /*509e0*/  STL.64 [R1+0x188], R34 ;  /* 0x0001882201007387 */ /* 0x0001e20000100a00 */
[----:B------:R-:W-:Y:S01]  /*509f0*/  UIMAD UR6, UR9, UR10, URZ ;  /* 0x0000000a090672a4 */ /* 0x000fe2000f8e023f */
[----:B------:R-:W-:Y:S01]  /*50a00*/  IMAD.WIDE.U32 R24, R24, UR27, R26 ;  /* 0x0000001b18187c25 */ /* 0x000fe2000f8e001a */
[----:B------:R-:W-:Y:S01]  /*50a10*/  LOP3.LUT R32, R34, R32, R30, 0xfe, !PT ;  /* 0x0000002022207212 */ /* 0x000fe200078efe1e */
[----:B------:R0:W-:Y:S01]  /*50a20*/  STL [R1+0x4e0], R16 ;  /* 0x0004e01001007387 */ /* 0x0001e20000100800 */
[----:B------:R-:W-:-:S03]  /*50a30*/  UIMAD UR6, UR27, UR11, UR6 ;  /* 0x0000000b1b0672a4 */ /* 0x000fc6000f8e0206 */
[----:B------:R-:W-:Y:S02]  /*50a40*/  ULDC.64 UR10, c[0x0][0x5c8] ;  /* 0x00017200000a7ab9 */ /* 0x000fe40000000a00 */
[----:B------:R-:W-:Y:S02]  /*50a50*/  IMAD R31, R35, UR10, RZ ;  /* 0x0000000a231f7c24 */ /* 0x000fe4000f8e02ff */
[----:B------:R-:W-:Y:S02]  /*50a60*/  VIADD R25, R25, UR6 ;  /* 0x0000000619197c36 */ /* 0x000fe40008000000 */
[C---:B------:R-:W-:Y:S02]  /*50a70*/  IMAD R31, R32.reuse, UR11, R31 ;  /* 0x0000000b201f7c24 */ /* 0x040fe4000f8e021f */
[----:B------:R-:W-:Y:S01]  /*50a80*/  IMAD.WIDE.U32 R24, R32, UR10, R24 ;  /* 0x0000000a20187c25 */ /* 0x000fe2000f8e0018 */
[----:B0-----:R-:W-:Y:S06]  /*50a90*/  @P0 BRA `(.L_x_31) ;  /* 0x0000052c006c0947 */ /* 0x001fec0003800000 */
[----:B------:R-:W-:Y:S01]  /*50aa0*/  FSETP.NEU.AND P0, PT, RZ, UR25, PT ;  /* 0x00000019ff007c0b */ /* 0x000fe2000bf0d000 */
[----:B------:R-:W-:Y:S01]  /*50ab0*/  BSSY B0, `(.L_x_31) ;  /* 0x00052d9000007945 */ /* 0x000fe20003800000 */
[----:B------:R-:W-:-:S11]  /*50ac0*/  IMAD.IADD R31, R25, 0x1, R31 ;  /* 0x00000001191f7824 */ /* 0x000fd600078e021f */
[----:B------:R-:W-:Y:S05]  /*50ad0*/  @!P0 BRA `(.L_x_32) ;  /* 0x0000031000488947 */ /* 0x000fea0003800000 */
[----:B------:R-:W2:Y:S01]  /*50ae0*/  LDL.LU R139, [R1+0xa00] ;  /* 0x000a0000018b7983 */ /* 0x000ea20000300800 */
[----:B------:R-:W-:Y:S01]  /*50af0*/  ISETP.GE.AND P0, PT, R28, 0x9, PT ;  /* 0x000000091c00780c */ /* 0x000fe20003f06270 */
[----:B------:R-:W-:Y:S01]  /*50b00*/  ULDC.64 UR10, c[0x0][0x5b8] ;  /* 0x00016e00000a7ab9 */ /* 0x000fe20000000a00 */
[----:B-----5:R-:W-:Y:S01]  /*50b10*/  LOP3.LUT R12, R12, 0xdfffffff, RZ, 0xc0, !PT ;  /* 0xdfffffff0c0c7812 */ /* 0x020fe200078ec0ff */
[----:B------:R-:W3:Y:S01]  /*50b20*/  LDL.LU R138, [R1+0xa04] ;  /* 0x000a0400018a7983 */ /* 0x000ee20000300800 */
[----:B------:R-:W-:-:S03]  /*50b30*/  ULDC.64 UR12, c[0x0][0x5a8] ;  /* 0x00016a00000c7ab9 */ /* 0x000fc60000000a00 */
[----:B------:R0:W-:Y:S04]  /*50b40*/  STL.64 [R1+0x1510], R10 ;  /* 0x0015100a01007387 */ /* 0x0001e80000100a00 */
[----:B0-----:R-:W4:Y:S01]  /*50b50*/  LDL.64 R10, [R1+0x188] ;  /* 0x00018800010a7983 */ /* 0x001f220000100a00 */
[C---:B------:R-:W-:Y:S01]  /*50b60*/  ISETP.LT.OR P1, PT, R29.reuse, 0x1, !P0 ;  /* 0x000000011d00780c */ /* 0x040fe20004721670 */
[----:B------:R-:W-:Y:S01]  /*50b70*/  UIMAD UR6, UR9, UR10, URZ ;  /* 0x0000000a090672a4 */ /* 0x000fe2000f8e023f */
[C---:B------:R-:W-:Y:S01]  /*50b80*/  ISETP.LT.OR P4, PT, R29.reuse, 0x2, !P0 ;  /* 0x000000021d00780c */ /* 0x040fe20004781670 */
[----:B------:R-:W-:Y:S01]  /*50b90*/  IMAD.U32 R16, RZ, RZ, UR10 ;  /* 0x0000000aff107e24 */ /* 0x000fe2000f8e00ff */
[----:B------:R-:W-:Y:S01]  /*50ba0*/  ISETP.LT.OR P5, PT, R29, 0x9, !P0 ;  /* 0x000000091d00780c */ /* 0x000fe200047a1670 */
[----:B------:R-:W-:Y:S01]  /*50bb0*/  UIMAD UR6, UR27, UR11, UR6 ;  /* 0x0000000b1b0672a4 */ /* 0x000fe2000f8e0206 */
[----:B------:R-:W-:Y:S01]  /*50bc0*/  LOP3.LUT R0, R0, 0xffff7fff, RZ, 0xc0, !PT ;  /* 0xffff7fff00007812 */ /* 0x000fe200078ec0ff */
[----:B------:R-:W-:Y:S01]  /*50bd0*/  IMAD.WIDE.U32 R26, R16, UR27, R26 ;  /* 0x0000001b101a7c25 */ /* 0x000fe2000f8e001a */
[----:B------:R-:W-:Y:S01]  /*50be0*/  ULDC.64 UR10, c[0x0][0x5b0] ;  /* 0x00016c00000a7ab9 */ /* 0x000fe20000000a00 */
[----:B------:R-:W-:Y:S01]  /*50bf0*/  LOP3.LUT R8, R8, 0xfffffffe, RZ, 0xc0, !PT ;  /* 0xfffffffe08087812 */ /* 0x000fe200078ec0ff */
[----:B------:R-:W-:Y:S03]  /*50c00*/  STL [R1+0x14a0], R15 ;  /* 0x0014a00f01007387 */ /* 0x000fe60000100800 */
[----:B------:R-:W0:Y:S01]  /*50c10*/  @!P1 LDC.64 R38, c[0x0][0x5c0] ;  /* 0x00017000ff269b82 */ /* 0x000e220000000a00 */
[----:B------:R-:W3:Y:S01]  /*50c20*/  LDL.LU R140, [R1+0xa08] ;  /* 0x000a0800018c7983 */ /* 0x000ee20000300800 */
[----:B------:R-:W-:-:S03]  /*50c30*/  @P4 LOP3.LUT R12, R12, 0x20000000, RZ, 0xfc, !PT ;  /* 0x200000000c0c4812 */ /* 0x000fc600078efcff */
[----:B------:R-:W3:Y:S01]  /*50c40*/  LDL.LU R142, [R1+0xa0c] ;  /* 0x000a0c00018e7983 */ /* 0x000ee20000300800 */
[----:B------:R-:W-:Y:S02]  /*50c50*/  LOP3.LUT R12, R12, 0xefffffff, RZ, 0xc0, !PT ;  /* 0xefffffff0c0c7812 */ /* 0x000fe400078ec0ff */
[----:B------:R-:W1:Y:S01]  /*50c60*/  @!P4 LDC.64 R36, c[0x0][0x5c0] ;  /* 0x00017000ff24cb82 */ /* 0x000e620000000a00 */
[----:B------:R-:W3:Y:S07]  /*50c70*/  LDL.LU R143, [R1+0xa10] ;  /* 0x000a1000018f7983 */ /* 0x000eee0000300800 */
[----:B------:R-:W1:Y:S01]  /*50c80*/  @!P5 LDC.64 R34, c[0x0][0x5c0] ;  /* 0x00017000ff22db82 */ /* 0x000e620000000a00 */
[----:B0-----:R-:W-:-:S04]  /*50c90*/  @!P1 IADD3 R38, P2, P3, R24, R38, R3 ;  /* 0x0000002618269210 */ /* 0x001fc80007b5e003 */
[----:B------:R-:W-:Y:S02]  /*50ca0*/  @!P1 IADD3.X R39, R31, R39, R2, P2, P3 ;  /* 0x000000271f279210 */ /* 0x000fe400017e6402 */
[----:B-1----:R-:W-:-:S04]  /*50cb0*/  @!P4 IADD3 R36, P2, P3, R24, R36, R3 ;  /* 0x000000241824c210 */ /* 0x002fc80007b5e003 */
[----:B------:R-:W-:Y:S02]  /*50cc0*/  @!P4 IADD3.X R37, R31, R37, R2, P2, P3 ;  /* 0x000000251f25c210 */ /* 0x000fe400017e6402 */
[----:B------:R-:W-:-:S04]  /*50cd0*/  @!P5 IADD3 R42, P2, P3, R24, R34, R3 ;  /* 0x00000022182ad210 */ /* 0x000fc80007b5e003 */
[----:B------:R-:W-:Y:S02]  /*50ce0*/  @!P5 IADD3.X R43, R31, R35, R2, P2, P3 ;  /* 0x000000231f2bd210 */ /* 0x000fe400017e6402 */
[----:B------:R-:W-:-:S13]  /*50cf0*/  ISETP.LT.OR P2, PT, R29, 0xa, !P0 ;  /* 0x0000000a1d00780c */ /* 0x000fda0004741670 */
[----:B------:R-:W0:Y:S01]  /*50d00*/  @!P2 LDC.64 R34, c[0x0][0x5c0] ;  /* 0x00017000ff22ab82 */ /* 0x000e220000000a00 */
[----:B------:R-:W-:Y:S02]  /*50d10*/  @P2 LOP3.LUT R12, R12, 0x10000000, RZ, 0xfc, !PT ;  /* 0x100000000c0c2812 */ /* 0x000fe400078efcff */
[----:B0-----:R-:W-:Y:S01]  /*50d20*/  @!P2 IADD3 R44, P3, P6, R24, R34, R3 ;  /* 0x00000022182ca210 */ /* 0x001fe20007e7e003 */
[----:B------:R-:W-:-:S03]  /*50d30*/  IMAD.MOV.U32 R34, RZ, RZ, R26 ;  /* 0x000000ffff227224 */ /* 0x000fc600078e001a */
[----:B------:R-:W-:Y:S01]  /*50d40*/  @!P2 IADD3.X R45, R31, R35, R2, P3, P6 ;  /* 0x000000231f2da210 */ /* 0x000fe20001fec402 */
[----:B------:R-:W-:Y:S01]  /*50d50*/  VIADD R35, R27, UR6 ;  /* 0x000000061b237c36 */ /* 0x000fe20008000000 */
[----:B------:R-:W-:Y:S01]  /*50d60*/  ISETP.GE.AND P2, PT, R28, 0x1, PT ;  /* 0x000000011c00780c */ /* 0x000fe20003f46270 */
[----:B------:R-:W-:-:S03]  /*50d70*/  IMAD.WIDE.U32 R26, R32, UR10, R34 ;  /* 0x0000000a201a7c25 */ /* 0x000fc6000f8e0022 */
[----:B------:R-:W-:Y:S01]  /*50d80*/  IADD3 R26, P3, R26, UR12, RZ ;  /* 0x0000000c1a1a7c10 */ /* 0x000fe2000ff7e0ff */
[----:B----4-:R-:W-:-:S04]  /*50d90*/  IMAD R16, R11, UR10, RZ ;  /* 0x0000000a0b107c24 */ /* 0x010fc8000f8e02ff */
[----:B------:R-:W-:-:S05]  /*50da0*/  IMAD R16, R32, UR11, R16 ;  /* 0x0000000b20107c24 */ /* 0x000fca000f8e0210 */
[--C-:B------:R-:W-:Y:S02]  /*50db0*/  IADD3.X R27, R27, UR13, R16.reuse, P3, !PT ;  /* 0x0000000d1b1b7c10 */ /* 0x100fe40009ffe410 */
[----:B------:R-:W-:Y:S02]  /*50dc0*/  ISETP.LT.OR P3, PT, R29, 0x1, !P2 ;  /* 0x000000011d00780c */ /* 0x000fe40005761670 */
[----:B------:R-:W-:-:S11]  /*50dd0*/  PRMT R16, RZ, 0x7610, R16 ;  /* 0x00007610ff107816 */ /* 0x000fd60000000010 */
[----:B------:R-:W4:Y:S02]  /*50de0*/  @!P3 LDG.E.U8 R16, desc[UR30][R26.64] ;  /* 0x0000001e1a10b981 */ /* 0x000f24000c1e1100 */
[----:B----4-:R-:W-:-:S04]  /*50df0*/  LOP3.LUT R16, R16, 0xff, RZ, 0xc0, !PT ;  /* 0x000000ff10107812 */ /* 0x010fc800078ec0ff */
[----:B------:R-:W-:-:S05]  /*50e00*/  F2FP.F16.E4M3.UNPACK_B R16, R16 ;  /* 0x00000010ff10723e */ /* 0x000fca00020006ff */
[----:B------:R-:W-:-:S05]  /*50e10*/  HADD2.F32 R16, -RZ, R16.H0_H0 ;  /* 0x20000010ff107230 */ /* 0x000fca0000004100 */
[----:B------:R-:W-:-:S04]  /*50e20*/  FMUL R16, R16, UR25 ;  /* 0x0000001910107c20 */ /* 0x000fc80008400000 */
[----:B------:R-:W-:Y:S02]  /*50e30*/  FFMA R33, R17, UR26, R16 ;  /* 0x0000001a11217c23 */ /* 0x000fe40008000010 */
[----:B------:R-:W0:Y:S03]  /*50e40*/  @!P3 LDC.64 R16, c[0x0][0x5c0] ;  /* 0x00017000ff10bb82 */ /* 0x000e260000000a00 */
[----:B------:R-:W-:Y:S02]  /*50e50*/  F2FP.SATFINITE.E4M3.F32.PACK_AB_MERGE_C R33, RZ, R33, RZ ;  /* 0x00000021ff21723e */ /* 0x000fe400048070ff */
[----:B0-----:R-:W-:-:S05]  /*50e60*/  @!P3 IADD3 R16, P6, R24, R16, RZ ;  /* 0x000000101810b210 */ /* 0x001fca0007fde0ff */
[----:B------:R-:W-:-:S05]  /*50e70*/  @!P3 IMAD.X R17, R31, 0x1, R17, P6 ;  /* 0x000000011f11b824 */ /* 0x000fca00030e0611 */
[----:B------:R0:W-:Y:S01]  /*50e80*/  @!P3 STG.E.U8 desc[UR30][R16.64], R33 ;  /* 0x000000211000b986 */ /* 0x0001e2000c10111e */
[----:B------:R-:W-:Y:S02]  /*50e90*/  ISETP.LT.OR P3, PT, R29, 0x2, !P2 ;  /* 0x000000021d00780c */ /* 0x000fe40005761670 */
[----:B0-----:R-:W-:-:S11]  /*50ea0*/  PRMT R33, RZ, 0x7610, R33 ;  /* 0x00007610ff217816 */ /* 0x001fd60000000021 */
[----:B------:R-:W0:Y:S01]  /*50eb0*/  @!P3 LDC.64 R16, c[0x0][0x5c0] ;  /* 0x00017000ff10bb82 */ /* 0x000e220000000a00 */
[----:B------:R-:W4:Y:S01]  /*50ec0*/  @!P3 LDG.E.U8 R33, desc[UR30][R26.64+0x1] ;  /* 0x0000011e1a21b981 */ /* 0x000f22000c1e1100 */
[----:B0-----:R-:W-:-:S05]  /*50ed0*/  @!P3 IADD3 R16, P6, R24, R16, RZ ;  /* 0x000000101810b210 */ /* 0x001fca0007fde0ff */
[----:B------:R-:W-:Y:S01]  /*50ee0*/  @!P3 IMAD.X R17, R31, 0x1, R17, P6 ;  /* 0x000000011f11b824 */ /* 0x000fe200030e0611 */
[----:B----4-:R-:W-:-:S04]  /*50ef0*/  LOP3.LUT R33, R33, 0xff, RZ, 0xc0, !PT ;  /* 0x000000ff21217812 */ /* 0x010fc800078ec0ff */
[----:B------:R-:W-:-:S05]  /*50f00*/  F2FP.F16.E4M3.UNPACK_B R33, R33 ;  /* 0x00000021ff21723e */ /* 0x000fca00020006ff */
[----:B------:R-:W-:-:S05]  /*50f10*/  HADD2.F32 R33, -RZ, R33.H0_H0 ;  /* 0x20000021ff217230 */ /* 0x000fca0000004100 */
[----:B------:R-:W-:-:S04]  /*50f20*/  FMUL R33, R33, UR25 ;  /* 0x0000001921217c20 */ /* 0x000fc80008400000 */
[----:B------:R-:W-:-:S05]  /*50f30*/  FFMA R18, R18, UR26, R33 ;  /* 0x0000001a12127c23 */ /* 0x000fca0008000021 */
[----:B------:R-:W-:-:S05]  /*50f40*/  F2FP.SATFINITE.E4M3.F32.PACK_AB_MERGE_C R18, RZ, R18, RZ ;  /* 0x00000012ff12723e */ /* 0x000fca00048070ff */
[----:B------:R0:W-:Y:S02]  /*50f50*/  @!P3 STG.E.U8 desc[UR30][R16.64+0x1], R18 ;  /* 0x000001121000b986 */ /* 0x0001e4000c10111e */
[----:B0-----:R-:W-:-:S05]  /*50f60*/  IADD3 R16, P3, R32, 0x8, RZ ;  /* 0x0000000820107810 */ /* 0x001fca0007f7e0ff */
[----:B------:R-:W-:-:S04]  /*50f70*/  IMAD.X R18, RZ, RZ, R11, P3 ;  /* 0x000000ffff127224 */ /* 0x000fc800018e060b */
[----:B------:R-:W-:-:S04]  /*50f80*/  IMAD R18, R18, UR10, RZ ;  /* 0x0000000a12127c24 */ /* 0x000fc8000f8e02ff */
[C---:B------:R-:W-:Y:S02]  /*50f90*/  IMAD R18, R16.reuse, UR11, R18 ;  /* 0x0000000b10127c24 */ /* 0x040fe4000f8e0212 */
[----:B------:R-:W-:-:S03]  /*50fa0*/  IMAD.WIDE.U32 R16, R16, UR10, R34 ;  /* 0x0000000a10107c25 */ /* 0x000fc6000f8e0022 */
[----:B------:R-:W-:-:S04]  /*50fb0*/  IADD3 R16, P3, R16, UR12, RZ ;  /* 0x0000000c10107c10 */ /* 0x000fc8000ff7e0ff */
[--C-:B------:R-:W-:Y:S02]  /*50fc0*/  IADD3.X R17, R17, UR13, R18.reuse, P3, !PT ;  /* 0x0000000d11117c10 */ /* 0x100fe40009ffe412 */
[----:B------:R-:W-:-:S06]  /*50fd0*/  PRMT R18, RZ, 0x7610, R18 ;  /* 0x00007610ff127816 */ /* 0x000fcc0000000012 */
[----:B------:R-:W4:Y:S01]  /*50fe0*/  @!P1 LDG.E.U8 R18, desc[UR30][R16.64] ;  /* 0x0000001e10129981 */ /* 0x000f22000c1e1100 */
[----:B------:R-:W-:Y:S02]  /*50ff0*/  ISETP.LT.OR P3, PT, R29, 0x11, !P0 ;  /* 0x000000111d00780c */ /* 0x000fe40004761670 */
[----:B----4-:R-:W-:-:S04]  /*51000*/  LOP3.LUT R18, R18, 0xff, RZ, 0xc0, !PT ;  /* 0x000000ff12127812 */ /* 0x010fc800078ec0ff */
[----:B------:R-:W-:-:S05]  /*51010*/  F2FP.F16.E4M3.UNPACK_B R18, R18 ;  /* 0x00000012ff12723e */ /* 0x000fca00020006ff */
[----:B------:R-:W-:-:S05]  /*51020*/  HADD2.F32 R18, -RZ, R18.H0_H0 ;  /* 0x20000012ff127230 */ /* 0x000fca0000004100 */
[----:B------:R-:W-:-:S04]  /*51030*/  FMUL R18, R18, UR25 ;  /* 0x0000001912127c20 */ /* 0x000fc80008400000 */
[----:B------:R-:W-:Y:S02]  /*51040*/  FFMA R33, R19, UR26, R18 ;  /* 0x0000001a13217c23 */ /* 0x000fe40008000012 */
[----:B------:R-:W0:Y:S03]  /*51050*/  @!P3 LDC.64 R18, c[0x0][0x5c0] ;  /* 0x00017000ff12bb82 */ /* 0x000e260000000a00 */
[----:B------:R-:W-:-:S05]  /*51060*/  F2FP.SATFINITE.E4M3.F32.PACK_AB_MERGE_C R33, RZ, R33, RZ ;  /* 0x00000021ff21723e */ /* 0x000fca00048070ff */
[----:B------:R1:W-:Y:S01]  /*51070*/  @!P1 STG.E.U8 desc[UR30][R38.64], R33 ;  /* 0x0000002126009986 */ /* 0x0003e2000c10111e */
[----:B------:R-:W-:Y:S02]  /*51080*/  ISETP.LT.OR P1, PT, R29, 0x12, !P0 ;  /* 0x000000121d00780c */ /* 0x000fe40004721670 */
[----:B0-----:R-:W-:-:S04]  /*51090*/  @!P3 IADD3 R40, P4, P6, R24, R18, R3 ;  /* 0x000000121828b210 */ /* 0x001fc80007e9e003 */
[----:B------:R-:W-:-:S07]  /*510a0*/  @!P3 IADD3.X R41, R31, R19, R2, P4, P6 ;  /* 0x000000131f29b210 */ /* 0x000fce00027ec402 */
[----:B------:R-:W1:Y:S01]  /*510b0*/  @!P1 LDC.64 R18, c[0x0][0x5c0] ;  /* 0x00017000ff129b82 */ /* 0x000e620000000a00 */
[C---:B------:R-:W-:Y:S02]  /*510c0*/  LOP3.LUT P4, RZ, R12.reuse, 0x20000000, RZ, 0xc0, !PT ;  /* 0x200000000cff7812 */ /* 0x040fe4000788c0ff */
[----:B------:R-:W-:-:S04]  /*510d0*/  LOP3.LUT R12, R12, 0xf7ffffff, RZ, 0xc0, !PT ;  /* 0xf7ffffff0c0c7812 */ /* 0x000fc800078ec0ff */
[----:B------:R-:W-:Y:S02]  /*510e0*/  @P3 LOP3.LUT R12, R12, 0x8000000, RZ, 0xfc, !PT ;  /* 0x080000000c0c3812 */ /* 0x000fe400078efcff */
[----:B-1----:R-:W-:Y:S02]  /*510f0*/  @!P1 IADD3 R38, P3, P6, R24, R18, R3 ;  /* 0x0000001218269210 */ /* 0x002fe40007e7e003 */
[----:B------:R-:W-:-:S06]  /*51100*/  PRMT R18, RZ, 0x7610, R18 ;  /* 0x00007610ff127816 */ /* 0x000fcc0000000012 */
[----:B------:R-:W4:Y:S01]  /*51110*/  @!P4 LDG.E.U8 R18, desc[UR30][R16.64+0x1] ;  /* 0x0000011e1012c981 */ /* 0x000f22000c1e1100 */
[----:B------:R-:W-:Y:S02]  /*51120*/  @!P1 IADD3.X R39, R31, R19, R2, P3, P6 ;  /* 0x000000131f279210 */ /* 0x000fe40001fec402 */
        /* <DEDUP_REMOVED lines=9> */
[----:B0-----:R-:W-:-:S04]  /*511c0*/  @!P3 IADD3 R48, P4, P6, R24, R18, R3 ;  /* 0x000000121830b210 */ /* 0x001fc80007e9e003 */
[----:B------:R-:W-:Y:S02]  /*511d0*/  @!P3 IADD3.X R49, R31, R19, R2, P4, P6 ;  /* 0x000000131f31b210 */ /* 0x000fe400027ec402 */
[----:B------:R-:W-:Y:S02]  /*511e0*/  ISETP.LT.OR P4, PT, R29, 0x9, !P2 ;  /* 0x000000091d00780c */ /* 0x000fe40005781670 */
[----:B------:R-:W-:-:S11]  /*511f0*/  PRMT R18, RZ, 0x7610, R18 ;  /* 0x00007610ff127816 */ /* 0x000fd60000000012 */
[----:B------:R-:W4:Y:S01]  /*51200*/  @!P4 LDG.E.U8 R18, desc[UR30][R26.64+0x8] ;  /* 0x0000081e1a12c981 */ /* 0x000f22000c1e1100 */
[----:B-1----:R-:W-:Y:S02]  /*51210*/  PRMT R20, RZ, 0x7610, R20 ;  /* 0x00007610ff147816 */ /* 0x002fe40000000014 */
        /* <DEDUP_REMOVED lines=10> */
[----:B------:R-:W-:-:S13]  /*512c0*/  ISETP.LT.OR P4, PT, R29, 0xa, !P2 ;  /* 0x0000000a1d00780c */ /* 0x000fda0005781670 */
[----:B------:R-:W4:Y:S01]  /*512d0*/  @!P4 LDG.E.U8 R20, desc[UR30][R26.64+0x9] ;  /* 0x0000091e1a14c981 */ /* 0x000f22000c1e1100 */
[----:B0-----:R-:W0:Y:S02]  /*512e0*/  @!P4 LDC.64 R18, c[0x0][0x5c0] ;  /* 0x00017000ff12cb82 */ /* 0x001e240000000a00 */
        /* <DEDUP_REMOVED lines=8> */
[----:B------:R0:W-:Y:S01]  /*51370*/  @!P4 STG.E.U8 desc[UR30][R18.64+0x9], R22 ;  /* 0x000009161200c986 */ /* 0x0001e2000c10111e */
[----:B------:R-:W-:-:S13]  /*51380*/  ISETP.LT.OR P4, PT, R29, 0x1a, !P0 ;  /* 0x0000001a1d00780c */ /* 0x000fda0004781670 */
[----:B0-----:R-:W0:Y:S02]  /*51390*/  @!P4 LDC.64 R18, c[0x0][0x5c0] ;  /* 0x00017000ff12cb82 */ /* 0x001e240000000a00 */
[----:B0-----:R-:W-:Y:S02]  /*513a0*/  @!P4 IADD3 R36, P2, P6, R24, R18, R3 ;  /* 0x000000121824c210 */ /* 0x001fe40007e5e003 */
        /* <DEDUP_REMOVED lines=9> */
[----:B------:R-:W0:Y:S02]  /*51440*/  @!P2 LDC.64 R18, c[0x0][0x5c0] ;  /* 0x00017000ff12ab82 */ /* 0x000e240000000a00 */
[----:B0-----:R-:W-:-:S04]  /*51450*/  @!P2 IADD3 R46, P3, P6, R24, R18, R3 ;  /* 0x00000012182ea210 */ /* 0x001fc80007e7e003 */
[----:B------:R-:W-:Y:S02]  /*51460*/  @!P2 IADD3.X R47, R31, R19, R2, P3, P6 ;  /* 0x000000131f2fa210 */ /* 0x000fe40001fec402 */
[----:B------:R-:W-:-:S13]  /*51470*/  ISETP.LT.OR P3, PT, R29, 0x22, !P0 ;  /* 0x000000221d00780c */ /* 0x000fda0004761670 */
[----:B------:R-:W0:Y:S01]  /*51480*/  @!P3 LDC.64 R18, c[0x0][0x5c0] ;  /* 0x00017000ff12bb82 */ /* 0x000e220000000a00 */
[----:B------:R-:W-:Y:S02]  /*51490*/  LOP3.LUT P2, RZ, R12, 0x10000000, RZ, 0xc0, !PT ;  /* 0x100000000cff7812 */ /* 0x000fe4000784c0ff */
[----:B------:R-:W-:-:S05]  /*514a0*/  F2FP.SATFINITE.E4M3.F32.PACK_AB_MERGE_C R23, RZ, R23, RZ ;  /* 0x00000017ff17723e */ /* 0x000fca00048070ff */
[----:B------:R0:W-:Y:S02]  /*514b0*/  @!P5 STG.E.U8 desc[UR30][R42.64+0x8], R23 ;  /* 0x000008172a00d986 */ /* 0x0001e4000c10111e */
[----:B0-----:R-:W-:Y:S02]  /*514c0*/  @!P3 IADD3 R42, P5, P6, R24, R18, R3 ;  /* 0x00000012182ab210 */ /* 0x001fe40007ebe003 */
[----:B------:R-:W-:-:S06]  /*514d0*/  PRMT R18, RZ, 0x7610, R18 ;  /* 0x00007610ff127816 */ /* 0x000fcc0000000012 */
[----:B------:R-:W4:Y:S01]  /*514e0*/  @!P2 LDG.E.U8 R18, desc[UR30][R16.64+0x9] ;  /* 0x0000091e1012a981 */ /* 0x000f22000c1e1100 */
[----:B------:R-:W-:Y:S02]  /*514f0*/  @!P3 IADD3.X R43, R31, R19, R2, P5, P6 ;  /* 0x000000131f2bb210 */ /* 0x000fe40002fec402 */
[----:B------:R-:W-:Y:S02]  /*51500*/  ISETP.LT.OR P3, PT, R29, 0x29, !P0 ;  /* 0x000000291d00780c */ /* 0x000fe40004761670 */
[----:B------:R-:W-:Y:S02]  /*51510*/  ISETP.GE.AND P6, PT, R28, 0x1, PT ;  /* 0x000000011c00780c */ /* 0x000fe40003fc6270 */
[----:B----4-:R-:W-:-:S04]  /*51520*/  LOP3.LUT R18, R18, 0xff, RZ, 0xc0, !PT ;  /* 0x000000ff12127812 */ /* 0x010fc800078ec0ff */
[----:B------:R-:W-:-:S05]  /*51530*/  F2FP.F16.E4M3.UNPACK_B R18, R18 ;  /* 0x00000012ff12723e */ /* 0x000fca00020006ff */
[----:B------:R-:W-:-:S05]  /*51540*/  HADD2.F32 R18, -RZ, R18.H0_H0 ;  /* 0x20000012ff127230 */ /* 0x000fca0000004100 */
[----:B------:R-:W-:-:S04]  /*51550*/  FMUL R18, R18, UR25 ;  /* 0x0000001912127c20 */ /* 0x000fc80008400000 */
[----:B------:R-:W-:Y:S02]  /*51560*/  FFMA R152, R152, UR26, R18 ;  /* 0x0000001a98987c23 */ /* 0x000fe40008000012 */
[----:B------:R-:W0:Y:S03]  /*51570*/  @!P3 LDC.64 R18, c[0x0][0x5c0] ;  /* 0x00017000ff12bb82 */ /* 0x000e260000000a00 */
[----:B------:R-:W-:-:S05]  /*51580*/  F2FP.SATFINITE.E4M3.F32.PACK_AB_MERGE_C R152, RZ, R152, RZ ;  /* 0x00000098ff98723e */ /* 0x000fca00048070ff */
[----:B------:R-:W-:Y:S01]  /*51590*/  @!P2 STG.E.U8 desc[UR30][R44.64+0x9], R152 ;  /* 0x000009982c00a986 */ /* 0x000fe2000c10111e */
[----:B0-----:R-:W-:-:S04]  /*515a0*/  @!P3 IADD3 R50, P2, P5, R24, R18, R3 ;  /* 0x000000121832b210 */ /* 0x001fc80007d5e003 */
[----:B------:R-:W-:Y:S02]  /*515b0*/  @!P3 IADD3.X R51, R31, R19, R2, P2, P5 ;  /* 0x000000131f33b210 */ /* 0x000fe400017ea402 */
[----:B------:R-:W-:Y:S02]  /*515c0*/  ISETP.LT.OR P2, PT, R29, 0x11, !P6 ;  /* 0x000000111d00780c */ /* 0x000fe40007741670 */
[----:B------:R-:W-:-:S11]  /*515d0*/  PRMT R18, RZ, 0x7610, R18 ;  /* 0x00007610ff127816 */ /* 0x000fd60000000012 */
[----:B------:R-:W4:Y:S01]  /*515e0*/  @!P2 LDG.E.U8 R18, desc[UR30][R26.64+0x10] ;  /* 0x0000101e1a12a981 */ /* 0x000f22000c1e1100 */
[----:B------:R-:W-:Y:S02]  /*515f0*/  PRMT R20, RZ, 0x7610, R20 ;  /* 0x00007610ff147816 */ /* 0x000fe40000000014 */
        /* <DEDUP_REMOVED lines=12> */
[----:B0-----:R-:W0:Y:S01]  /*516c0*/  @!P2 LDC.64 R18, c[0x0][0x5c0] ;  /* 0x00017000ff12ab82 */ /* 0x001e220000000a00 */
[----:B------:R-:W-:Y:S02]  /*516d0*/  ISETP.LT.OR P6, PT, R29, 0x2a, !P0 ;  /* 0x0000002a1d00780c */ /* 0x000fe400047c1670 */
[----:B0-----:R-:W-:-:S05]  /*516e0*/  @!P2 IADD3 R18, P5, R24, R18, RZ ;  /* 0x000000121812a210 */ /* 0x001fca0007fbe0ff */
[----:B------:R-:W-:Y:S01]  /*516f0*/  @!P2 IMAD.X R19, R31, 0x1, R19, P5 ;  /* 0x000000011f13a824 */ /* 0x000fe200028e0613 */
[----:B------:R-:W-:Y:S02]  /*51700*/  LOP3.LUT P3, RZ, R12, 0x8000000, RZ, 0xc0, !PT ;  /* 0x080000000cff7812 */ /* 0x000fe4000786c0ff */
[----:B----4-:R-:W-:-:S04]  /*51710*/  LOP3.LUT R20, R20, 0xff, RZ, 0xc0, !PT ;  /* 0x000000ff14147812 */ /* 0x010fc800078ec0ff */
[----:B------:R-:W-:-:S05]  /*51720*/  F2FP.F16.E4M3.UNPACK_B R20, R20 ;  /* 0x00000014ff14723e */ /* 0x000fca00020006ff */
[----:B------:R-:W-:-:S05]  /*51730*/  HADD2.F32 R20, -RZ, R20.H0_H0 ;  /* 0x20000014ff147230 */ /* 0x000fca0000004100 */
[----:B------:R-:W-:-:S04]  /*51740*/  FMUL R20, R20, UR25 ;  /* 0x0000001914147c20 */ /* 0x000fc80008400000 */
[----:B------:R-:W-:-:S05]  /*51750*/  FFMA R154, R154, UR26, R20 ;  /* 0x0000001a9a9a7c23 */ /* 0x000fca0008000014 */
[----:B------:R-:W-:-:S05]  /*51760*/  F2FP.SATFINITE.E4M3.F32.PACK_AB_MERGE_C R154, RZ, R154, RZ ;  /* 0x0000009aff9a723e */ /* 0x000fca00048070ff */
[----:B------:R0:W-:Y:S02]  /*51770*/  @!P2 STG.E.U8 desc[UR30][R18.64+0x11], R154 ;  /* 0x0000119a1200a986 */ /* 0x0001e4000c10111e */
        /* <DEDUP_REMOVED lines=17> */
[----:B------:R-:W1:Y:S02]  /*51890*/  @!P3 LDC.64 R18, c[0x0][0x5c0] ;  /* 0x00017000ff12bb82 */ /* 0x000e640000000a00 */
[----:B-1----:R-:W-:Y:S02]  /*518a0*/  @!P3 IADD3 R40, P5, P6, R24, R18, R3 ;  /* 0x000000121828b210 */ /* 0x002fe40007ebe003 */
[----:B------:R-:W-:-:S06]  /*518b0*/  PRMT R18, RZ, 0x7610, R18 ;  /* 0x00007610ff127816 */ /* 0x000fcc0000000012 */
[----:B------:R-:W4:Y:S01]  /*518c0*/  @!P1 LDG.E.U8 R18, desc[UR30][R16.64+0x11] ;  /* 0x0000111e10129981 */ /* 0x000f22000c1e1100 */
[----:B------:R-:W-:Y:S02]  /*518d0*/  @!P3 IADD3.X R41, R31, R19, R2, P5, P6 ;  /* 0x000000131f29b210 */ /* 0x000fe40002fec402 */
[----:B------:R-:W-:Y:S02]  /*518e0*/  ISETP.LT.OR P6, PT, R29, 0x39, !P0 ;  /* 0x000000391d00780c */ /* 0x000fe400047c1670 */
[----:B------:R-:W-:-:S04]  /*518f0*/  LOP3.LUT R12, R12, 0xfbffffff, RZ, 0xc0, !PT ;  /* 0xfbffffff0c0c7812 */ /* 0x000fc800078ec0ff */
[----:B------:R-:W-:Y:S02]  /*51900*/  @P2 LOP3.LUT R12, R12, 0x4000000, RZ, 0xfc, !PT ;  /* 0x040000000c0c2812 */ /* 0x000fe400078efcff */
        /* <DEDUP_REMOVED lines=30> */
[----:B------:R-:W-:Y:S02]  /*51af0*/  ISETP.LT.OR P2, PT, R29, 0x19, !P0 ;  /* 0x000000191d00780c */ /* 0x000fe40004741670 */
        /* <DEDUP_REMOVED lines=12> */
[----:B------:R-:W-:-:S04]  /*51bc0*/  LOP3.LUT R12, R12, 0xfdffffff, RZ, 0xc0, !PT ;  /* 0xfdffffff0c0c7812 */ /* 0x000fc800078ec0ff */
[----:B------:R-:W-:Y:S02]  /*51bd0*/  @P3 LOP3.LUT R12, R12, 0x2000000, RZ, 0xfc, !PT ;  /* 0x020000000c0c3812 */ /* 0x000fe400078efcff */
[----:B------:R-:W-:Y:S02]  /*51be0*/  ISETP.LT.OR P3, PT, R29, 0x41, !P0 ;  /* 0x000000411d00780c */ /* 0x000fe40004761670 */
[----:B------:R-:W-:Y:S02]  /*51bf0*/  @!P1 IADD3.X R39, R31, R19, R2, P5, P6 ;  /* 0x000000131f279210 */ /* 0x000fe40002fec402 */
        /* <DEDUP_REMOVED lines=72> */
[----:B------:R-:W-:-:S05]  /*52080*/  F2FP.SATFINITE.E4M3.F32.PACK_AB_MERGE_C R163, RZ, R163, RZ ;  /* 0x000000a3ffa3723e */ /* 0x000fca00048070ff */
[----:B------:R0:W-:Y:S01]  /*52090*/  @!P2 STG.E.U8 desc[UR30][R46.64+0x20], R163 ;  /* 0x000020a32e00a986 */ /* 0x0001e2000c10111e */
[----:B------:R-:W-:Y:S02]  /*520a0*/  ISETP.LT.OR P2, PT, R29, 0x22, !P0 ;  /* 0x000000221d00780c */ /* 0x000fe40004741670 */
[----:B0-----:R-:W-:Y:S02]  /*520b0*/  @!P3 IADD3 R46, P4, P5, R24, R18, R3 ;  /* 0x00000012182eb210 */ /* 0x001fe40007d9e003 */
[----:B------:R-:W-:-:S09]  /*520c0*/  PRMT R18, RZ, 0x7610, R18 ;  /* 0x00007610ff127816 */ /* 0x000fd20000000012 */
[----:B------:R-:W4:Y:S01]  /*520d0*/  @!P2 LDG.E.U8 R18, desc[UR30][R16.64+0x21] ;  /* 0x0000211e1012a981 */ /* 0x000f22000c1e1100 */
[----:B------:R-:W-:Y:S02]  /*520e0*/  @!P3 IADD3.X R47, R31, R19, R2, P4, P5 ;  /* 0x000000131f2fb210 */ /* 0x000fe400027ea402 */
[----:B----4-:R-:W-:-:S04]  /*520f0*/  LOP3.LUT R18, R18, 0xff, RZ, 0xc0, !PT ;  /* 0x000000ff12127812 */ /* 0x010fc800078ec0ff */
[----:B------:R-:W-:-:S05]  /*52100*/  F2FP.F16.E4M3.UNPACK_B R18, R18 ;  /* 0x00000012ff12723e */ /* 0x000fca00020006ff */
[----:B------:R-:W-:-:S05]  /*52110*/  HADD2.F32 R18, -RZ, R18.H0_H0 ;  /* 0x20000012ff127230 */ /* 0x000fca0000004100 */
[----:B------:R-:W-:-:S04]  /*52120*/  FMUL R18, R18, UR25 ;  /* 0x0000001912127c20 */ /* 0x000fc80008400000 */
[----:B------:R-:W-:-:S05]  /*52130*/  FFMA R164, R164, UR26, R18 ;  /* 0x0000001aa4a47c23 */ /* 0x000fca0008000012 */
[----:B------:R-:W-:-:S05]  /*52140*/  F2FP.SATFINITE.E4M3.F32.PACK_AB_MERGE_C R164, RZ, R164, RZ ;  /* 0x000000a4ffa4723e */ /* 0x000fca00048070ff */
[----:B------:R-:W-:Y:S01]  /*52150*/  @!P2 STG.E.U8 desc[UR30][R42.64+0x21], R164 ;  /* 0x000021a42a00a986 */ /* 0x000fe2000c10111e */
[----:B------:R-:W-:-:S13]  /*52160*/  ISETP.LT.OR P2, PT, R29, 0x59, !P0 ;  /* 0x000000591d00780c */ /* 0x000fda0004741670 */
[----:B------:R-:W0:Y:S02]  /*52170*/  @!P2 LDC.64 R18, c[0x0][0x5c0] ;  /* 0x00017000ff12ab82 */ /* 0x000e240000000a00 */
        /* <DEDUP_REMOVED lines=48> */
[----:B------:R-:W-:Y:S02]  /*52480*/  ISETP.LT.OR P3, PT, R29, 0x2a, !P0 ;  /* 0x0000002a1d00780c */ /* 0x000fe40004761670 */
[----:B-1----:R-:W-:Y:S02]  /*52490*/  @!P2 IADD3 R50, P4, P5, R24, R18, R3 ;  /* 0x000000121832a210 */ /* 0x002fe40007d9e003 */
        /* <DEDUP_REMOVED lines=96> */
[----:B------:R-:W-:-:S04]  /*52aa0*/  LOP3.LUT R12, R12, 0xff7fffff, RZ, 0xc0, !PT ;  /* 0xff7fffff0c0c7812 */ /* 0x000fc800078ec0ff */
[----:B------:R-:W-:Y:S02]  /*52ab0*/  @P5 LOP3.LUT R12, R12, 0x800000, RZ, 0xfc, !PT ;  /* 0x008000000c0c5812 */ /* 0x000fe400078efcff */
        /* <DEDUP_REMOVED lines=12> */
[----:B------:R-:W-:-:S04]  /*52b80*/  LOP3.LUT R12, R12, 0xfeffffff, RZ, 0xc0, !PT ;  /* 0xfeffffff0c0c7812 */ /* 0x000fc800078ec0ff */
[----:B------:R-:W-:Y:S02]  /*52b90*/  @P2 LOP3.LUT R12, R12, 0x1000000, RZ, 0xfc, !PT ;  /* 0x010000000c0c2812 */ /* 0x000fe400078efcff */
[----:B------:R-:W-:Y:S02]  /*52ba0*/  ISETP.LT.OR P2, PT, R29, 0x81, !P0 ;  /* 0x000000811d00780c */ /* 0x000fe40004741670 */
[----:B------:R-:W-:-:S11]  /*52bb0*/  @!P4 IADD3.X R41, R31, R19, R2, P3, P6 ;  /* 0x000000131f29c210 */ /* 0x000fd60001fec402 */
[----:B------:R-:W-:Y:S02]  /*52bc0*/  @P2 LOP3.LUT R0, R0, 0x8000, RZ, 0xfc, !PT ;  /* 0x0000800000002812 */ /* 0x000fe400078efcff */
        /* <DEDUP_REMOVED lines=11> */
[----:B------:R0:W-:Y:S02]  /*52c80*/  @!P5 STG.E.U8 desc[UR30][R54.64+0x38], R175 ;  /* 0x000038af3600d986 */ /* 0x0001e4000c10111e */
[----:B0-----:R-:W-:Y:S02]  /*52c90*/  @!P2 IADD3 R54, P3, P6, R24, R18, R3 ;  /* 0x000000121836a210 */ /* 0x001fe40007e7e003 */
[----:B------:R-:W-:-:S06]  /*52ca0*/  PRMT R18, RZ, 0x7610, R18 ;  /* 0x00007610ff127816 */ /* 0x000fcc0000000012 */
[----:B------:R-:W4:Y:S01]  /*52cb0*/  @!P1 LDG.E.U8 R18, desc[UR30][R16.64+0x39] ;  /* 0x0000391e10129981 */ /* 0x000f22000c1e1100 */
[----:B------:R-:W-:Y:S02]  /*52cc0*/  LOP3.LUT R0, R0, 0xffffffdf, RZ, 0xc0, !PT ;  /* 0xffffffdf00007812 */ /* 0x000fe400078ec0ff */
[----:B------:R-:W-:Y:S02]  /*52cd0*/  @!P2 IADD3.X R55, R31, R19, R2, P3, P6 ;  /* 0x000000131f37a210 */ /* 0x000fe40001fec402 */
[----:B------:R-:W-:Y:S02]  /*52ce0*/  @P2 LOP3.LUT R0, R0, 0x20, RZ, 0xfc, !PT ;  /* 0x0000002000002812 */ /* 0x000fe400078efcff */
        /* <DEDUP_REMOVED lines=29> */
[----:B------:R-:W-:-:S04]  /*52ec0*/  LOP3.LUT R0, R0, 0xfffdffff, RZ, 0xc0, !PT ;  /* 0xfffdffff00007812 */ /* 0x000fc800078ec0ff */
[----:B------:R-:W-:Y:S02]  /*52ed0*/  @P2 LOP3.LUT R0, R0, 0x20000, RZ, 0xfc, !PT ;  /* 0x0002000000002812 */ /* 0x000fe400078efcff */
        /* <DEDUP_REMOVED lines=15> */
[----:B------:R-:W-:Y:S02]  /*52fd0*/  LOP3.LUT R0, R0, 0xfffeffff, RZ, 0xc0, !PT ;  /* 0xfffeffff00007812 */ /* 0x000fe400078ec0ff */
[----:B------:R-:W-:Y:S02]  /*52fe0*/  @!P2 IADD3.X R39, R31, R19, R2, P1, P3 ;  /* 0x000000131f27a210 */ /* 0x000fe40000fe6402 */
[----:B------:R-:W-:Y:S02]  /*52ff0*/  @P2 LOP3.LUT R0, R0, 0x10000, RZ, 0xfc, !PT ;  /* 0x0001000000002812 */ /* 0x000fe400078efcff */
[----:B------:R-:W-:Y:S02]  /*53000*/  ISETP.LT.OR P2, PT, R29, 0x91, !P0 ;  /* 0x000000911d00780c */ /* 0x000fe40004741670 */
[----:B------:R-:W-:-:S11]  /*53010*/  LOP3.LUT R0, R0, 0xfffbffff, RZ, 0xc0, !PT ;  /* 0xfffbffff00007812 */ /* 0x000fd600078ec0ff */
        /* <DEDUP_REMOVED lines=17> */
[----:B------:R-:W-:Y:S02]  /*53130*/  LOP3.LUT R0, R0, 0xffffff7f, RZ, 0xc0, !PT ;  /* 0xffffff7f00007812 */ /* 0x000fe400078ec0ff */
[----:B------:R-:W-:Y:S02]  /*53140*/  @!P2 IADD3.X R53, R31, R19, R2, P1, P3 ;  /* 0x000000131f35a210 */ /* 0x000fe40000fe6402 */
[----:B------:R-:W-:Y:S02]  /*53150*/  @P2 LOP3.LUT R0, R0, 0x80, RZ, 0xfc, !PT ;  /* 0x0000008000002812 */ /* 0x000fe400078efcff */
[----:B------:R-:W-:Y:S02]  /*53160*/  ISETP.LT.OR P2, PT, R29, 0x99, !P0 ;  /* 0x000000991d00780c */ /* 0x000fe40004741670 */
[----:B----4-:R-:W-:-:S04]  /*53170*/  LOP3.LUT R18, R18, 0xff, RZ, 0xc0, !PT ;  /* 0x000000ff12127812 */ /* 0x010fc800078ec0ff */
[----:B------:R-:W-:-:S05]  /*53180*/  F2FP.F16.E4M3.UNPACK_B R18, R18 ;  /* 0x00000012ff12723e */ /* 0x000fca00020006ff */
[----:B------:R-:W-:-:S05]  /*53190*/  HADD2.F32 R18, -RZ, R18.H0_H0 ;  /* 0x20000012ff127230 */ /* 0x000fca0000004100 */
[----:B------:R-:W-:-:S04]  /*531a0*/  FMUL R18, R18, UR25 ;  /* 0x0000001912127c20 */ /* 0x000fc80008400000 */
[----:B------:R-:W-:Y:S02]  /*531b0*/  FFMA R180, R180, UR26, R18 ;  /* 0x0000001ab4b47c23 */ /* 0x000fe40008000012 */
[----:B------:R-:W0:Y:S03]  /*531c0*/  @!P2 LDC.64 R18, c[0x0][0x5c0] ;  /* 0x00017000ff12ab82 */ /* 0x000e260000000a00 */
[----:B------:R-:W-:Y:S02]  /*531d0*/  F2FP.SATFINITE.E4M3.F32.PACK_AB_MERGE_C R180, RZ, R180, RZ ;  /* 0x000000b4ffb4723e */ /* 0x000fe400048070ff */
[----:B0-----:R-:W-:-:S04]  /*531e0*/  @!P2 IADD3 R78, P1, P3, R24, R18, R3 ;  /* 0x00000012184ea210 */ /* 0x001fc80007b3e003 */
[----:B------:R-:W-:Y:S02]  /*531f0*/  @!P2 IADD3.X R79, R31, R19, R2, P1, P3 ;  /* 0x000000131f4fa210 */ /* 0x000fe40000fe6402 */
[----:B------:R-:W-:Y:S02]  /*53200*/  ISETP.LT.OR P1, PT, R29, 0x49, !P6 ;  /* 0x000000491d00780c */ /* 0x000fe40007721670 */
[----:B------:R-:W-:Y:S01]  /*53210*/  PRMT R18, RZ, 0x7610, R18 ;  /* 0x00007610ff127816 */ /* 0x000fe20000000012 */
[----:B------:R-:W-:Y:S10]  /*53220*/  @!P5 STG.E.U8 desc[UR30][R48.64+0x41], R180 ;  /* 0x000041b43000d986 */ /* 0x000ff4000c10111e */
[----:B------:R-:W4:Y:S01]  /*53230*/  @!P1 LDG.E.U8 R18, desc[UR30][R26.64+0x48] ;  /* 0x0000481e1a129981 */ /* 0x000f22000c1e1100 */
[----:B------:R-:W-:-:S02]  /*53240*/  PRMT R20, RZ, 0x7610, R20 ;  /* 0x00007610ff147816 */ /* 0x000fc40000000014 */
        /* <DEDUP_REMOVED lines=385> */
[----:B------:R-:W-:-:S04]  /*54a60*/  @P2 LOP3.LUT R0, R0, 0x80000000, RZ, 0xfc, !PT ;  /* 0x8000000000002812 */ /* 0x000fc800078efcff */
[----:B------:R-:W-:Y:S02]  /*54a70*/  LOP3.LUT R0, R0, 0xffffbfff, RZ, 0xc0, !PT ;  /* 0xffffbfff00007812 */ /* 0x000fe400078ec0ff */
        /* <DEDUP_REMOVED lines=12> */
[----:B------:R-:W-:Y:S02]  /*54b40*/  @P5 LOP3.LUT R0, R0, 0x4000, RZ, 0xfc, !PT ;  /* 0x0000400000005812 */ /* 0x000fe400078efcff */
[----:B-1----:R-:W-:-:S04]  /*54b50*/  @!P5 IADD3 R64, P1, P3, R24, R18, R3 ;  /* 0x000000121840d210 */ /* 0x002fc80007b3e003 */
[----:B------:R-:W-:Y:S02]  /*54b60*/  @!P5 IADD3.X R65, R31, R19, R2, P1, P3 ;  /* 0x000000131f41d210 */ /* 0x000fe40000fe6402 */
[----:B------:R-:W-:Y:S02]  /*54b70*/  LOP3.LUT P5, RZ, R12, 0x800000, RZ, 0xc0, !PT ;  /* 0x008000000cff7812 */ /* 0x000fe400078ac0ff */
[----:B------:R-:W-:-:S11]  /*54b80*/  PRMT R18, RZ, 0x7610, R18 ;  /* 0x00007610ff127816 */ /* 0x000fd60000000012 */
[----:B------:R-:W4:Y:S02]  /*54b90*/  @!P5 LDG.E.U8 R18, desc[UR30][R16.64+0x71] ;  /* 0x0000711e1012d981 */ /* 0x000f24000c1e1100 */
        /* <DEDUP_REMOVED lines=30> */
[----:B------:R-:W-:Y:S02]  /*54d80*/  LOP3.LUT P2, RZ, R12, 0x1000000, RZ, 0xc0, !PT ;  /* 0x010000000cff7812 */ /* 0x000fe4000784c0ff */
[----:B------:R-:W-:Y:S02]  /*54d90*/  @P5 LOP3.LUT R8, R8, 0x1, RZ, 0xfc, !PT ;  /* 0x0000000108085812 */ /* 0x000fe400078efcff */
        /* <DEDUP_REMOVED lines=13> */
[----:B------:R-:W-:-:S04]  /*54e70*/  @P0 LOP3.LUT R12, R12, 0x40000, RZ, 0xfc, !PT ;  /* 0x000400000c0c0812 */ /* 0x000fc800078efcff */
[----:B------:R-:W-:Y:S02]  /*54e80*/  LOP3.LUT R12, R12, 0xffefffff, RZ, 0xc0, !PT ;  /* 0xffefffff0c0c7812 */ /* 0x000fe400078ec0ff */
[----:B------:R-:W-:Y:S02]  /*54e90*/  @!P1 IADD3.X R45, R31, R19, R2, P3, P5 ;  /* 0x000000131f2d9210 */ /* 0x000fe40001fea402 */
[----:B------:R-:W-:Y:S02]  /*54ea0*/  @P1 LOP3.LUT R12, R12, 0x100000, RZ, 0xfc, !PT ;  /* 0x001000000c0c1812 */ /* 0x000fe400078efcff */
[----:B------:R-:W-:-:S04]  /*54eb0*/  ISETP.GE.AND P1, PT, R28, 0x81, PT ;  /* 0x000000811c00780c */ /* 0x000fc80003f26270 */
        /* <DEDUP_REMOVED lines=16> */
[----:B------:R-:W-:Y:S02]  /*54fc0*/  ISETP.LT.OR P0, PT, R29, 0x9, !P1 ;  /* 0x000000091d00780c */ /* 0x000fe40004f01670 */
[----:B------:R-:W-:Y:S02]  /*54fd0*/  @!P6 IADD3.X R71, R31, R19, R4, P2, P5 ;  /* 0x000000131f47e210 */ /* 0x000fe400017ea404 */
        /* <DEDUP_REMOVED lines=29> */
[----:B------:R-:W-:-:S04]  /*551b0*/  @P3 LOP3.LUT R12, R12, 0x200000, RZ, 0xfc, !PT ;  /* 0x002000000c0c3812 */ /* 0x000fc800078efcff */
[----:B------:R-:W-:-:S04]  /*551c0*/  LOP3.LUT R12, R12, 0xffbfffff, RZ, 0xc0, !PT ;  /* 0xffbfffff0c0c7812 */ /* 0x000fc800078ec0ff */
[----:B------:R-:W-:Y:S02]  /*551d0*/  @P6 LOP3.LUT R12, R12, 0x400000, RZ, 0xfc, !PT ;  /* 0x004000000c0c6812 */ /* 0x000fe400078efcff */
        /* <DEDUP_REMOVED lines=20> */
[----:B------:R-:W-:Y:S02]  /*55320*/  ISETP.LT.OR P6, PT, R29, 0x11, !P1 ;  /* 0x000000111d00780c */ /* 0x000fe40004fc1670 */
[----:B------:R-:W-:Y:S02]  /*55330*/  LOP3.LUT P0, RZ, R0, 0x20, RZ, 0xc0, !PT ;  /* 0x0000002000ff7812 */ /* 0x000fe4000780c0ff */
        /* <DEDUP_REMOVED lines=49> */
[----:B------:R-:W-:-:S04]  /*55650*/  LOP3.LUT R0, R0, 0xffff7fff, RZ, 0xc0, !PT ;  /* 0xffff7fff00007812 */ /* 0x000fc800078ec0ff */
[----:B------:R-:W-:-:S04]  /*55660*/  @P3 LOP3.LUT R0, R0, 0x8000, RZ, 0xfc, !PT ;  /* 0x0000800000003812 */ /* 0x000fc800078efcff */
        /* <DEDUP_REMOVED lines=14> */
[C---:B------:R-:W-:Y:S02]  /*55750*/  LOP3.LUT P0, RZ, R0.reuse, 0x10000, RZ, 0xc0, !PT ;  /* 0x0001000000ff7812 */ /* 0x040fe4000780c0ff */
[----:B------:R-:W-:Y:S02]  /*55760*/  LOP3.LUT R0, R0, 0xffffffdf, RZ, 0xc0, !PT ;  /* 0xffffffdf00007812 */ /* 0x000fe400078ec0ff */
[----:B------:R-:W-:Y:S02]  /*55770*/  @!P6 IADD3.X R55, R31, R19, R4, P2, P4 ;  /* 0x000000131f37e210 */ /* 0x000fe400017e8404 */
[----:B------:R-:W-:Y:S02]  /*55780*/  @P6 LOP3.LUT R0, R0, 0x20, RZ, 0xfc, !PT ;  /* 0x0000002000006812 */ /* 0x000fe400078efcff */
[----:B------:R-:W-:-:S02]  /*55790*/  ISETP.LT.OR P6, PT, R29, 0x21, !P1 ;  /* 0x000000211d00780c */ /* 0x000fc40004fc1670 */
        /* <DEDUP_REMOVED lines=408> */
[----:B--2---:R-:W-:-:S05]  /*57120*/  FFMA R20, R139, UR26, R20 ;  /* 0x0000001a8b147c23 */ /* 0x004fca0008000014 */
[----:B------:R-:W-:-:S05]  /*57130*/  F2FP.SATFINITE.E4M3.F32.PACK_AB_MERGE_C R20, RZ, R20, RZ ;  /* 0x00000014ff14723e */ /* 0x000fca00048070ff */
[----:B------:R0:W-:Y:S02]  /*57140*/  @!P2 STG.E.U8 desc[UR30][R18.64+0xb9], R20 ;  /* 0x0000b9141200a986 */ /* 0x0001e4000c10111e */
[----:B0-----:R-:W0:Y:S02]  /*57150*/  @!P0 LDC.64 R18, c[0x0][0x5c0] ;  /* 0x00017000ff128b82 */ /* 0x001e240000000a00 */
[----:B0-----:R-:W-:Y:S02]  /*57160*/  @!P0 IADD3 R56, P2, P4, R24, R18, R5 ;  /* 0x0000001218388210 */ /* 0x001fe40007c5e005 */
[----:B------:R-:W-:-:S06]  /*57170*/  PRMT R18, RZ, 0x7610, R18 ;  /* 0x00007610ff127816 */ /* 0x000fcc0000000012 */
[----:B------:R-:W2:Y:S01]  /*57180*/  @!P6 LDG.E.U8 R18, desc[UR30][R16.64+0xb8] ;  /* 0x0000b81e1012e981 */ /* 0x000ea2000c1e1100 */
[----:B------:R-:W-:Y:S02]  /*57190*/  LOP3.LUT R12, R12, 0xfff7ffff, RZ, 0xc0, !PT ;  /* 0xfff7ffff0c0c7812 */ /* 0x000fe400078ec0ff */
[----:B------:R-:W-:Y:S02]  /*571a0*/  @!P0 IADD3.X R57, R31, R19, R4, P2, P4 ;  /* 0x000000131f398210 */ /* 0x000fe400017e8404 */
[----:B------:R-:W-:Y:S02]  /*571b0*/  @P0 LOP3.LUT R12, R12, 0x80000, RZ, 0xfc, !PT ;  /* 0x000800000c0c0812 */ /* 0x000fe400078efcff */
[----:B------:R-:W-:Y:S02]  /*571c0*/  ISETP.LT.OR P0, PT, R29, 0x81, !P1 ;  /* 0x000000811d00780c */ /* 0x000fe40004f01670 */
[----:B------:R-:W-:-:S11]  /*571d0*/  LOP3.LUT R8, R8, 0xfffdffff, RZ, 0xc0, !PT ;  /* 0xfffdffff08087812 */ /* 0x000fd600078ec0ff */
[----:B------:R-:W-:Y:S02]  /*571e0*/  @P0 LOP3.LUT R8, R8, 0x20000, RZ, 0xfc, !PT ;  /* 0x0002000008080812 */ /* 0x000fe400078efcff */
[----:B------:R-:W-:Y:S02]  /*571f0*/  LOP3.LUT P3, RZ, R0, 0x800000, RZ, 0xc0, !PT ;  /* 0x0080000000ff7812 */ /* 0x000fe4000786c0ff */
[----:B--2---:R-:W-:-:S04]  /*57200*/  LOP3.LUT R18, R18, 0xff, RZ, 0xc0, !PT ;  /* 0x000000ff12127812 */ /* 0x004fc800078ec0ff */
[----:B------:R-:W-:-:S05]  /*57210*/  F2FP.F16.E4M3.UNPACK_B R18, R18 ;  /* 0x00000012ff12723e */ /* 0x000fca00020006ff */
[----:B------:R-:W-:-:S05]  /*57220*/  HADD2.F32 R18, -RZ, R18.H0_H0 ;  /* 0x20000012ff127230 */ /* 0x000fca0000004100 */
[----:B------:R-:W-:-:S04]  /*57230*/  FMUL R18, R18, UR25 ;  /* 0x0000001912127c20 */ /* 0x000fc80008400000 */
[----:B---3--:R-:W-:Y:S02]  /*57240*/  FFMA R20, R138, UR26, R18 ;  /* 0x0000001a8a147c23 */ /* 0x008fe40008000012 */
        /* <DEDUP_REMOVED lines=9> */
[----:B------:R-:W2:Y:S01]  /*572e0*/  @!P3 LDG.E.U8 R18, desc[UR30][R16.64+0xb9] ;  /* 0x0000b91e1012b981 */ /* 0x000ea2000c1e1100 */
[----:B------:R-:W-:Y:S02]  /*572f0*/  LOP3.LUT R0, R0, 0xfeffffff, RZ, 0xc0, !PT ;  /* 0xfeffffff00007812 */ /* 0x000fe400078ec0ff */
[----:B------:R-:W-:Y:S02]  /*57300*/  @!P0 IADD3.X R87, R31, R19, R4, P2, P4 ;  /* 0x000000131f578210 */ /* 0x000fe400017e8404 */
[----:B------:R-:W-:Y:S02]  /*57310*/  @P0 LOP3.LUT R0, R0, 0x1000000, RZ, 0xfc, !PT ;  /* 0x0100000000000812 */ /* 0x000fe400078efcff */
[----:B------:R-:W-:Y:S02]  /*57320*/  ISETP.LT.OR P0, PT, R29, 0x89, !P1 ;  /* 0x000000891d00780c */ /* 0x000fe40004f01670 */
[----:B--2---:R-:W-:-:S04]  /*57330*/  LOP3.LUT R18, R18, 0xff, RZ, 0xc0, !PT ;  /* 0x000000ff12127812 */ /* 0x004fc800078ec0ff */
[----:B------:R-:W-:-:S05]  /*57340*/  F2FP.F16.E4M3.UNPACK_B R18, R18 ;  /* 0x00000012ff12723e */ /* 0x000fca00020006ff */
[----:B------:R-:W-:-:S05]  /*57350*/  HADD2.F32 R18, -RZ, R18.H0_H0 ;  /* 0x20000012ff127230 */ /* 0x000fca0000004100 */
[----:B------:R-:W-:-:S04]  /*57360*/  FMUL R18, R18, UR25 ;  /* 0x0000001912127c20 */ /* 0x000fc80008400000 */
[----:B------:R-:W-:-:S05]  /*57370*/  FFMA R18, R140, UR26, R18 ;  /* 0x0000001a8c127c23 */ /* 0x000fca0008000012 */
[----:B------:R-:W-:-:S05]  /*57380*/  F2FP.SATFINITE.E4M3.F32.PACK_AB_MERGE_C R18, RZ, R18, RZ ;  /* 0x00000012ff12723e */ /* 0x000fca00048070ff */
[----:B------:R0:W-:Y:S02]  /*57390*/  @!P3 STG.E.U8 desc[UR30][R46.64+0xb9], R18 ;  /* 0x0000b9122e00b986 */ /* 0x0001e4000c10111e */
[----:B0-----:R-:W0:Y:S02]  /*573a0*/  @!P0 LDC.64 R18, c[0x0][0x5c0] ;  /* 0x00017000ff128b82 */ /* 0x001e240000000a00 */
[----:B0-----:R-:W-:-:S04]  /*573b0*/  @!P0 IADD3 R140, P2, P4, R24, R18, R5 ;  /* 0x00000012188c8210 */ /* 0x001fc80007c5e005 */
[----:B------:R-:W-:Y:S02]  /*573c0*/  @!P0 IADD3.X R141, R31, R19, R4, P2, P4 ;  /* 0x000000131f8d8210 */ /* 0x000fe400017e8404 */
[----:B------:R-:W-:Y:S02]  /*573d0*/  ISETP.LT.OR P2, PT, R29, 0xc1, !P5 ;  /* 0x000000c11d00780c */ /* 0x000fe40006f41670 */
[----:B------:R-:W-:-:S11]  /*573e0*/  PRMT R18, RZ, 0x7610, R18 ;  /* 0x00007610ff127816 */ /* 0x000fd60000000012 */
[----:B------:R-:W2:Y:S02]  /*573f0*/  @!P2 LDG.E.U8 R18, desc[UR30][R26.64+0xc0] ;  /* 0x0000c01e1a12a981 */ /* 0x000ea4000c1e1100 */
[----:B--2---:R-:W-:-:S04]  /*57400*/  LOP3.LUT R18, R18, 0xff, RZ, 0xc0, !PT ;  /* 0x000000ff12127812 */ /* 0x004fc800078ec0ff */
[----:B------:R-:W-:-:S05]  /*57410*/  F2FP.F16.E4M3.UNPACK_B R18, R18 ;  /* 0x00000012ff12723e */ /* 0x000fca00020006ff */
[----:B------:R-:W-:-:S05]  /*57420*/  HADD2.F32 R18, -RZ, R18.H0_H0 ;  /* 0x20000012ff127230 */ /* 0x000fca0000004100 */
[----:B------:R-:W-:-:S04]  /*57430*/  FMUL R18, R18, UR25 ;  /* 0x0000001912127c20 */ /* 0x000fc80008400000 */
[----:B------:R-:W-:Y:S02]  /*57440*/  FFMA R20, R142, UR26, R18 ;  /* 0x0000001a8e147c23 */ /* 0x000fe40008000012 */
[----:B------:R-:W0:Y:S01]  /*57450*/  @!P2 LDC.64 R18, c[0x0][0x5c0] ;  /* 0x00017000ff12ab82 */ /* 0x000e220000000a00 */
[----:B------:R-:W-:Y:S01]  /*57460*/  LOP3.LUT R8, R8, 0xfffbffff, RZ, 0xc0, !PT ;  /* 0xfffbffff08087812 */ /* 0x000fe200078ec0ff */
[----:B------:R-:W2:Y:S01]  /*57470*/  LDL.LU R142, [R1+0xa14] ;  /* 0x000a1400018e7983 */ /* 0x000ea20000300800 */
[----:B------:R-:W-:Y:S02]  /*57480*/  F2FP.SATFINITE.E4M3.F32.PACK_AB_MERGE_C R20, RZ, R20, RZ ;  /* 0x00000014ff14723e */ /* 0x000fe400048070ff */
[----:B0-----:R-:W-:Y:S01]  /*57490*/  @!P2 IADD3 R18, P4, R24, R18, RZ ;  /* 0x000000121812a210 */ /* 0x001fe20007f9e0ff */
[----:B------:R-:W3:Y:S04]  /*574a0*/  LDL.LU R144, [R1+0xa18] ;  /* 0x000a180001907983 */ /* 0x000ee80000300800 */
[----:B------:R-:W-:Y:S01]  /*574b0*/  @!P2 IMAD.X R19, R31, 0x1, R19, P4 ;  /* 0x000000011f13a824 */ /* 0x000fe200020e0613 */
[----:B------:R-:W-:Y:S01]  /*574c0*/  @P0 LOP3.LUT R8, R8, 0x40000, RZ, 0xfc, !PT ;  /* 0x0004000008080812 */ /* 0x000fe200078efcff */
[----:B------:R-:W4:Y:S04]  /*574d0*/  LDL.LU R146, [R1+0xa1c] ;  /* 0x000a1c0001927983 */ /* 0x000f280000300800 */
[----:B------:R0:W-:Y:S01]  /*574e0*/  @!P2 STG.E.U8 desc[UR30][R18.64+0xc0], R20 ;  /* 0x0000c0141200a986 */ /* 0x0001e2000c10111e */
[----:B------:R-:W-:-:S02]  /*574f0*/  ISETP.LT.OR P2, PT, R29, 0xc2, !P5 ;  /* 0x000000c21d00780c */ /* 0x000fc40006f41670 */
[----:B------:R-:W-:Y:S01]  /*57500*/  ISETP.LT.OR P0, PT, R29, 0x8a, !P1 ;  /* 0x0000008a1d00780c */ /* 0x000fe20004f01670 */
[----:B------:R-:W4:Y:S01]  /*57510*/  LDL.LU R147, [R1+0xa20] ;  /* 0x000a200001937983 */ /* 0x000f220000300800 */
[----:B0-----:R-:W-:-:S09]  /*57520*/  PRMT R20, RZ, 0x7610, R20 ;  /* 0x00007610ff147816 */ /* 0x001fd20000000014 */
[----:B------:R-:W0:Y:S01]  /*57530*/  @!P2 LDC.64 R18, c[0x0][0x5c0] ;  /* 0x00017000ff12ab82 */ /* 0x000e220000000a00 */
[----:B------:R-:W2:Y:S01]  /*57540*/  @!P2 LDG.E.U8 R20, desc[UR30][R26.64+0xc1] ;  /* 0x0000c11e1a14a981 */ /* 0x000ea2000c1e1100 */
[----:B0-----:R-:W-:-:S05]  /*57550*/  @!P2 IADD3 R18, P4, R24, R18, RZ ;  /* 0x000000121812a210 */ /* 0x001fca0007f9e0ff */
[----:B------:R-:W-:Y:S01]  /*57560*/  @!P2 IMAD.X R19, R31, 0x1, R19, P4 ;  /* 0x000000011f13a824 */ /* 0x000fe200020e0613 */
[----:B------:R-:W-:Y:S02]  /*57570*/  LOP3.LUT P6, RZ, R0, 0x2000000, RZ, 0xc0, !PT ;  /* 0x0200000000ff7812 */ /* 0x000fe400078cc0ff */
        /* <DEDUP_REMOVED lines=10> */
[----:B------:R-:W2:Y:S01]  /*57620*/  @!P6 LDG.E.U8 R18, desc[UR30][R16.64+0xc0] ;  /* 0x0000c01e1012e981 */ /* 0x000ea2000c1e1100 */
[C---:B------:R-:W-:Y:S02]  /*57630*/  LOP3.LUT P3, RZ, R0.reuse, 0x800, RZ, 0xc0, !PT ;  /* 0x0000080000ff7812 */ /* 0x040fe4000786c0ff */
[----:B------:R-:W-:Y:S02]  /*57640*/  LOP3.LUT R0, R0, 0xff7fffff, RZ, 0xc0, !PT ;  /* 0xff7fffff00007812 */ /* 0x000fe400078ec0ff */
[----:B------:R-:W-:Y:S02]  /*57650*/  @!P0 IADD3.X R47, R31, R19, R4, P2, P4 ;  /* 0x000000131f2f8210 */ /* 0x000fe400017e8404 */
[----:B------:R-:W-:Y:S02]  /*57660*/  @P0 LOP3.LUT R0, R0, 0x800000, RZ, 0xfc, !PT ;  /* 0x0080000000000812 */ /* 0x000fe400078efcff */
[----:B------:R-:W-:Y:S02]  /*57670*/  ISETP.LT.OR P0, PT, R29, 0x91, !P1 ;  /* 0x000000911d00780c */ /* 0x000fe40004f01670 */
[----:B------:R-:W-:-:S11]  /*57680*/  LOP3.LUT R8, R8, 0xfff7ffff, RZ, 0xc0, !PT ;  /* 0xfff7ffff08087812 */ /* 0x000fd600078ec0ff */
[----:B------:R-:W-:Y:S02]  /*57690*/  @P0 LOP3.LUT R8, R8, 0x80000, RZ, 0xfc, !PT ;  /* 0x0008000008080812 */ /* 0x000fe400078efcff */
[----:B--2---:R-:W-:-:S04]  /*576a0*/  LOP3.LUT R18, R18, 0xff, RZ, 0xc0, !PT ;  /* 0x000000ff12127812 */ /* 0x004fc800078ec0ff */
        /* <DEDUP_REMOVED lines=22> */
[----:B---3--:R-:W-:-:S05]  /*57810*/  FFMA R18, R144, UR26, R18 ;  /* 0x0000001a90127c23 */ /* 0x008fca0008000012 */
        /* <DEDUP_REMOVED lines=12> */
[----:B----4-:R-:W-:Y:S02]  /*578e0*/  FFMA R20, R146, UR26, R18 ;  /* 0x0000001a92147c23 */ /* 0x010fe40008000012 */
        /* <DEDUP_REMOVED lines=85> */
[----:B0-----:R-:W-:-:S11]  /*57e40*/  PRMT R20, RZ, 0x7610, R20 ;  /* 0x00007610ff147816 */ /* 0x001fd60000000014 */
[----:B------:R-:W0:Y:S01]  /*57e50*/  @!P2 LDC.64 R18, c[0x0][0x5c0] ;  /* 0x00017000ff12ab82 */ /* 0x000e220000000a00 */
[----:B------:R-:W2:Y:S01]  /*57e60*/  @!P2 LDG.E.U8 R20, desc[UR30][R26.64+0xd1] ;  /* 0x0000d11e1a14a981 */ /* 0x000ea2000c1e1100 */
[----:B------:R-:W-:Y:S02]  /*57e70*/  ISETP.LT.OR P0, PT, R29, 0xaa, !P1 ;  /* 0x000000aa1d00780c */ /* 0x000fe40004f01670 */
        /* <DEDUP_REMOVED lines=44> */
[----:B---3--:R-:W-:Y:S02]  /*58140*/  FFMA R18, R15, UR26, R18 ;  /* 0x0000001a0f127c23 */ /* 0x008fe40008000012 */
[----:B------:R-:W2:Y:S03]  /*58150*/  LDL.LU R15, [R1+0xa40] ;  /* 0x000a4000010f7983 */ /* 0x000ea60000300800 */
[----:B------:R-:W-:-:S05]  /*58160*/  F2FP.SATFINITE.E4M3.F32.PACK_AB_MERGE_C R18, RZ, R18, RZ ;  /* 0x00000012ff12723e */ /* 0x000fca00048070ff */
[----:B------:R0:W-:Y:S02]  /*58170*/  @!P3 STG.E.U8 desc[UR30][R60.64+0xd1], R18 ;  /* 0x0000d1123c00b986 */ /* 0x0001e4000c10111e */
[----:B0-----:R-:W0:Y:S02]  /*58180*/  @!P0 LDC.64 R18, c[0x0][0x5c0] ;  /* 0x00017000ff128b82 */ /* 0x001e240000000a00 */
[----:B0-----:R-:W-:-:S04]  /*58190*/  @!P0 IADD3 R152, P2, P4, R24, R18, R5 ;  /* 0x0000001218988210 */ /* 0x001fc80007c5e005 */
[----:B------:R-:W-:Y:S02]  /*581a0*/  @!P0 IADD3.X R153, R31, R19, R4, P2, P4 ;  /* 0x000000131f998210 */ /* 0x000fe400017e8404 */
[----:B------:R-:W-:Y:S02]  /*581b0*/  ISETP.LT.OR P2, PT, R29, 0xd9, !P5 ;  /* 0x000000d91d00780c */ /* 0x000fe40006f41670 */
[----:B------:R-:W-:-:S11]  /*581c0*/  PRMT R18, RZ, 0x7610, R18 ;  /* 0x00007610ff127816 */ /* 0x000fd60000000012 */
[----:B------:R-:W3:Y:S02]  /*581d0*/  @!P2 LDG.E.U8 R18, desc[UR30][R26.64+0xd8] ;  /* 0x0000d81e1a12a981 */ /* 0x000ee4000c1e1100 */
[----:B---3--:R-:W-:-:S04]  /*581e0*/  LOP3.LUT R18, R18, 0xff, RZ, 0xc0, !PT ;  /* 0x000000ff12127812 */ /* 0x008fc800078ec0ff */
[----:B------:R-:W-:-:S05]  /*581f0*/  F2FP.F16.E4M3.UNPACK_B R18, R18 ;  /* 0x00000012ff12723e */ /* 0x000fca00020006ff */
[----:B------:R-:W-:-:S05]  /*58200*/  HADD2.F32 R18, -RZ, R18.H0_H0 ;  /* 0x20000012ff127230 */ /* 0x000fca0000004100 */
[----:B------:R-:W-:-:S04]  /*58210*/  FMUL R18, R18, UR25 ;  /* 0x0000001912127c20 */ /* 0x000fc80008400000 */
[----:B----4-:R-:W-:Y:S02]  /*58220*/  FFMA R20, R33, UR26, R18 ;  /* 0x0000001a21147c23 */ /* 0x010fe40008000012 */
[----:B------:R-:W0:Y:S01]  /*58230*/  @!P2 LDC.64 R18, c[0x0][0x5c0] ;  /* 0x00017000ff12ab82 */ /* 0x000e220000000a00 */
[----:B------:R-:W-:Y:S01]  /*58240*/  LOP3.LUT R8, R8, 0xfeffffff, RZ, 0xc0, !PT ;  /* 0xfeffffff08087812 */ /* 0x000fe200078ec0ff */
[----:B------:R-:W3:Y:S01]  /*58250*/  LDL.LU R33, [R1+0xa44] ;  /* 0x000a440001217983 */ /* 0x000ee20000300800 */
        /* <DEDUP_REMOVED lines=17> */
[----:B--2---:R-:W-:Y:S01]  /*58370*/  FFMA R20, R15, UR26, R20 ;  /* 0x0000001a0f147c23 */ /* 0x004fe20008000014 */
[----:B------:R-:W-:Y:S01]  /*58380*/  LOP3.LUT P3, RZ, R0, 0x10, RZ, 0xc0, !PT ;  /* 0x0000001000ff7812 */ /* 0x000fe2000786c0ff */
[----:B------:R-:W2:Y:S03]  /*58390*/  LDL.LU R15, [R1+0xa48] ;  /* 0x000a4800010f7983 */ /* 0x000ea60000300800 */
        /* <DEDUP_REMOVED lines=16> */
[----:B---3--:R-:W-:Y:S02]  /*584a0*/  FFMA R20, R33, UR26, R18 ;  /* 0x0000001a21147c23 */ /* 0x008fe40008000012 */
[----:B------:R-:W0:Y:S01]  /*584b0*/  @!P0 LDC.64 R18, c[0x0][0x5c0] ;  /* 0x00017000ff128b82 */ /* 0x000e220000000a00 */
[----:B------:R-:W-:Y:S01]  /*584c0*/  LOP3.LUT R0, R0, 0xefffffff, RZ, 0xc0, !PT ;  /* 0xefffffff00007812 */ /* 0x000fe200078ec0ff */
[----:B------:R-:W3:Y:S01]  /*584d0*/  LDL.LU R33, [R1+0xa4c] ;  /* 0x000a4c0001217983 */ /* 0x000ee20000300800 */
        /* <DEDUP_REMOVED lines=9> */
[----:B------:R-:W-:Y:S02]  /*58570*/  @P0 LOP3.LUT R0, R0, 0x10000000, RZ, 0xfc, !PT ;  /* 0x1000000000000812 */ /* 0x000fe400078efcff */
[----:B------:R-:W-:Y:S02]  /*58580*/  @!P0 IADD3.X R93, R31, R19, R4, P2, P4 ;  /* 0x000000131f5d8210 */ /* 0x000fe400017e8404 */
[----:B------:R-:W-:Y:S02]  /*58590*/  ISETP.LT.OR P0, PT, R29, 0xc9, !P1 ;  /* 0x000000c91d00780c */ /* 0x000fe40004f01670 */
[----:B----4-:R-:W-:-:S04]  /*585a0*/  LOP3.LUT R18, R18, 0xff, RZ, 0xc0, !PT ;  /* 0x000000ff12127812 */ /* 0x010fc800078ec0ff */
[----:B------:R-:W-:-:S05]  /*585b0*/  F2FP.F16.E4M3.UNPACK_B R18, R18 ;  /* 0x00000012ff12723e */ /* 0x000fca00020006ff */
[----:B------:R-:W-:-:S05]  /*585c0*/  HADD2.F32 R18, -RZ, R18.H0_H0 ;  /* 0x20000012ff127230 */ /* 0x000fca0000004100 */
[----:B------:R-:W-:-:S04]  /*585d0*/  FMUL R18, R18, UR25 ;  /* 0x0000001912127c20 */ /* 0x000fc80008400000 */
[----:B--2---:R-:W-:Y:S02]  /*585e0*/  FFMA R18, R15, UR26, R18 ;  /* 0x0000001a0f127c23 */ /* 0x004fe40008000012 */
        /* <DEDUP_REMOVED lines=8> */
[----:B------:R-:W4:Y:S02]  /*58670*/  @!P2 LDG.E.U8 R18, desc[UR30][R26.64+0xe0] ;  /* 0x0000e01e1a12a981 */ /* 0x000f24000c1e1100 */
        /* <DEDUP_REMOVED lines=154> */
[----:B------:R-:W-:Y:S01]  /*59020*/  ISETP.LT.OR P6, PT, R29, 0xea, !P1 ;  /* 0x000000ea1d00780c */ /* 0x000fe20004fc1670 */
        /* <DEDUP_REMOVED lines=17> */
[----:B------:R-:W-:Y:S01]  /*59140*/  LOP3.LUT R8, R8, 0xbfffffff, RZ, 0xc0, !PT ;  /* 0xbfffffff08087812 */ /* 0x000fe200078ec0ff */
[----:B------:R-:W2:Y:S03]  /*59150*/  LDL.LU R15, [R1+0xa78] ;  /* 0x000a7800010f7983 */ /* 0x000ea60000300800 */
[----:B------:R-:W-:-:S05]  /*59160*/  F2FP.SATFINITE.E4M3.F32.PACK_AB_MERGE_C R20, RZ, R20, RZ ;  /* 0x00000014ff14723e */ /* 0x000fca00048070ff */
[----:B------:R0:W-:Y:S02]  /*59170*/  @!P2 STG.E.U8 desc[UR30][R18.64+0xf1], R20 ;  /* 0x0000f1141200a986 */ /* 0x0001e4000c10111e */
[----:B0-----:R-:W0:Y:S02]  /*59180*/  @!P6 LDC.64 R18, c[0x0][0x5c0] ;  /* 0x00017000ff12eb82 */ /* 0x001e240000000a00 */
[----:B0-----:R-:W-:Y:S02]  /*59190*/  @!P6 IADD3 R164, P2, P4, R24, R18, R5 ;  /* 0x0000001218a4e210 */ /* 0x001fe40007c5e005 */
[----:B------:R-:W-:-:S06]  /*591a0*/  PRMT R18, RZ, 0x7610, R18 ;  /* 0x00007610ff127816 */ /* 0x000fcc0000000012 */
[----:B------:R-:W4:Y:S01]  /*591b0*/  @!P3 LDG.E.U8 R18, desc[UR30][R16.64+0xf0] ;  /* 0x0000f01e1012b981 */ /* 0x000f22000c1e1100 */
        /* <DEDUP_REMOVED lines=10> */
[----:B---3--:R-:W-:Y:S02]  /*59260*/  FFMA R20, R33, UR26, R18 ;  /* 0x0000001a21147c23 */ /* 0x008fe40008000012 */
[----:B------:R-:W0:Y:S01]  /*59270*/  @!P6 LDC.64 R18, c[0x0][0x5c0] ;  /* 0x00017000ff12eb82 */ /* 0x000e220000000a00 */
[----:B------:R-:W3:Y:S02]  /*59280*/  LDL.LU R33, [R1+0xa7c] ;  /* 0x000a7c0001217983 */ /* 0x000ee40000300800 */
        /* <DEDUP_REMOVED lines=14> */
[----:B--2---:R-:W-:Y:S02]  /*59370*/  FFMA R18, R15, UR26, R18 ;  /* 0x0000001a0f127c23 */ /* 0x004fe40008000012 */
[----:B------:R-:W2:Y:S03]  /*59380*/  LDL.LU R15, [R1+0xa80] ;  /* 0x000a8000010f7983 */ /* 0x000ea60000300800 */
[----:B------:R-:W-:-:S05]  /*59390*/  F2FP.SATFINITE.E4M3.F32.PACK_AB_MERGE_C R18, RZ, R18, RZ ;  /* 0x00000012ff12723e */ /* 0x000fca00048070ff */
[----:B------:R0:W-:Y:S01]  /*593a0*/  @!P0 STG.E.U8 desc[UR30][R64.64+0xf1], R18 ;  /* 0x0000f11240008986 */ /* 0x0001e2000c10111e */
[----:B------:R-:W-:-:S13]  /*593b0*/  ISETP.LT.OR P0, PT, R29, 0xf9, !P1 ;  /* 0x000000f91d00780c */ /* 0x000fda0004f01670 */
        /* <DEDUP_REMOVED lines=24> */
[----:B------:R-:W-:Y:S02]  /*59540*/  LOP3.LUT R8, R8, 0x7fffffff, RZ, 0xc0, !PT ;  /* 0x7fffffff08087812 */ /* 0x000fe400078ec0ff */
[----:B------:R-:W-:Y:S02]  /*59550*/  LOP3.LUT R9, R9, 0xfffffffe, RZ, 0xc0, !PT ;  /* 0xfffffffe09097812 */ /* 0x000fe400078ec0ff */
[----:B------:R-:W-:Y:S02]  /*59560*/  @P6 LOP3.LUT R8, R8, 0x80000000, RZ, 0xfc, !PT ;  /* 0x8000000008086812 */ /* 0x000fe400078efcff */
[----:B------:R-:W-:Y:S02]  /*59570*/  @P0 LOP3.LUT R9, R9, 0x1, RZ, 0xfc, !PT ;  /* 0x0000000109090812 */ /* 0x000fe400078efcff */
        /* <DEDUP_REMOVED lines=12> */
[----:B------:R-:W-:-:S04]  /*59640*/  LOP3.LUT R0, R0, 0x7fffffff, RZ, 0xc0, !PT ;  /* 0x7fffffff00007812 */ /* 0x000fc800078ec0ff */
[----:B------:R-:W-:Y:S02]  /*59650*/  @P3 LOP3.LUT R0, R0, 0x80000000, RZ, 0xfc, !PT ;  /* 0x8000000000003812 */ /* 0x000fe400078efcff */
[----:B------:R-:W-:Y:S02]  /*59660*/  @!P1 IADD3.X R65, R31, R19, R4, P2, P4 ;  /* 0x000000131f419210 */ /* 0x000fe400017e8404 */
[----:B------:R-:W-:Y:S02]  /*59670*/  LOP3.LUT R0, R0, 0xffffbfff, RZ, 0xc0, !PT ;  /* 0xffffbfff00007812 */ /* 0x000fe400078ec0ff */
[----:B------:R-:W-:Y:S02]  /*59680*/  ISETP.GE.AND P2, PT, R28, 0x101, PT ;  /* 0x000001011c00780c */ /* 0x000fe40003f46270 */
[----:B------:R-:W-:Y:S02]  /*59690*/  @P1 LOP3.LUT R0, R0, 0x4000, RZ, 0xfc, !PT ;  /* 0x0000400000001812 */ /* 0x000fe400078efcff */
[----:B------:R-:W-:-:S02]  /*596a0*/  ISETP.LT.OR P1, PT, R29, 0x1, !P2 ;  /* 0x000000011d00780c */ /* 0x000fc40005721670 */
[----:B------:R-:W-:-:S11]  /*596b0*/  LOP3.LUT R9, R9, 0xfffffffb, RZ, 0xc0, !PT ;  /* 0xfffffffb09097812 */ /* 0x000fd600078ec0ff */
[----:B------:R-:W-:Y:S01]  /*596c0*/  @P1 LOP3.LUT R9, R9, 0x4, RZ, 0xfc, !PT ;  /* 0x0000000409091812 */ /* 0x000fe200078efcff */
[----:B------:R-:W-:Y:S04]  /*596d0*/  STL.64 [R1+0x14f8], R26 ;  /* 0x0014f81a01007387 */ /* 0x000fe80000100a00 */
[----:B------:R-:W4:Y:S01]  /*596e0*/  LDL.LU R15, [R1+0xa88] ;  /* 0x000a8800010f7983 */ /* 0x000f220000300800 */
[----:B--2---:R-:W-:-:S04]  /*596f0*/  LOP3.LUT R18, R18, 0xff, RZ, 0xc0, !PT ;  /* 0x000000ff12127812 */ /* 0x004fc800078ec0ff */
[----:B------:R-:W-:-:S05]  /*59700*/  F2FP.F16.E4M3.UNPACK_B R18, R18 ;  /* 0x00000012ff12723e */ /* 0x000fca00020006ff */
[----:B------:R-:W-:-:S05]  /*59710*/  HADD2.F32 R18, -RZ, R18.H0_H0 ;  /* 0x20000012ff127230 */ /* 0x000fca0000004100 */
[----:B------:R-:W-:-:S04]  /*59720*/  FMUL R18, R18, UR25 ;  /* 0x0000001912127c20 */ /* 0x000fc80008400000 */
[----:B---3--:R-:W-:Y:S02]  /*59730*/  FFMA R20, R33, UR26, R18 ;  /* 0x0000001a21147c23 */ /* 0x008fe40008000012 */
[----:B------:R-:W0:Y:S01]  /*59740*/  @!P1 LDC.64 R18, c[0x0][0x5c0] ;  /* 0x00017000ff129b82 */ /* 0x000e220000000a00 */
[----:B------:R-:W-:Y:S01]  /*59750*/  LOP3.LUT P3, RZ, R12, 0x200000, RZ, 0xc0, !PT ;  /* 0x002000000cff7812 */ /* 0x000fe2000786c0ff */
[----:B------:R-:W2:Y:S01]  /*59760*/  LDL.LU R33, [R1+0xa8c] ;  /* 0x000a8c0001217983 */ /* 0x000ea20000300800 */
[----:B------:R-:W-:-:S05]  /*59770*/  F2FP.SATFINITE.E4M3.F32.PACK_AB_MERGE_C R20, RZ, R20, RZ ;  /* 0x00000014ff14723e */ /* 0x000fca00048070ff */
[----:B------:R1:W-:Y:S01]  /*59780*/  @!P0 STG.E.U8 desc[UR30][R102.64+0xf8], R20 ;  /* 0x0000f81466008986 */ /* 0x0003e2000c10111e */
[----:B------:R-:W-:Y:S02]  /*59790*/  ISETP.LT.OR P0, PT, R29, 0x2, !P2 ;  /* 0x000000021d00780c */ /* 0x000fe40005701670 */
[----:B0-----:R-:W-:-:S04]  /*597a0*/  @!P1 IADD3 R172, P4, P5, R24, R18, R7 ;  /* 0x0000001218ac9210 */ /* 0x001fc80007d9e007 */
[----:B------:R-:W-:-:S07]  /*597b0*/  @!P1 IADD3.X R173, R31, R19, R6, P4, P5 ;  /* 0x000000131fad9210 */ /* 0x000fce00027ea406 */
[----:B------:R-:W1:Y:S01]  /*597c0*/  @!P0 LDC.64 R18, c[0x0][0x5c0] ;  /* 0x00017000ff128b82 */ /* 0x000e620000000a00 */
[----:B------:R-:W-:Y:S02]  /*597d0*/  LOP3.LUT P1, RZ, R12, 0x100000, RZ, 0xc0, !PT ;  /* 0x001000000cff7812 */ /* 0x000fe4000782c0ff */
[----:B-1----:R-:W-:Y:S02]  /*597e0*/  @!P0 IADD3 R102, P4, P5, R24, R18, R7 ;  /* 0x0000001218668210 */ /* 0x002fe40007d9e007 */
[----:B------:R-:W-:-:S09]  /*597f0*/  PRMT R18, RZ, 0x7610, R18 ;  /* 0x00007610ff127816 */ /* 0x000fd20000000012 */
[----:B------:R-:W3:Y:S01]  /*59800*/  @!P1 LDG.E.U8 R18, desc[UR30][R16.64+0xf9] ;  /* 0x0000f91e10129981 */ /* 0x000ee2000c1e1100 */
[----:B------:R-:W-:Y:S02]  /*59810*/  @!P0 IADD3.X R103, R31, R19, R6, P4, P5 ;  /* 0x000000131f678210 */ /* 0x000fe400027ea406 */
[----:B---3--:R-:W-:-:S04]  /*59820*/  LOP3.LUT R18, R18, 0xff, RZ, 0xc0, !PT ;  /* 0x000000ff12127812 */ /* 0x008fc800078ec0ff */
[----:B------:R-:W-:-:S05]  /*59830*/  F2FP.F16.E4M3.UNPACK_B R18, R18 ;  /* 0x00000012ff12723e */ /* 0x000fca00020006ff */
[----:B------:R-:W-:-:S05]  /*59840*/  HADD2.F32 R18, -RZ, R18.H0_H0 ;  /* 0x20000012ff127230 */ /* 0x000fca0000004100 */
[----:B------:R-:W-:-:S04]  /*59850*/  FMUL R18, R18, UR25 ;  /* 0x0000001912127c20 */ /* 0x000fc80008400000 */
[----:B----4-:R-:W-:-:S05]  /*59860*/  FFMA R18, R15, UR26, R18 ;  /* 0x0000001a0f127c23 */ /* 0x010fca0008000012 */
        /* <DEDUP_REMOVED lines=10> */
[----:B------:R-:W3:Y:S01]  /*59910*/  @!P3 LDG.E.U8 R20, desc[UR30][R18.64] ;  /* 0x0000001e1214b981 */ /* 0x000ee2000c1e1100 */
[----:B------:R-:W-:-:S04]  /*59920*/  LOP3.LUT R8, R8, 0xfffffffe, RZ, 0xc0, !PT ;  /* 0xfffffffe08087812 */ /* 0x000fc800078ec0ff */
[----:B------:R-:W-:Y:S02]  /*59930*/  @P0 LOP3.LUT R8, R8, 0x1, RZ, 0xfc, !PT ;  /* 0x0000000108080812 */ /* 0x000fe400078efcff */
[----:B------:R-:W-:Y:S02]  /*59940*/  ISETP.LT.OR P0, PT, R29, 0x9, !P2 ;  /* 0x000000091d00780c */ /* 0x000fe40005701670 */
[----:B------:R-:W-:Y:S01]  /*59950*/  LOP3.LUT P6, RZ, R12, 0x400000, RZ, 0xc0, !PT ;  /* 0x004000000cff7812 */ /* 0x000fe200078cc0ff */
[----:B------:R-:W-:Y:S04]  /*59960*/  STL.64 [R1+0x1500], R16 ;  /* 0x0015001001007387 */ /* 0x000fe80000100a00 */
[----:B------:R-:W4:Y:S04]  /*59970*/  LDL.LU.64 R10, [R1+0x1510] ;  /* 0x00151000010a7983 */ /* 0x000f280000300a00 */
[----:B------:R-:W4:Y:S04]  /*59980*/  LDL.LU R15, [R1+0xa90] ;  /* 0x000a9000010f7983 */ /* 0x000f280000300800 */
[----:B------:R-:W4:Y:S01]  /*59990*/  LDL.LU R176, [R1+0xa94] ;  /* 0x000a940001b07983 */ /* 0x000f220000300800 */
[----:B---3--:R-:W-:-:S04]  /*599a0*/  LOP3.LUT R20, R20, 0xff, RZ, 0xc0, !PT ;  /* 0x000000ff14147812 */ /* 0x008fc800078ec0ff */
[----:B------:R-:W-:-:S05]  /*599b0*/  F2FP.F16.E4M3.UNPACK_B R20, R20 ;  /* 0x00000014ff14723e */ /* 0x000fca00020006ff */
[----:B------:R-:W-:-:S05]  /*599c0*/  HADD2.F32 R20, -RZ, R20.H0_H0 ;  /* 0x20000014ff147230 */ /* 0x000fca0000004100 */
[----:B------:R-:W-:-:S04]  /*599d0*/  FMUL R20, R20, UR25 ;  /* 0x0000001914147c20 */ /* 0x000fc80008400000 */
[----:B--2---:R-:W-:Y:S02]  /*599e0*/  FFMA R22, R33, UR26, R20 ;  /* 0x0000001a21167c23 */ /* 0x004fe40008000014 */
[----:B------:R-:W0:Y:S03]  /*599f0*/  @!P0 LDC.64 R20, c[0x0][0x5c0] ;  /* 0x00017000ff148b82 */ /* 0x000e260000000a00 */
[----:B------:R-:W-:-:S05]  /*59a00*/  F2FP.SATFINITE.E4M3.F32.PACK_AB_MERGE_C R22, RZ, R22, RZ ;  /* 0x00000016ff16723e */ /* 0x000fca00048070ff */
[----:B------:R-:W-:Y:S01]  /*59a10*/  @!P3 STG.E.U8 desc[UR30][R100.64], R22 ;  /* 0x000000166400b986 */ /* 0x000fe2000c10111e */
[----:B0-----:R-:W-:Y:S02]  /*59a20*/  @!P0 IADD3 R174, P1, P4, R24, R20, R7 ;  /* 0x0000001418ae8210 */ /* 0x001fe40007c3e007 */
[----:B------:R-:W-:-:S06]  /*59a30*/  PRMT R20, RZ, 0x7610, R20 ;  /* 0x00007610ff147816 */ /* 0x000fcc0000000014 */
[----:B------:R-:W2:Y:S01]  /*59a40*/  @!P6 LDG.E.U8 R20, desc[UR30][R18.64+0x1] ;  /* 0x0000011e1214e981 */ /* 0x000ea2000c1e1100 */
[----:B------:R-:W-:-:S05]  /*59a50*/  @!P0 IADD3.X R175, R31, R21, R6, P1, P4 ;  /* 0x000000151faf8210 */ /* 0x000fca0000fe8406 */
[----:B------:R0:W-:Y:S04]  /*59a60*/  STL.64 [R1+0x1508], R174 ;  /* 0x001508ae01007387 */ /* 0x0001e80000100a00 */
[----:B0-----:R-:W3:Y:S01]  /*59a70*/  LDL.64 R174, [R1+0x188] ;  /* 0x0001880001ae7983 */ /* 0x001ee20000100a00 */
[----:B------:R-:W-:-:S04]  /*59a80*/  ISETP.GE.AND P1, PT, R28, 0x89, PT ;  /* 0x000000891c00780c */ /* 0x000fc80003f26270 */
[----:B------:R-:W-:-:S13]  /*59a90*/  ISETP.LT.OR P4, PT, R29, 0x1, !P1 ;  /* 0x000000011d00780c */ /* 0x000fda0004f81670 */
[----:B------:R-:W-:-:S04]  /*59aa0*/  @!P4 IADD3 R33, P3, P5, R3, R24, R5 ;  /* 0x000000180321c210 */ /* 0x000fc80007d7e005 */
[----:B------:R-:W-:Y:S02]  /*59ab0*/  @!P4 IADD3.X R36, R2, R31, R4, P3, P5 ;  /* 0x0000001f0224c210 */ /* 0x000fe40001fea404 */
[----:B--2---:R-:W-:-:S04]  /*59ac0*/  LOP3.LUT R20, R20, 0xff, RZ, 0xc0, !PT ;  /* 0x000000ff14147812 */ /* 0x004fc800078ec0ff */
[----:B------:R-:W-:-:S05]  /*59ad0*/  F2FP.F16.E4M3.UNPACK_B R20, R20 ;  /* 0x00000014ff14723e */ /* 0x000fca00020006ff */
[----:B------:R-:W-:-:S05]  /*59ae0*/  HADD2.F32 R20, -RZ, R20.H0_H0 ;  /* 0x20000014ff147230 */ /* 0x000fca0000004100 */
[----:B------:R-:W-:-:S04]  /*59af0*/  FMUL R20, R20, UR25 ;  /* 0x0000001914147c20 */ /* 0x000fc80008400000 */
[----:B----4-:R-:W-:Y:S01]  /*59b00*/  FFMA R20, R15, UR26, R20 ;  /* 0x0000001a0f147c23 */ /* 0x010fe20008000014 */
[----:B------:R-:W-:Y:S01]  /*59b10*/  LOP3.LUT R9, R9, 0xffffffdf, RZ, 0xc0, !PT ;  /* 0xffffffdf09097812 */ /* 0x000fe200078ec0ff */
[----:B------:R-:W2:Y:S03]  /*59b20*/  LDL.LU R15, [R1+0xa98] ;  /* 0x000a9800010f7983 */ /* 0x000ea60000300800 */
[----:B------:R-:W-:-:S05]  /*59b30*/  F2FP.SATFINITE.E4M3.F32.PACK_AB_MERGE_C R20, RZ, R20, RZ ;  /* 0x00000014ff14723e */ /* 0x000fca00048070ff */
[----:B------:R0:W-:Y:S02]  /*59b40*/  @!P6 STG.E.U8 desc[UR30][R70.64+0x1], R20 ;  /* 0x000001144600e986 */ /* 0x0001e4000c10111e */
[----:B0-----:R-:W-:-:S05]  /*59b50*/  IADD3 R20, P3, R32, 0x88, RZ ;  /* 0x0000008820147810 */ /* 0x001fca0007f7e0ff */
[----:B---3--:R-:W-:-:S04]  /*59b60*/  IMAD.X R22, RZ, RZ, R175, P3 ;  /* 0x000000ffff167224 */ /* 0x008fc800018e06af */
[----:B------:R-:W-:-:S04]  /*59b70*/  IMAD R22, R22, UR10, RZ ;  /* 0x0000000a16167c24 */ /* 0x000fc8000f8e02ff */
[C---:B------:R-:W-:Y:S02]  /*59b80*/  IMAD R22, R20.reuse, UR11, R22 ;  /* 0x0000000b14167c24 */ /* 0x040fe4000f8e0216 */
[----:B------:R-:W-:-:S03]  /*59b90*/  IMAD.WIDE.U32 R20, R20, UR10, R34 ;  /* 0x0000000a14147c25 */ /* 0x000fc6000f8e0022 */
[----:B------:R-:W-:-:S04]  /*59ba0*/  IADD3 R20, P3, R20, UR12, RZ ;  /* 0x0000000c14147c10 */ /* 0x000fc8000ff7e0ff */
[----:B------:R-:W-:Y:S02]  /*59bb0*/  IADD3.X R21, R21, UR13, R22, P3, !PT ;  /* 0x0000000d15157c10 */ /* 0x000fe40009ffe416 */
[----:B------:R-:W0:Y:S02]  /*59bc0*/  @!P4 LDC.64 R22, c[0x0][0x5c0] ;  /* 0x00017000ff16cb82 */ /* 0x000e240000000a00 */
[----:B0-----:R-:W-:Y:S02]  /*59bd0*/  @!P4 IADD3 R22, P3, R33, R22, RZ ;  /* 0x000000162116c210 */ /* 0x001fe40007f7e0ff */
[----:B------:R-:W-:-:S06]  /*59be0*/  PRMT R33, RZ, 0x7610, R33 ;  /* 0x00007610ff217816 */ /* 0x000fcc0000000021 */
[----:B------:R-:W3:Y:S01]  /*59bf0*/  @!P4 LDG.E.U8 R33, desc[UR30][R20.64] ;  /* 0x0000001e1421c981 */ /* 0x000ee2000c1e1100 */
[----:B------:R-:W-:Y:S02]  /*59c00*/  @P0 LOP3.LUT R9, R9, 0x20, RZ, 0xfc, !PT ;  /* 0x0000002009090812 */ /* 0x000fe400078efcff */
[C---:B------:R-:W-:Y:S01]  /*59c10*/  ISETP.LT.OR P0, PT, R29.reuse, 0xa, !P2 ;  /* 0x0000000a1d00780c */ /* 0x040fe20005701670 */
[----:B------:R-:W-:Y:S01]  /*59c20*/  @!P4 IMAD.X R23, R36, 0x1, R23, P3 ;  /* 0x000000012417c824 */ /* 0x000fe200018e0617 */
[----:B------:R-:W-:-:S13]  /*59c30*/  ISETP.LT.OR P3, PT, R29, 0x2, !P1 ;  /* 0x000000021d00780c */ /* 0x000fda0004f61670 */
[----:B------:R-:W-:Y:S01]  /*59c40*/  @!P3 IADD3 R38, P5, P6, R3, R24, R5 ;  /* 0x000000180326b210 */ /* 0x000fe20007ebe005 */
[----:B------:R-:W0:Y:S03]  /*59c50*/  @!P3 LDC.64 R36, c[0x0][0x5c0] ;  /* 0x00017000ff24bb82 */ /* 0x000e260000000a00 */
[----:B------:R-:W-:Y:S02]  /*59c60*/  @!P3 IADD3.X R39, R2, R31, R4, P5, P6 ;  /* 0x0000001f0227b210 */ /* 0x000fe40002fec404 */
[----:B---3--:R-:W-:-:S04]  /*59c70*/  LOP3.LUT R33, R33, 0xff, RZ, 0xc0, !PT ;  /* 0x000000ff21217812 */ /* 0x008fc800078ec0ff */
[----:B------:R-:W-:-:S05]  /*59c80*/  F2FP.F16.E4M3.UNPACK_B R33, R33 ;  /* 0x00000021ff21723e */ /* 0x000fca00020006ff */
[----:B------:R-:W-:-:S05]  /*59c90*/  HADD2.F32 R33, -RZ, R33.H0_H0 ;  /* 0x20000021ff217230 */ /* 0x000fca0000004100 */
[----:B------:R-:W-:-:S04]  /*59ca0*/  FMUL R33, R33, UR25 ;  /* 0x0000001921217c20 */ /* 0x000fc80008400000 */
[----:B------:R-:W-:Y:S02]  /*59cb0*/  FFMA R33, R176, UR26, R33 ;  /* 0x0000001ab0217c23 */ /* 0x000fe40008000021 */
[----:B------:R-:W3:Y:S03]  /*59cc0*/  LDL.LU R176, [R1+0xa9c] ;  /* 0x000a9c0001b07983 */ /* 0x000ee60000300800 */
[----:B------:R-:W-:-:S05]  /*59cd0*/  F2FP.SATFINITE.E4M3.F32.PACK_AB_MERGE_C R33, RZ, R33, RZ ;  /* 0x00000021ff21723e */ /* 0x000fca00048070ff */
[----:B------:R1:W-:Y:S02]  /*59ce0*/  @!P4 STG.E.U8 desc[UR30][R22.64], R33 ;  /* 0x000000211600c986 */ /* 0x0003e4000c10111e */
[----:B-1----:R-:W1:Y:S02]  /*59cf0*/  @!P0 LDC.64 R22, c[0x0][0x5c0] ;  /* 0x00017000ff168b82 */ /* 0x002e640000000a00 */
[----:B-1----:R-:W-:Y:S02]  /*59d00*/  @!P0 IADD3 R44, P5, P6, R24, R22, R7 ;  /* 0x00000016182c8210 */ /* 0x002fe40007ebe007 */
[----:B------:R-:W-:-:S06]  /*59d10*/  PRMT R22, RZ, 0x7610, R22 ;  /* 0x00007610ff167816 */ /* 0x000fcc0000000016 */
[----:B------:R-:W4:Y:S01]  /*59d20*/  @!P3 LDG.E.U8 R22, desc[UR30][R20.64+0x1] ;  /* 0x0000011e1416b981 */ /* 0x000f22000c1e1100 */
[----:B------:R-:W-:Y:S02]  /*59d30*/  @!P0 IADD3.X R45, R31, R23, R6, P5, P6 ;  /* 0x000000171f2d8210 */ /* 0x000fe40002fec406 */
        /* <DEDUP_REMOVED lines=17> */
[----:B------:R-:W-:-:S04]  /*59e50*/  @P0 LOP3.LUT R9, R9, 0x2, RZ, 0xfc, !PT ;  /* 0x0000000209090812 */ /* 0x000fc800078efcff */
[----:B------:R-:W-:Y:S02]  /*59e60*/  LOP3.LUT R9, R9, 0xffffffef, RZ, 0xc0, !PT ;  /* 0xffffffef09097812 */ /* 0x000fe400078ec0ff */
[----:B------:R-:W-:Y:S02]  /*59e70*/  @!P5 IADD3.X R71, R31, R23, R6, P3, P4 ;  /* 0x000000171f47d210 */ /* 0x000fe40001fe8406 */
[----:B------:R-:W-:Y:S02]  /*59e80*/  @P5 LOP3.LUT R9, R9, 0x10, RZ, 0xfc, !PT ;  /* 0x0000001009095812 */ /* 0x000fe400078efcff */
[----:B------:R-:W-:Y:S02]  /*59e90*/  ISETP.LT.OR P5, PT, R29, 0x12, !P2 ;  /* 0x000000121d00780c */ /* 0x000fe400057a1670 */
[----:B------:R-:W-:-:S11]  /*59ea0*/  LOP3.LUT R9, R9, 0xfffffff7, RZ, 0xc0, !PT ;  /* 0xfffffff709097812 */ /* 0x000fd600078ec0ff */
[----:B------:R-:W-:Y:S02]  /*59eb0*/  @P5 LOP3.LUT R9, R9, 0x8, RZ, 0xfc, !PT ;  /* 0x0000000809095812 */ /* 0x000fe400078efcff */
[----:B------:R-:W-:Y:S02]  /*59ec0*/  LOP3.LUT P0, RZ, R8, 0x2, RZ, 0xc0, !PT ;  /* 0x0000000208ff7812 */ /* 0x000fe4000780c0ff */
        /* <DEDUP_REMOVED lines=17> */
[----:B------:R-:W-:Y:S02]  /*59fe0*/  @!P5 IADD3.X R105, R31, R23, R6, P3, P4 ;  /* 0x000000171f69d210 */ /* 0x000fe40001fe8406 */
[----:B------:R-:W-:Y:S02]  /*59ff0*/  ISETP.LT.OR P4, PT, R29, 0x9, !P1 ;  /* 0x000000091d00780c */ /* 0x000fe40004f81670 */
[----:B------:R-:W-:-:S11]  /*5a000*/  @P5 LOP3.LUT R8, R8, 0x4, RZ, 0xfc, !PT ;  /* 0x0000000408085812 */ /* 0x000fd600078efcff */
[----:B------:R-:W-:-:S04]  /*5a010*/  @!P4 IADD3 R33, P3, P5, R3, R24, R5 ;  /* 0x000000180321c210 */ /* 0x000fc80007d7e005 */
[----:B------:R-:W-:Y:S02]  /*5a020*/  @!P4 IADD3.X R36, R2, R31, R4, P3, P5 ;  /* 0x0000001f0224c210 */ /* 0x000fe40001fea404 */
[----:B----4-:R-:W-:-:S04]  /*5a030*/  LOP3.LUT R22, R22, 0xff, RZ, 0xc0, !PT ;  /* 0x000000ff16167812 */ /* 0x010fc800078ec0ff */
[----:B------:R-:W-:-:S05]  /*5a040*/  F2FP.F16.E4M3.UNPACK_B R22, R22 ;  /* 0x00000016ff16723e */ /* 0x000fca00020006ff */
[----:B------:R-:W-:-:S05]  /*5a050*/  HADD2.F32 R22, -RZ, R22.H0_H0 ;  /* 0x20000016ff167230 */ /* 0x000fca0000004100 */
[----:B------:R-:W-:-:S04]  /*5a060*/  FMUL R22, R22, UR25 ;  /* 0x0000001916167c20 */ /* 0x000fc80008400000 */
[----:B--2---:R-:W-:Y:S02]  /*5a070*/  FFMA R22, R15, UR26, R22 ;  /* 0x0000001a0f167c23 */ /* 0x004fe40008000016 */
[----:B------:R-:W2:Y:S03]  /*5a080*/  LDL.LU R15, [R1+0xaa8] ;  /* 0x000aa800010f7983 */ /* 0x000ea60000300800 */
[----:B------:R-:W-:Y:S01]  /*5a090*/  F2FP.SATFINITE.E4M3.F32.PACK_AB_MERGE_C R22, RZ, R22, RZ ;  /* 0x00000016ff16723e */ /* 0x000fe200048070ff */
[----:B------:R-:W4:Y:S04]  /*5a0a0*/  LDL.LU R178, [R1+0xaac] ;  /* 0x000aac0001b27983 */ /* 0x000f280000300800 */
[----:B------:R0:W-:Y:S02]  /*5a0b0*/  @!P0 STG.E.U8 desc[UR30][R40.64+0x9], R22 ;  /* 0x0000091628008986 */ /* 0x0001e4000c10111e */
[----:B0-----:R-:W0:Y:S02]  /*5a0c0*/  @!P4 LDC.64 R22, c[0x0][0x5c0] ;  /* 0x00017000ff16cb82 */ /* 0x001e240000000a00 */
[----:B0-----:R-:W-:-:S02]  /*5a0d0*/  @!P4 IADD3 R22, P3, R33, R22, RZ ;  /* 0x000000162116c210 */ /* 0x001fc40007f7e0ff */
[----:B------:R-:W-:-:S06]  /*5a0e0*/  PRMT R33, RZ, 0x7610, R33 ;  /* 0x00007610ff217816 */ /* 0x000fcc0000000021 */
[----:B------:R-:W3:Y:S01]  /*5a0f0*/  @!P4 LDG.E.U8 R33, desc[UR30][R20.64+0x8] ;  /* 0x0000081e1421c981 */ /* 0x000ee2000c1e1100 */
        /* <DEDUP_REMOVED lines=10> */
[----:B------:R-:W-:-:S05]  /*5a1a0*/  FFMA R33, R176, UR26, R33 ;  /* 0x0000001ab0217c23 */ /* 0x000fca0008000021 */
[----:B------:R-:W-:-:S05]  /*5a1b0*/  F2FP.SATFINITE.E4M3.F32.PACK_AB_MERGE_C R33, RZ, R33, RZ ;  /* 0x00000021ff21723e */ /* 0x000fca00048070ff */
[----:B------:R1:W-:Y:S02]  /*5a1c0*/  @!P4 STG.E.U8 desc[UR30][R22.64+0x8], R33 ;  /* 0x000008211600c986 */ /* 0x0003e4000c10111e */
[----:B-1----:R-:W1:Y:S02]  /*5a1d0*/  @!P0 LDC.64 R22, c[0x0][0x5c0] ;  /* 0x00017000ff168b82 */ /* 0x002e640000000a00 */
[----:B-1----:R-:W-:Y:S02]  /*5a1e0*/  @!P0 IADD3 R40, P5, P6, R24, R22, R7 ;  /* 0x0000001618288210 */ /* 0x002fe40007ebe007 */
[----:B------:R-:W-:-:S06]  /*5a1f0*/  PRMT R22, RZ, 0x7610, R22 ;  /* 0x00007610ff167816 */ /* 0x000fcc0000000016 */
[----:B------:R-:W3:Y:S01]  /*5a200*/  @!P3 LDG.E.U8 R22, desc[UR30][R20.64+0x9] ;  /* 0x0000091e1416b981 */ /* 0x000ee2000c1e1100 */
[----:B------:R-:W-:Y:S02]  /*5a210*/  @!P0 IADD3.X R41, R31, R23, R6, P5, P6 ;  /* 0x000000171f298210 */ /* 0x000fe40002fec406 */
[----:B------:R-:W-:Y:S02]  /*5a220*/  ISETP.LT.OR P5, PT, R29, 0x21, !P2 ;  /* 0x000000211d00780c */ /* 0x000fe400057a1670 */
[----:B0-----:R-:W-:-:S05]  /*5a230*/  @!P3 IADD3 R36, P4, R38, R36, RZ ;  /* 0x000000242624b210 */ /* 0x001fca0007f9e0ff */
[----:B------:R-:W-:Y:S01]  /*5a240*/  @!P3 IMAD.X R37, R39, 0x1, R37, P4 ;  /* 0x000000012725b824 */ /* 0x000fe200020e0625 */
[----:B------:R-:W-:-:S04]  /*5a250*/  LOP3.LUT R8, R8, 0xfffffffd, RZ, 0xc0, !PT ;  /* 0xfffffffd08087812 */ /* 0x000fc800078ec0ff */
[----:B------:R-:W-:-:S04]  /*5a260*/  @P0 LOP3.LUT R8, R8, 0x2, RZ, 0xfc, !PT ;  /* 0x0000000208080812 */ /* 0x000fc800078efcff */
[----:B------:R-:W-:Y:S02]  /*5a270*/  LOP3.LUT P6, RZ, R8, 0x8, RZ, 0xc0, !PT ;  /* 0x0000000808ff7812 */ /* 0x000fe400078cc0ff */
[----:B---3--:R-:W-:-:S04]  /*5a280*/  LOP3.LUT R22, R22, 0xff, RZ, 0xc0, !PT ;  /* 0x000000ff16167812 */ /* 0x008fc800078ec0ff */
[----:B------:R-:W-:-:S05]  /*5a290*/  F2FP.F16.E4M3.UNPACK_B R22, R22 ;  /* 0x00000016ff16723e */ /* 0x000fca00020006ff */
[----:B------:R-:W-:-:S05]  /*5a2a0*/  HADD2.F32 R22, -RZ, R22.H0_H0 ;  /* 0x20000016ff167230 */ /* 0x000fca0000004100 */
[----:B------:R-:W-:-:S04]  /*5a2b0*/  FMUL R22, R22, UR25 ;  /* 0x0000001916167c20 */ /* 0x000fc80008400000 */
[----:B--2---:R-:W-:Y:S01]  /*5a2c0*/  FFMA R22, R15, UR26, R22 ;  /* 0x0000001a0f167c23 */ /* 0x004fe20008000016 */
[----:B------:R-:W-:Y:S01]  /*5a2d0*/  LOP3.LUT R9, R9, 0xffffff7f, RZ, 0xc0, !PT ;  /* 0xffffff7f09097812 */ /* 0x000fe200078ec0ff */
[----:B------:R-:W2:Y:S03]  /*5a2e0*/  LDL.LU R15, [R1+0xab0] ;  /* 0x000ab000010f7983 */ /* 0x000ea60000300800 */
[----:B------:R-:W-:Y:S01]  /*5a2f0*/  F2FP.SATFINITE.E4M3.F32.PACK_AB_MERGE_C R22, RZ, R22, RZ ;  /* 0x00000016ff16723e */ /* 0x000fe200048070ff */
[----:B------:R-:W3:Y:S04]  /*5a300*/  LDL.LU R180, [R1+0xab4] ;  /* 0x000ab40001b47983 */ /* 0x000ee80000300800 */
[----:B------:R0:W-:Y:S02]  /*5a310*/  @!P3 STG.E.U8 desc[UR30][R36.64+0x9], R22 ;  /* 0x000009162400b986 */ /* 0x0001e4000c10111e */
[----:B0-----:R-:W0:Y:S02]  /*5a320*/  @!P5 LDC.64 R22, c[0x0][0x5c0] ;  /* 0x00017000ff16db82 */ /* 0x001e240000000a00 */
[----:B0-----:R-:W-:-:S02]  /*5a330*/  @!P5 IADD3 R176, P3, P4, R24, R22, R7 ;  /* 0x0000001618b0d210 */ /* 0x001fc40007c7e007 */
[----:B------:R-:W-:-:S06]  /*5a340*/  PRMT R22, RZ, 0x7610, R22 ;  /* 0x00007610ff167816 */ /* 0x000fcc0000000016 */
[----:B------:R-:W4:Y:S01]  /*5a350*/  @!P6 LDG.E.U8 R22, desc[UR30][R18.64+0x10] ;  /* 0x0000101e1216e981 */ /* 0x000f22000c1e1100 */
[----:B------:R-:W-:Y:S02]  /*5a360*/  @P5 LOP3.LUT R9, R9, 0x80, RZ, 0xfc, !PT ;  /* 0x0000008009095812 */ /* 0x000fe400078efcff */
[----:B------:R-:W-:Y:S02]  /*5a370*/  @!P5 IADD3.X R177, R31, R23, R6, P3, P4 ;  /* 0x000000171fb1d210 */ /* 0x000fe40001fe8406 */
        /* <DEDUP_REMOVED lines=21> */
[----:B------:R-:W-:-:S04]  /*5a4d0*/  LOP3.LUT R8, R8, 0xfffffff7, RZ, 0xc0, !PT ;  /* 0xfffffff708087812 */ /* 0x000fc800078ec0ff */
[----:B------:R-:W-:-:S07]  /*5a4e0*/  @P5 LOP3.LUT R8, R8, 0x8, RZ, 0xfc, !PT ;  /* 0x0000000808085812 */ /* 0x000fce00078efcff */
        /* <DEDUP_REMOVED lines=56> */
[----:B------:R-:W-:-:S04]  /*5a870*/  LOP3.LUT R0, R0, 0xffff7fff, RZ, 0xc0, !PT ;  /* 0xffff7fff00007812 */ /* 0x000fc800078ec0ff */
[----:B------:R-:W-:-:S04]  /*5a880*/  @P0 LOP3.LUT R0, R0, 0x8000, RZ, 0xfc, !PT ;  /* 0x0000800000000812 */ /* 0x000fc800078efcff */
        /* <DEDUP_REMOVED lines=481> */
[----:B0-----:R-:W-:Y:S02]  /*5c6a0*/  @!P5 IADD3 R208, P3, P4, R24, R22, R7 ;  /* 0x0000001618d0d210 */ /* 0x001fe40007c7e007 */
[----:B------:R-:W-:-:S06]  /*5c6b0*/  PRMT R22, RZ, 0x7610, R22 ;  /* 0x00007610ff167816 */ /* 0x000fcc0000000016 */
[----:B------:R-:W4:Y:S01]  /*5c6c0*/  @!P0 LDG.E.U8 R22, desc[UR30][R18.64+0x49] ;  /* 0x0000491e12168981 */ /* 0x000f22000c1e1100 */
[----:B------:R-:W-:Y:S02]  /*5c6d0*/  @!P5 IADD3.X R209, R31, R23, R6, P3, P4 ;  /* 0x000000171fd1d210 */ /* 0x000fe40001fe8406 */
[----:B------:R-:W-:Y:S02]  /*5c6e0*/  ISETP.LT.OR P4, PT, R29, 0x49, !P1 ;  /* 0x000000491d00780c */ /* 0x000fe40004f81670 */
[----:B------:R-:W-:-:S04]  /*5c6f0*/  LOP3.LUT R30, R30, 0xff7fffff, RZ, 0xc0, !PT ;  /* 0xff7fffff1e1e7812 */ /* 0x000fc800078ec0ff */
[----:B------:R-:W-:-:S07]  /*5c700*/  @P5 LOP3.LUT R30, R30, 0x800000, RZ, 0xfc, !PT ;  /* 0x008000001e1e5812 */ /* 0x000fce00078efcff */
[----:B-1----:R-:W-:-:S04]  /*5c710*/  @!P4 IADD3 R33, P3, P5, R3, R24, R5 ;  /* 0x000000180321c210 */ /* 0x002fc80007d7e005 */
        /* <DEDUP_REMOVED lines=88> */
[----:B0-----:R-:W-:Y:S02]  /*5cca0*/  @!P4 IADD3 R22, P3, R33, R22, RZ ;  /* 0x000000162116c210 */ /* 0x001fe40007f7e0ff */
[----:B------:R-:W-:-:S06]  /*5ccb0*/  PRMT R33, RZ, 0x7610, R33 ;  /* 0x00007610ff217816 */ /* 0x000fcc0000000021 */
[----:B------:R-:W4:Y:S01]  /*5ccc0*/  @!P4 LDG.E.U8 R33, desc[UR30][R20.64+0x50] ;  /* 0x0000501e1421c981 */ /* 0x000f22000c1e1100 */
[C---:B------:R-:W-:Y:S01]  /*5ccd0*/  ISETP.LT.OR P0, PT, R29.reuse, 0xaa, !P2 ;  /* 0x000000aa1d00780c */ /* 0x040fe20005701670 */
[----:B------:R-:W-:Y:S01]  /*5cce0*/  @!P4 IMAD.X R23, R36, 0x1, R23, P3 ;  /* 0x000000012417c824 */ /* 0x000fe200018e0617 */
[----:B------:R-:W-:-:S13]  /*5ccf0*/  ISETP.LT.OR P3, PT, R29, 0x52, !P1 ;  /* 0x000000521d00780c */ /* 0x000fda0004f61670 */
[----:B------:R-:W-:Y:S01]  /*5cd00*/  @!P3 IADD3 R38, P5, P6, R3, R24, R5 ;  /* 0x000000180326b210 */ /* 0x000fe20007ebe005 */
[----:B------:R-:W0:Y:S03]  /*5cd10*/  @!P3 LDC.64 R36, c[0x0][0x5c0] ;  /* 0x00017000ff24bb82 */ /* 0x000e260000000a00 */
[----:B------:R-:W-:Y:S02]  /*5cd20*/  @!P3 IADD3.X R39, R2, R31, R4, P5, P6 ;  /* 0x0000001f0227b210 */ /* 0x000fe40002fec404 */
[----:B----4-:R-:W-:-:S04]  /*5cd30*/  LOP3.LUT R33, R33, 0xff, RZ, 0xc0, !PT ;  /* 0x000000ff21217812 */ /* 0x010fc800078ec0ff */
[----:B------:R-:W-:-:S05]  /*5cd40*/  F2FP.F16.E4M3.UNPACK_B R33, R33 ;  /* 0x00000021ff21723e */ /* 0x000fca00020006ff */
[----:B------:R-:W-:-:S05]  /*5cd50*/  HADD2.F32 R33, -RZ, R33.H0_H0 ;  /* 0x20000021ff217230 */ /* 0x000fca0000004100 */
[----:B------:R-:W-:-:S04]  /*5cd60*/  FMUL R33, R33, UR25 ;  /* 0x0000001921217c20 */ /* 0x000fc80008400000 */
[----:B---3--:R-:W-:Y:S01]  /*5cd70*/  FFMA R33, R214, UR26, R33 ;  /* 0x0000001ad6217c23 */ /* 0x008fe20008000021 */
[----:B------:R-:W-:Y:S01]  /*5cd80*/  LOP3.LUT R8, R8, 0xfffff7ff, RZ, 0xc0, !PT ;  /* 0xfffff7ff08087812 */ /* 0x000fe200078ec0ff */
        /* <DEDUP_REMOVED lines=11> */
[----:B------:R-:W-:-:S04]  /*5ce40*/  @P0 LOP3.LUT R8, R8, 0x800, RZ, 0xfc, !PT ;  /* 0x0000080008080812 */ /* 0x000fc800078efcff */
        /* <DEDUP_REMOVED lines=8> */
[----:B------:R-:W-:Y:S01]  /*5ced0*/  F2FP.SATFINITE.E4M3.F32.PACK_AB_MERGE_C R22, RZ, R22, RZ ;  /* 0x00000016ff16723e */ /* 0x000fe200048070ff */
[----:B------:R-:W4:Y:S04]  /*5cee0*/  LDL.LU R220, [R1+0xb44] ;  /* 0x000b440001dc7983 */ /* 0x000f280000300800 */
[----:B------:R0:W-:Y:S02]  /*5cef0*/  @!P3 STG.E.U8 desc[UR30][R36.64+0x51], R22 ;  /* 0x000051162400b986 */ /* 0x0001e4000c10111e */
[----:B0-----:R-:W0:Y:S02]  /*5cf00*/  @!P5 LDC.64 R22, c[0x0][0x5c0] ;  /* 0x00017000ff16db82 */ /* 0x001e240000000a00 */
[----:B0-----:R-:W-:-:S02]  /*5cf10*/  @!P5 IADD3 R216, P3, P4, R24, R22, R7 ;  /* 0x0000001618d8d210 */ /* 0x001fc40007c7e007 */
[----:B------:R-:W-:-:S06]  /*5cf20*/  PRMT R22, RZ, 0x7610, R22 ;  /* 0x00007610ff167816 */ /* 0x000fcc0000000016 */
[----:B------:R-:W3:Y:S01]  /*5cf30*/  @!P6 LDG.E.U8 R22, desc[UR30][R18.64+0x58] ;  /* 0x0000581e1216e981 */ /* 0x000ee2000c1e1100 */
[----:B------:R-:W-:Y:S02]  /*5cf40*/  @P5 LOP3.LUT R13, R13, 0x80, RZ, 0xfc, !PT ;  /* 0x000000800d0d5812 */ /* 0x000fe400078efcff */
[----:B------:R-:W-:Y:S02]  /*5cf50*/  @!P5 IADD3.X R217, R31, R23, R6, P3, P4 ;  /* 0x000000171fd9d210 */ /* 0x000fe40001fe8406 */
[----:B------:R-:W-:Y:S02]  /*5cf60*/  ISETP.LT.OR P5, PT, R29, 0xb2, !P2 ;  /* 0x000000b21d00780c */ /* 0x000fe400057a1670 */
[----:B------:R-:W-:-:S11]  /*5cf70*/  LOP3.LUT R13, R13, 0xfffffeff, RZ, 0xc0, !PT ;  /* 0xfffffeff0d0d7812 */ /* 0x000fd600078ec0ff */
[----:B------:R-:W-:Y:S02]  /*5cf80*/  @P5 LOP3.LUT R13, R13, 0x100, RZ, 0xfc, !PT ;  /* 0x000001000d0d5812 */ /* 0x000fe400078efcff */
[----:B------:R-:W-:Y:S02]  /*5cf90*/  LOP3.LUT P0, RZ, R0, 0x200, RZ, 0xc0, !PT ;  /* 0x0000020000ff7812 */ /* 0x000fe4000780c0ff */
[----:B---3--:R-:W-:-:S04]  /*5cfa0*/  LOP3.LUT R22, R22, 0xff, RZ, 0xc0, !PT ;  /* 0x000000ff16167812 */ /* 0x008fc800078ec0ff */
        /* <DEDUP_REMOVED lines=13> */
[----:B------:R-:W3:Y:S01]  /*5d080*/  @!P0 LDG.E.U8 R22, desc[UR30][R18.64+0x59] ;  /* 0x0000591e12168981 */ /* 0x000ee2000c1e1100 */
[----:B------:R-:W-:Y:S02]  /*5d090*/  @!P5 IADD3.X R225, R31, R23, R6, P3, P4 ;  /* 0x000000171fe1d210 */ /* 0x000fe40001fe8406 */
[----:B------:R-:W-:Y:S02]  /*5d0a0*/  ISETP.LT.OR P4, PT, R29, 0x59, !P1 ;  /* 0x000000591d00780c */ /* 0x000fe40004f81670 */
[----:B------:R-:W-:-:S04]  /*5d0b0*/  LOP3.LUT R13, R13, 0xffff7fff, RZ, 0xc0, !PT ;  /* 0xffff7fff0d0d7812 */ /* 0x000fc800078ec0ff */
[----:B------:R-:W-:-:S07]  /*5d0c0*/  @P5 LOP3.LUT R13, R13, 0x8000, RZ, 0xfc, !PT ;  /* 0x000080000d0d5812 */ /* 0x000fce00078efcff */
[----:B-1----:R-:W-:-:S04]  /*5d0d0*/  @!P4 IADD3 R33, P3, P5, R3, R24, R5 ;  /* 0x000000180321c210 */ /* 0x002fc80007d7e005 */
[----:B------:R-:W-:Y:S02]  /*5d0e0*/  @!P4 IADD3.X R36, R2, R31, R4, P3, P5 ;  /* 0x0000001f0224c210 */ /* 0x000fe40001fea404 */
[----:B---3--:R-:W-:-:S04]  /*5d0f0*/  LOP3.LUT R22, R22, 0xff, RZ, 0xc0, !PT ;  /* 0x000000ff16167812 */ /* 0x008fc800078ec0ff */
        /* <DEDUP_REMOVED lines=21> */
[----:B----4-:R-:W-:Y:S01]  /*5d250*/  FFMA R33, R220, UR26, R33 ;  /* 0x0000001adc217c23 */ /* 0x010fe20008000021 */
        /* <DEDUP_REMOVED lines=61> */
[----:B------:R-:W-:Y:S01]  /*5d630*/  F2FP.SATFINITE.E4M3.F32.PACK_AB_MERGE_C R22, RZ, R22, RZ ;  /* 0x00000016ff16723e */ /* 0x000fe200048070ff */
[----:B------:R-:W3:Y:S04]  /*5d640*/  LDL.LU R230, [R1+0xb5c] ;  /* 0x000b5c0001e67983 */ /* 0x000ee80000300800 */
[----:B------:R0:W-:Y:S02]  /*5d650*/  @!P0 STG.E.U8 desc[UR30][R82.64+0x61], R22 ;  /* 0x0000611652008986 */ /* 0x0001e4000c10111e */
[----:B0-----:R-:W0:Y:S02]  /*5d660*/  @!P4 LDC.64 R22, c[0x0][0x5c0] ;  /* 0x00017000ff16cb82 */ /* 0x001e240000000a00 */
[----:B0-----:R-:W-:-:S02]  /*5d670*/  @!P4 IADD3 R22, P3, R33, R22, RZ ;  /* 0x000000162116c210 */ /* 0x001fc40007f7e0ff */
        /* <DEDUP_REMOVED lines=64> */
[----:B------:R-:W-:-:S11]  /*5da80*/  @P5 LOP3.LUT R11, R11, 0x200, RZ, 0xfc, !PT ;  /* 0x000002000b0b5812 */ /* 0x000fd600078efcff */
        /* <DEDUP_REMOVED lines=49> */
[----:B------:R-:W3:Y:S01]  /*5dda0*/  @!P6 LDG.E.U8 R22, desc[UR30][R18.64+0x70] ;  /* 0x0000701e1216e981 */ /* 0x000ee2000c1e1100 */
        /* <DEDUP_REMOVED lines=52> */
[----:B---3--:R-:W-:Y:S02]  /*5e0f0*/  FFMA R33, R234, UR26, R33 ;  /* 0x0000001aea217c23 */ /* 0x008fe40008000021 */
        /* <DEDUP_REMOVED lines=86> */
[----:B------:R-:W-:Y:S02]  /*5e660*/  LOP3.LUT R11, R11, 0xdfffffff, RZ, 0xc0, !PT ;  /* 0xdfffffff0b0b7812 */ /* 0x000fe400078ec0ff */
[----:B------:R-:W-:Y:S02]  /*5e670*/  @P2 LOP3.LUT R12, R12, 0x8, RZ, 0xfc, !PT ;  /* 0x000000080c0c2812 */ /* 0x000fe400078efcff */
[----:B------:R-:W-:Y:S02]  /*5e680*/  @P0 LOP3.LUT R11, R11, 0x20000000, RZ, 0xfc, !PT ;  /* 0x200000000b0b0812 */ /* 0x000fe400078efcff */
[----:B------:R-:W-:Y:S02]  /*5e690*/  @!P0 IADD3.X R137, R31, R23, R6, P5, P6 ;  /* 0x000000171f898210 */ /* 0x000fe40002fec406 */
[----:B------:R-:W-:Y:S02]  /*5e6a0*/  LOP3.LUT P0, RZ, R12, 0x40000, RZ, 0xc0, !PT ;  /* 0x000400000cff7812 */ /* 0x000fe4000780c0ff */
[----:B0-----:R-:W-:-:S02]  /*5e6b0*/  @!P3 IADD3 R36, P4, R38, R36, RZ ;  /* 0x000000242624b210 */ /* 0x001fc40007f9e0ff */
[----:B------:R-:W-:-:S03]  /*5e6c0*/  ISETP.LT.OR P5, PT, R29, 0x101, !P0 ;  /* 0x000001011d00780c */ /* 0x000fc600047a1670 */
        /* <DEDUP_REMOVED lines=15> */
[----:B------:R-:W-:Y:S02]  /*5e7c0*/  @!P5 IADD3.X R39, R31, R23, R2, P3, P4 ;  /* 0x000000171f27d210 */ /* 0x000fe40001fe8402 */
[----:B------:R-:W-:-:S03]  /*5e7d0*/  @P5 LOP3.LUT R11, R11, 0x80000000, RZ, 0xfc, !PT ;  /* 0x800000000b0b5812 */ /* 0x000fc600078efcff */
[----:B------:R-:W-:Y:S01]  /*5e7e0*/  @!P5 STL.64 [R1+0x18], R38 ;  /* 0x000018260100d387 */ /* 0x000fe20000100a00 */
        /* <DEDUP_REMOVED lines=10> */
[----:B------:R-:W3:Y:S01]  /*5e890*/  LDL.LU R49, [R1+0xb94] ;  /* 0x000b940001317983 */ /* 0x000ee20000300800 */
[----:B0-----:R-:W-:-:S04]  /*5e8a0*/  @!P5 IADD3 R36, P3, P4, R24, R22, R3 ;  /* 0x000000161824d210 */ /* 0x001fc80007c7e003 */
[----:B------:R-:W-:-:S05]  /*5e8b0*/  @!P5 IADD3.X R37, R31, R23, R2, P3, P4 ;  /* 0x000000171f25d210 */ /* 0x000fca0001fe8402 */
[----:B------:R0:W-:Y:S01]  /*5e8c0*/  @!P5 STL.64 [R1+0x10], R36 ;  /* 0x000010240100d387 */ /* 0x0001e20000100a00 */
        /* <DEDUP_REMOVED lines=9> */
[----:B------:R-:W-:Y:S01]  /*5e960*/  LOP3.LUT R11, R11, 0xbfffffff, RZ, 0xc0, !PT ;  /* 0xbfffffff0b0b7812 */ /* 0x000fe200078ec0ff */
[----:B------:R0:W-:Y:S03]  /*5e970*/  @!P5 STL.64 [R1+0x28], R36 ;  /* 0x000028240100d387 */ /* 0x0001e60000100a00 */
[----:B------:R-:W-:-:S07]  /*5e980*/  @P5 LOP3.LUT R11, R11, 0x40000000, RZ, 0xfc, !PT ;  /* 0x400000000b0b5812 */ /* 0x000fce00078efcff */
[----:B-1----:R-:W-:-:S04]  /*5e990*/  @!P4 IADD3 R33, P3, P5, R3, R24, R5 ;  /* 0x000000180321c210 */ /* 0x002fc80007d7e005 */
[----:B0-----:R-:W-:Y:S02]  /*5e9a0*/  @!P4 IADD3.X R36, R2, R31, R4, P3, P5 ;  /* 0x0000001f0224c210 */ /* 0x001fe40001fea404 */
        /* <DEDUP_REMOVED lines=49> */
[----:B------:R-:W-:Y:S02]  /*5ecc0*/  @!P5 IADD3.X R39, R31, R23, R2, P3, P4 ;  /* 0x000000171f27d210 */ /* 0x000fe40001fe8402 */
[----:B------:R-:W-:-:S03]  /*5ecd0*/  LOP3.LUT R11, R11, 0xfeffffff, RZ, 0xc0, !PT ;  /* 0xfeffffff0b0b7812 */ /* 0x000fc600078ec0ff */
[----:B------:R-:W-:Y:S01]  /*5ece0*/  @!P5 STL.64 [R1+0x20], R38 ;  /* 0x000020260100d387 */ /* 0x000fe20000100a00 */
        /* <DEDUP_REMOVED lines=24> */
[----:B------:R-:W-:Y:S01]  /*5ee70*/  @P5 LOP3.LUT R11, R11, 0x800000, RZ, 0xfc, !PT ;  /* 0x008000000b0b5812 */ /* 0x000fe200078efcff */
[----:B------:R0:W-:Y:S10]  /*5ee80*/  @!P5 STL.64 [R1+0x40], R36 ;  /* 0x000040240100d387 */ /* 0x0001f40000100a00 */
        /* <DEDUP_REMOVED lines=1158> */
[----:B0-----:R-:W-:Y:S01]  /*636f0*/  @!P4 IADD3 R36, P0, R38, R36, RZ ;  /* 0x000000242624c210 */ /* 0x001fe20007f1e0ff */
[----:B------:R-:W3:Y:S03]  /*63700*/  LDL.LU R49, [R1+0xc8c] ;  /* 0x000c8c0001317983 */ /* 0x000ee60000300800 */
[----:B------:R-:W-:-:S05]  /*63710*/  F2FP.SATFINITE.E4M3.F32.PACK_AB_MERGE_C R33, RZ, R33, RZ ;  /* 0x00000021ff21723e */ /* 0x000fca00048070ff */
[----:B------:R0:W-:Y:S02]  /*63720*/  @!P3 STG.E.U8 desc[UR30][R22.64+0xf8], R33 ;  /* 0x0000f8211600b986 */ /* 0x0001e4000c10111e */
[----:B0-----:R-:W0:Y:S02]  /*63730*/  @!P2 LDC.64 R22, c[0x0][0x5c0] ;  /* 0x00017000ff16ab82 */ /* 0x001e240000000a00 */
[----:B0-----:R-:W-:Y:S02]  /*63740*/  @!P2 IADD3 R42, P3, P5, R24, R22, R3 ;  /* 0x00000016182aa210 */ /* 0x001fe40007d7e003 */
[----:B------:R-:W-:-:S06]  /*63750*/  PRMT R22, RZ, 0x7610, R22 ;  /* 0x00007610ff167816 */ /* 0x000fcc0000000016 */
[----:B------:R-:W4:Y:S01]  /*63760*/  @!P4 LDG.E.U8 R22, desc[UR30][R20.64+0xf9] ;  /* 0x0000f91e1416c981 */ /* 0x000f22000c1e1100 */
[----:B------:R-:W-:Y:S01]  /*63770*/  @!P4 IMAD.X R37, R39, 0x1, R37, P0 ;  /* 0x000000012725c824 */ /* 0x000fe200000e0625 */
[----:B------:R-:W-:Y:S02]  /*63780*/  @!P2 IADD3.X R43, R31, R23, R2, P3, P5 ;  /* 0x000000171f2ba210 */ /* 0x000fe40001fea402 */
        /* <DEDUP_REMOVED lines=16> */
[----:B------:R-:W2:Y:S01]  /*63890*/  @!P6 LDG.E.U8 R33, desc[UR30][R22.64] ;  /* 0x0000001e1621e981 */ /* 0x000ea2000c1e1100 */
[----:B------:R-:W-:-:S04]  /*638a0*/  LOP3.LUT R12, R12, 0xfffffbff, RZ, 0xc0, !PT ;  /* 0xfffffbff0c0c7812 */ /* 0x000fc800078ec0ff */
[----:B------:R-:W-:Y:S02]  /*638b0*/  @P1 LOP3.LUT R12, R12, 0x400, RZ, 0xfc, !PT ;  /* 0x000004000c0c1812 */ /* 0x000fe400078efcff */
[----:B------:R-:W-:Y:S01]  /*638c0*/  LOP3.LUT P1, RZ, R8, 0x1, RZ, 0xc0, !PT ;  /* 0x0000000108ff7812 */ /* 0x000fe2000782c0ff */
[----:B------:R-:W-:Y:S04]  /*638d0*/  @!P2 STL.64 [R1+0x178], R42 ;  /* 0x0001782a0100a387 */ /* 0x000fe80000100a00 */
[----:B------:R-:W4:Y:S01]  /*638e0*/  LDL.LU R15, [R1+0xc90] ;  /* 0x000c9000010f7983 */ /* 0x000f220000300800 */
[----:B--2---:R-:W-:-:S04]  /*638f0*/  LOP3.LUT R33, R33, 0xff, RZ, 0xc0, !PT ;  /* 0x000000ff21217812 */ /* 0x004fc800078ec0ff */
[----:B------:R-:W-:-:S05]  /*63900*/  F2FP.F16.E4M3.UNPACK_B R33, R33 ;  /* 0x00000021ff21723e */ /* 0x000fca00020006ff */
[----:B------:R-:W-:-:S05]  /*63910*/  HADD2.F32 R33, -RZ, R33.H0_H0 ;  /* 0x20000021ff217230 */ /* 0x000fca0000004100 */
[----:B------:R-:W-:-:S04]  /*63920*/  FMUL R33, R33, UR25 ;  /* 0x0000001921217c20 */ /* 0x000fc80008400000 */
[----:B---3--:R-:W-:-:S05]  /*63930*/  FFMA R33, R49, UR26, R33 ;  /* 0x0000001a31217c23 */ /* 0x008fca0008000021 */
[----:B------:R-:W-:-:S05]  /*63940*/  F2FP.SATFINITE.E4M3.F32.PACK_AB_MERGE_C R33, RZ, R33, RZ ;  /* 0x00000021ff21723e */ /* 0x000fca00048070ff */
[----:B------:R0:W-:Y:S02]  /*63950*/  @!P6 STG.E.U8 desc[UR30][R172.64], R33 ;  /* 0x00000021ac00e986 */ /* 0x0001e4000c10111e */
[----:B0-----:R-:W-:-:S06]  /*63960*/  PRMT R33, RZ, 0x7610, R33 ;  /* 0x00007610ff217816 */ /* 0x001fcc0000000021 */
[----:B------:R-:W2:Y:S01]  /*63970*/  @!P1 LDG.E.U8 R33, desc[UR30][R22.64+0x1] ;  /* 0x0000011e16219981 */ /* 0x000ea2000c1e1100 */
[----:B------:R-:W-:-:S04]  /*63980*/  LOP3.LUT R30, R30, 0xffffff7f, RZ, 0xc0, !PT ;  /* 0xffffff7f1e1e7812 */ /* 0x000fc800078ec0ff */
[----:B------:R-:W-:Y:S02]  /*63990*/  @P2 LOP3.LUT R30, R30, 0x80, RZ, 0xfc, !PT ;  /* 0x000000801e1e2812 */ /* 0x000fe400078efcff */
[----:B------:R-:W-:-:S04]  /*639a0*/  ISETP.GE.AND P2, PT, R28, 0x81, PT ;  /* 0x000000811c00780c */ /* 0x000fc80003f46270 */
[----:B------:R-:W-:-:S13]  /*639b0*/  ISETP.LT.OR P5, PT, R29, 0x101, !P2 ;  /* 0x000001011d00780c */ /* 0x000fda00057a1670 */
[----:B------:R-:W0:Y:S01]  /*639c0*/  @!P5 LDC.64 R36, c[0x0][0x5c0] ;  /* 0x00017000ff24db82 */ /* 0x000e220000000a00 */
[----:B------:R-:W-:Y:S02]  /*639d0*/  ISETP.LT.OR P4, PT, R29, 0x102, !P2 ;  /* 0x000001021d00780c */ /* 0x000fe40005781670 */
[----:B0-----:R-:W-:-:S04]  /*639e0*/  @!P5 IADD3 R170, P0, P3, R24, R36, R5 ;  /* 0x0000002418aad210 */ /* 0x001fc80007b1e005 */
[----:B------:R-:W-:-:S07]  /*639f0*/  @!P5 IADD3.X R171, R31, R37, R4, P0, P3 ;  /* 0x000000251fabd210 */ /* 0x000fce00007e6404 */
[----:B------:R-:W0:Y:S01]  /*63a00*/  @!P4 LDC.64 R36, c[0x0][0x5c0] ;  /* 0x00017000ff24cb82 */ /* 0x000e220000000a00 */
[----:B------:R-:W-:Y:S02]  /*63a10*/  LOP3.LUT R30, R30, 0xffffffdf, RZ, 0xc0, !PT ;  /* 0xffffffdf1e1e7812 */ /* 0x000fe400078ec0ff */
[----:B0-----:R-:W-:-:S04]  /*63a20*/  @!P4 IADD3 R172, P0, P3, R24, R36, R5 ;  /* 0x0000002418acc210 */ /* 0x001fc80007b1e005 */
[----:B------:R-:W-:Y:S02]  /*63a30*/  @!P4 IADD3.X R173, R31, R37, R4, P0, P3 ;  /* 0x000000251fadc210 */ /* 0x000fe400007e6404 */
[----:B------:R-:W-:-:S04]  /*63a40*/  @P5 LOP3.LUT R30, R30, 0x20, RZ, 0xfc, !PT ;  /* 0x000000201e1e5812 */ /* 0x000fc800078efcff */
[----:B------:R-:W-:-:S04]  /*63a50*/  LOP3.LUT R30, R30, 0xffffffef, RZ, 0xc0, !PT ;  /* 0xffffffef1e1e7812 */ /* 0x000fc800078ec0ff */
[----:B------:R-:W-:-:S04]  /*63a60*/  @P4 LOP3.LUT R30, R30, 0x10, RZ, 0xfc, !PT ;  /* 0x000000101e1e4812 */ /* 0x000fc800078efcff */
[----:B------:R-:W-:Y:S02]  /*63a70*/  LOP3.LUT R30, R30, 0xfffffff7, RZ, 0xc0, !PT ;  /* 0xfffffff71e1e7812 */ /* 0x000fe400078ec0ff */
[----:B--2---:R-:W-:-:S04]  /*63a80*/  LOP3.LUT R33, R33, 0xff, RZ, 0xc0, !PT ;  /* 0x000000ff21217812 */ /* 0x004fc800078ec0ff */
[----:B------:R-:W-:-:S05]  /*63a90*/  F2FP.F16.E4M3.UNPACK_B R33, R33 ;  /* 0x00000021ff21723e */ /* 0x000fca00020006ff */
[----:B------:R-:W-:-:S05]  /*63aa0*/  HADD2.F32 R33, -RZ, R33.H0_H0 ;  /* 0x20000021ff217230 */ /* 0x000fca0000004100 */
[----:B------:R-:W-:-:S04]  /*63ab0*/  FMUL R33, R33, UR25 ;  /* 0x0000001921217c20 */ /* 0x000fc80008400000 */
[----:B----4-:R-:W-:Y:S02]  /*63ac0*/  FFMA R33, R15, UR26, R33 ;  /* 0x0000001a0f217c23 */ /* 0x010fe40008000021 */
[----:B------:R-:W2:Y:S03]  /*63ad0*/  LDL.LU R15, [R1+0xc94] ;  /* 0x000c9400010f7983 */ /* 0x000ea60000300800 */
[----:B------:R-:W-:-:S05]  /*63ae0*/  F2FP.SATFINITE.E4M3.F32.PACK_AB_MERGE_C R33, RZ, R33, RZ ;  /* 0x00000021ff21723e */ /* 0x000fca00048070ff */
[----:B------:R-:W-:Y:S01]  /*63af0*/  @!P1 STG.E.U8 desc[UR30][R102.64+0x1], R33 ;  /* 0x0000012166009986 */ /* 0x000fe2000c10111e */
[----:B------:R-:W-:-:S13]  /*63b00*/  ISETP.LT.OR P1, PT, R29, 0x109, !P2 ;  /* 0x000001091d00780c */ /* 0x000fda0005721670 */
[----:B------:R-:W0:Y:S01]  /*63b10*/  @!P1 LDC.64 R36, c[0x0][0x5c0] ;  /* 0x00017000ff249b82 */ /* 0x000e220000000a00 */
[----:B------:R-:W-:Y:S02]  /*63b20*/  @P1 LOP3.LUT R30, R30, 0x8, RZ, 0xfc, !PT ;  /* 0x000000081e1e1812 */ /* 0x000fe400078efcff */
[----:B0-----:R-:W-:-:S04]  /*63b30*/  @!P1 IADD3 R38, P0, P3, R24, R36, R5 ;  /* 0x0000002418269210 */ /* 0x001fc80007b1e005 */
[----:B------:R-:W-:-:S05]  /*63b40*/  @!P1 IADD3.X R39, R31, R37, R4, P0, P3 ;  /* 0x000000251f279210 */ /* 0x000fca00007e6404 */
[----:B------:R0:W-:Y:S01]  /*63b50*/  @!P1 STL.64 [R1+0x180], R38 ;  /* 0x0001802601009387 */ /* 0x0001e20000100a00 */
[----:B------:R-:W-:-:S13]  /*63b60*/  ISETP.LT.OR P1, PT, R29, 0x10a, !P2 ;  /* 0x0000010a1d00780c */ /* 0x000fda0005721670 */
[----:B------:R-:W0:Y:S02]  /*63b70*/  @!P1 LDC.64 R36, c[0x0][0x5c0] ;  /* 0x00017000ff249b82 */ /* 0x000e240000000a00 */
[----:B0-----:R-:W-:-:S04]  /*63b80*/  @!P1 IADD3 R38, P0, P3, R24, R36, R5 ;  /* 0x0000002418269210 */ /* 0x001fc80007b1e005 */
[----:B------:R-:W-:Y:S02]  /*63b90*/  @!P1 IADD3.X R39, R31, R37, R4, P0, P3 ;  /* 0x000000251f279210 */ /* 0x000fe400007e6404 */
[----:B------:R-:W-:-:S05]  /*63ba0*/  IADD3 R32, P0, R32, 0x108, RZ ;  /* 0x0000010820207810 */ /* 0x000fca0007f1e0ff */
[----:B------:R-:W-:Y:S01]  /*63bb0*/  IMAD.X R33, RZ, RZ, R175, P0 ;  /* 0x000000ffff217224 */ /* 0x000fe200000e06af */
[----:B------:R-:W-:Y:S01]  /*63bc0*/  ISETP.GE.AND P0, PT, R28, 0x109, PT ;  /* 0x000001091c00780c */ /* 0x000fe20003f06270 */
[----:B------:R-:W-:Y:S01]  /*63bd0*/  IMAD.WIDE.U32 R34, R32, UR10, R34 ;  /* 0x0000000a20227c25 */ /* 0x000fe2000f8e0022 */
[----:B------:R-:W-:Y:S01]  /*63be0*/  LOP3.LUT R30, R30, 0xfffffffb, RZ, 0xc0, !PT ;  /* 0xfffffffb1e1e7812 */ /* 0x000fe200078ec0ff */
[----:B------:R-:W3:Y:S01]  /*63bf0*/  LDL.LU.64 R174, [R1+0x1508] ;  /* 0x0015080001ae7983 */ /* 0x000ee20000300a00 */
[----:B------:R-:W-:Y:S01]  /*63c00*/  ISETP.LT.OR P4, PT, R29, 0x1, !P0 ;  /* 0x000000011d00780c */ /* 0x000fe20004781670 */
[----:B------:R-:W-:-:S04]  /*63c10*/  IMAD R33, R33, UR10, RZ ;  /* 0x0000000a21217c24 */ /* 0x000fc8000f8e02ff */
[----:B------:R-:W-:-:S08]  /*63c20*/  IMAD R33, R32, UR11, R33 ;  /* 0x0000000b20217c24 */ /* 0x000fd0000f8e0221 */
[----:B------:R-:W-:-:S04]  /*63c30*/  @!P4 IADD3 R36, P3, P5, R3, R24, R7 ;  /* 0x000000180324c210 */ /* 0x000fc80007d7e007 */
[----:B------:R-:W-:Y:S02]  /*63c40*/  @!P4 IADD3.X R37, R2, R31, R6, P3, P5 ;  /* 0x0000001f0225c210 */ /* 0x000fe40001fea406 */
[----:B------:R-:W-:-:S04]  /*63c50*/  IADD3 R32, P3, R34, UR12, RZ ;  /* 0x0000000c22207c10 */ /* 0x000fc8000ff7e0ff */
[----:B------:R-:W-:Y:S02]  /*63c60*/  IADD3.X R33, R35, UR13, R33, P3, !PT ;  /* 0x0000000d23217c10 */ /* 0x000fe40009ffe421 */
[----:B------:R-:W0:Y:S02]  /*63c70*/  @!P4 LDC.64 R34, c[0x0][0x5c0] ;  /* 0x00017000ff22cb82 */ /* 0x000e240000000a00 */
[----:B0-----:R-:W-:Y:S02]  /*63c80*/  @!P4 IADD3 R34, P3, R36, R34, RZ ;  /* 0x000000222422c210 */ /* 0x001fe40007f7e0ff */
[----:B------:R-:W-:-:S06]  /*63c90*/  PRMT R36, RZ, 0x7610, R36 ;  /* 0x00007610ff247816 */ /* 0x000fcc0000000024 */
[----:B------:R-:W4:Y:S01]  /*63ca0*/  @!P4 LDG.E.U8 R36, desc[UR30][R32.64] ;  /* 0x0000001e2024c981 */ /* 0x000f22000c1e1100 */
[----:B------:R-:W-:-:S03]  /*63cb0*/  @P1 LOP3.LUT R30, R30, 0x4, RZ, 0xfc, !PT ;  /* 0x000000041e1e1812 */ /* 0x000fc600078efcff */
[----:B------:R0:W-:Y:S01]  /*63cc0*/  @!P1 STL.64 [R1+0x190], R38 ;  /* 0x0001902601009387 */ /* 0x0001e20000100a00 */
[----:B------:R-:W-:Y:S01]  /*63cd0*/  ISETP.LT.OR P1, PT, R29, 0x111, !P2 ;  /* 0x000001111d00780c */ /* 0x000fe20005721670 */
[----:B------:R-:W-:Y:S01]  /*63ce0*/  @!P4 IMAD.X R35, R37, 0x1, R35, P3 ;  /* 0x000000012523c824 */ /* 0x000fe200018e0623 */
[----:B------:R-:W-:Y:S01]  /*63cf0*/  ISETP.LT.OR P3, PT, R29, 0x2, !P0 ;  /* 0x000000021d00780c */ /* 0x000fe20004761670 */
[----:B------:R-:W3:-:S12]  /*63d00*/  LDL.LU R49, [R1+0xc98] ;  /* 0x000c980001317983 */ /* 0x000ed80000300800 */
[----:B0-----:R-:W-:-:S04]  /*63d10*/  @!P3 IADD3 R38, P5, P6, R3, R24, R7 ;  /* 0x000000180326b210 */ /* 0x001fc80007ebe007 */
        /* <DEDUP_REMOVED lines=9> */
[----:B0-----:R-:W0:Y:S08]  /*63db0*/  @!P1 LDC.64 R34, c[0x0][0x5c0] ;  /* 0x00017000ff229b82 */ /* 0x001e300000000a00 */
[----:B------:R-:W1:Y:S01]  /*63dc0*/  @!P3 LDC.64 R36, c[0x0][0x5c0] ;  /* 0x00017000ff24bb82 */ /* 0x000e620000000a00 */
[----:B0-----:R-:W-:-:S02]  /*63dd0*/  @!P1 IADD3 R42, P5, P6, R24, R34, R5 ;  /* 0x00000022182a9210 */ /* 0x001fc40007ebe005 */
[----:B------:R-:W-:-:S06]  /*63de0*/  PRMT R34, RZ, 0x7610, R34 ;  /* 0x00007610ff227816 */ /* 0x000fcc0000000022 */
[----:B------:R-:W4:Y:S01]  /*63df0*/  @!P3 LDG.E.U8 R34, desc[UR30][R32.64+0x1] ;  /* 0x0000011e2022b981 */ /* 0x000f22000c1e1100 */
[----:B------:R-:W-:Y:S02]  /*63e00*/  @!P1 IADD3.X R43, R31, R35, R4, P5, P6 ;  /* 0x000000231f2b9210 */ /* 0x000fe40002fec404 */
[----:B------:R-:W-:Y:S02]  /*63e10*/  ISETP.LT.OR P5, PT, R29, 0x112, !P2 ;  /* 0x000001121d00780c */ /* 0x000fe400057a1670 */
[----:B-1----:R-:W-:-:S05]  /*63e20*/  @!P3 IADD3 R36, P4, R38, R36, RZ ;  /* 0x000000242624b210 */ /* 0x002fca0007f9e0ff */
[----:B------:R-:W-:Y:S01]  /*63e30*/  @!P3 IMAD.X R37, R39, 0x1, R37, P4 ;  /* 0x000000012725b824 */ /* 0x000fe200020e0625 */
[----:B------:R-:W-:Y:S02]  /*63e40*/  LOP3.LUT P6, RZ, R9, 0x20, RZ, 0xc0, !PT ;  /* 0x0000002009ff7812 */ /* 0x000fe400078cc0ff */
[----:B----4-:R-:W-:-:S04]  /*63e50*/  LOP3.LUT R34, R34, 0xff, RZ, 0xc0, !PT ;  /* 0x000000ff22227812 */ /* 0x010fc800078ec0ff */
[----:B------:R-:W-:-:S05]  /*63e60*/  F2FP.F16.E4M3.UNPACK_B R34, R34 ;  /* 0x00000022ff22723e */ /* 0x000fca00020006ff */
[----:B------:R-:W-:-:S05]  /*63e70*/  HADD2.F32 R34, -RZ, R34.H0_H0 ;  /* 0x20000022ff227230 */ /* 0x000fca0000004100 */
[----:B------:R-:W-:-:S04]  /*63e80*/  FMUL R34, R34, UR25 ;  /* 0x0000001922227c20 */ /* 0x000fc80008400000 */
[----:B---3--:R-:W-:-:S05]  /*63e90*/  FFMA R34, R49, UR26, R34 ;  /* 0x0000001a31227c23 */ /* 0x008fca0008000022 */
[----:B------:R-:W-:-:S05]  /*63ea0*/  F2FP.SATFINITE.E4M3.F32.PACK_AB_MERGE_C R34, RZ, R34, RZ ;  /* 0x00000022ff22723e */ /* 0x000fca00048070ff */
[----:B------:R0:W-:Y:S02]  /*63eb0*/  @!P3 STG.E.U8 desc[UR30][R36.64+0x1], R34 ;  /* 0x000001222400b986 */ /* 0x0001e4000c10111e */
[----:B0-----:R-:W0:Y:S02]  /*63ec0*/  @!P5 LDC.64 R34, c[0x0][0x5c0] ;  /* 0x00017000ff22db82 */ /* 0x001e240000000a00 */
[----:B0-----:R-:W-:Y:S02]  /*63ed0*/  @!P5 IADD3 R38, P3, P4, R24, R34, R5 ;  /* 0x000000221826d210 */ /* 0x001fe40007c7e005 */
[----:B------:R-:W-:-:S06]  /*63ee0*/  PRMT R34, RZ, 0x7610, R34 ;  /* 0x00007610ff227816 */ /* 0x000fcc0000000022 */
[----:B------:R-:W3:Y:S01]  /*63ef0*/  @!P6 LDG.E.U8 R34, desc[UR30][R22.64+0x8] ;  /* 0x0000081e1622e981 */ /* 0x000ee2000c1e1100 */
[----:B------:R-:W-:Y:S02]  /*63f00*/  @!P5 IADD3.X R39, R31, R35, R4, P3, P4 ;  /* 0x000000231f27d210 */ /* 0x000fe40001fe8404 */
[----:B------:R-:W-:Y:S01]  /*63f10*/  LOP3.LUT R10, R10, 0xbfffffff, RZ, 0xc0, !PT ;  /* 0xbfffffff0a0a7812 */ /* 0x000fe200078ec0ff */
[----:B------:R-:W-:Y:S03]  /*63f20*/  @!P1 STL.64 [R1+0x198], R42 ;  /* 0x0001982a01009387 */ /* 0x000fe60000100a00 */
[----:B------:R-:W-:Y:S01]  /*63f30*/  @P5 LOP3.LUT R10, R10, 0x40000000, RZ, 0xfc, !PT ;  /* 0x400000000a0a5812 */ /* 0x000fe200078efcff */
[----:B------:R-:W4:Y:S04]  /*63f40*/  LDL.LU R49, [R1+0xca0] ;  /* 0x000ca00001317983 */ /* 0x000f280000300800 */
[----:B------:R0:W-:Y:S01]  /*63f50*/  @!P5 STL.64 [R1+0x188], R38 ;  /* 0x000188260100d387 */ /* 0x0001e20000100a00 */
[----:B------:R-:W-:-:S02]  /*63f60*/  ISETP.LT.OR P5, PT, R29, 0x119, !P2 ;  /* 0x000001191d00780c */ /* 0x000fc400057a1670 */
[----:B------:R-:W-:-:S11]  /*63f70*/  LOP3.LUT R10, R10, 0xdfffffff, RZ, 0xc0, !PT ;  /* 0xdfffffff0a0a7812 */ /* 0x000fd600078ec0ff */
[----:B------:R-:W-:Y:S02]  /*63f80*/  @P5 LOP3.LUT R10, R10, 0x20000000, RZ, 0xfc, !PT ;  /* 0x200000000a0a5812 */ /* 0x000fe400078efcff */
[----:B------:R-:W-:-:S04]  /*63f90*/  LOP3.LUT R30, R30, 0xfffffffd, RZ, 0xc0, !PT ;  /* 0xfffffffd1e1e7812 */ /* 0x000fc800078ec0ff */
[----:B------:R-:W-:Y:S02]  /*63fa0*/  @P1 LOP3.LUT R30, R30, 0x2, RZ, 0xfc, !PT ;  /* 0x000000021e1e1812 */ /* 0x000fe400078efcff */
[----:B------:R-:W-:Y:S02]  /*63fb0*/  LOP3.LUT P1, RZ, R9, 0x2, RZ, 0xc0, !PT ;  /* 0x0000000209ff7812 */ /* 0x000fe4000782c0ff */
[----:B---3--:R-:W-:-:S04]  /*63fc0*/  LOP3.LUT R34, R34, 0xff, RZ, 0xc0, !PT ;  /* 0x000000ff22227812 */ /* 0x008fc800078ec0ff */
[----:B------:R-:W-:-:S05]  /*63fd0*/  F2FP.F16.E4M3.UNPACK_B R34, R34 ;  /* 0x00000022ff22723e */ /* 0x000fca00020006ff */
[----:B------:R-:W-:-:S05]  /*63fe0*/  HADD2.F32 R34, -RZ, R34.H0_H0 ;  /* 0x20000022ff227230 */ /* 0x000fca0000004100 */
[----:B------:R-:W-:-:S04]  /*63ff0*/  FMUL R34, R34, UR25 ;  /* 0x0000001922227c20 */ /* 0x000fc80008400000 */
[----:B--2---:R-:W-:Y:S02]  /*64000*/  FFMA R36, R15, UR26, R34 ;  /* 0x0000001a0f247c23 */ /* 0x004fe40008000022 */
[----:B------:R-:W0:Y:S01]  /*64010*/  @!P5 LDC.64 R34, c[0x0][0x5c0] ;  /* 0x00017000ff22db82 */ /* 0x000e220000000a00 */
[----:B------:R-:W2:Y:S01]  /*64020*/  LDL.LU R15, [R1+0xca4] ;  /* 0x000ca400010f7983 */ /* 0x000ea20000300800 */
        /* <DEDUP_REMOVED lines=12> */
[----:B------:R-:W-:Y:S01]  /*640f0*/  LOP3.LUT R10, R10, 0xefffffff, RZ, 0xc0, !PT ;  /* 0xefffffff0a0a7812 */ /* 0x000fe200078ec0ff */
[----:B------:R-:W-:Y:S03]  /*64100*/  @!P5 STL.64 [R1+0x1b0], R38 ;  /* 0x0001b0260100d387 */ /* 0x000fe60000100a00 */
[----:B------:R-:W-:-:S07]  /*64110*/  @P5 LOP3.LUT R10, R10, 0x10000000, RZ, 0xfc, !PT ;  /* 0x100000000a0a5812 */ /* 0x000fce00078efcff */
[----:B-1----:R-:W-:-:S04]  /*64120*/  @!P4 IADD3 R36, P3, P5, R3, R24, R7 ;  /* 0x000000180324c210 */ /* 0x002fc80007d7e007 */
[----:B------:R-:W-:Y:S02]  /*64130*/  @!P4 IADD3.X R37, R2, R31, R6, P3, P5 ;  /* 0x0000001f0225c210 */ /* 0x000fe40001fea406 */
[----:B---3--:R-:W-:-:S04]  /*64140*/  LOP3.LUT R34, R34, 0xff, RZ, 0xc0, !PT ;  /* 0x000000ff22227812 */ /* 0x008fc800078ec0ff */
[----:B------:R-:W-:-:S05]  /*64150*/  F2FP.F16.E4M3.UNPACK_B R34, R34 ;  /* 0x00000022ff22723e */ /* 0x000fca00020006ff */
[----:B------:R-:W-:-:S05]  /*64160*/  HADD2.F32 R34, -RZ, R34.H0_H0 ;  /* 0x20000022ff227230 */ /* 0x000fca0000004100 */
[----:B------:R-:W-:-:S04]  /*64170*/  FMUL R34, R34, UR25 ;  /* 0x0000001922227c20 */ /* 0x000fc80008400000 */
[----:B----4-:R-:W-:Y:S02]  /*64180*/  FFMA R34, R49, UR26, R34 ;  /* 0x0000001a31227c23 */ /* 0x010fe40008000022 */
[----:B------:R-:W3:Y:S03]  /*64190*/  LDL.LU R49, [R1+0xca8] ;  /* 0x000ca80001317983 */ /* 0x000ee60000300800 */
[----:B------:R-:W-:-:S05]  /*641a0*/  F2FP.SATFINITE.E4M3.F32.PACK_AB_MERGE_C R34, RZ, R34, RZ ;  /* 0x00000022ff22723e */ /* 0x000fca00048070ff */
[----:B------:R0:W-:Y:S02]  /*641b0*/  @!P1 STG.E.U8 desc[UR30][R44.64+0x9], R34 ;  /* 0x000009222c009986 */ /* 0x0001e4000c10111e */
[----:B0-----:R-:W0:Y:S02]  /*641c0*/  @!P4 LDC.64 R34, c[0x0][0x5c0] ;  /* 0x00017000ff22cb82 */ /* 0x001e240000000a00 */
[----:B0-----:R-:W-:Y:S02]  /*641d0*/  @!P4 IADD3 R34, P3, R36, R34, RZ ;  /* 0x000000222422c210 */ /* 0x001fe40007f7e0ff */
[----:B------:R-:W-:-:S06]  /*641e0*/  PRMT R36, RZ, 0x7610, R36 ;  /* 0x00007610ff247816 */ /* 0x000fcc0000000024 */
[----:B------:R-:W4:Y:S01]  /*641f0*/  @!P4 LDG.E.U8 R36, desc[UR30][R32.64+0x8] ;  /* 0x0000081e2024c981 */ /* 0x000f22000c1e1100 */
[----:B------:R-:W-:Y:S01]  /*64200*/  ISETP.LT.OR P1, PT, R29, 0x121, !P2 ;  /* 0x000001211d00780c */ /* 0x000fe20005721670 */
[----:B------:R-:W-:Y:S01]  /*64210*/  @!P4 IMAD.X R35, R37, 0x1, R35, P3 ;  /* 0x000000012523c824 */ /* 0x000fe200018e0623 */
[----:B------:R-:W-:-:S13]  /*64220*/  ISETP.LT.OR P3, PT, R29, 0xa, !P0 ;  /* 0x0000000a1d00780c */ /* 0x000fda0004761670 */
        /* <DEDUP_REMOVED lines=31> */
[----:B------:R-:W-:-:S04]  /*64420*/  LOP3.LUT R10, R10, 0xf7ffffff, RZ, 0xc0, !PT ;  /* 0xf7ffffff0a0a7812 */ /* 0x000fc800078ec0ff */
[----:B------:R-:W-:-:S04]  /*64430*/  @P1 LOP3.LUT R10, R10, 0x8000000, RZ, 0xfc, !PT ;  /* 0x080000000a0a1812 */ /* 0x000fc800078efcff */
[----:B------:R-:W-:Y:S02]  /*64440*/  LOP3.LUT R10, R10, 0xfbffffff, RZ, 0xc0, !PT ;  /* 0xfbffffff0a0a7812 */ /* 0x000fe400078ec0ff */
[----:B------:R-:W-:Y:S02]  /*64450*/  @!P5 IADD3.X R175, R31, R35, R4, P3, P4 ;  /* 0x000000231fafd210 */ /* 0x000fe40001fe8404 */
[----:B------:R-:W-:Y:S02]  /*64460*/  @P5 LOP3.LUT R10, R10, 0x4000000, RZ, 0xfc, !PT ;  /* 0x040000000a0a5812 */ /* 0x000fe400078efcff */
[----:B------:R-:W-:Y:S01]  /*64470*/  ISETP.LT.OR P5, PT, R29, 0x129, !P2 ;  /* 0x000001291d00780c */ /* 0x000fe200057a1670 */
[----:B------:R-:W-:Y:S04]  /*64480*/  @!P1 STL.64 [R1+0x1b8], R42 ;  /* 0x0001b82a01009387 */ /* 0x000fe80000100a00 */
[----:B------:R-:W4:Y:S01]  /*64490*/  LDL.LU R49, [R1+0xcb0] ;  /* 0x000cb00001317983 */ /* 0x000f220000300800 */
[----:B------:R-:W-:-:S07]  /*644a0*/  LOP3.LUT R10, R10, 0xfdffffff, RZ, 0xc0, !PT ;  /* 0xfdffffff0a0a7812 */ /* 0x000fce00078ec0ff */
        /* <DEDUP_REMOVED lines=72> */
[----:B------:R-:W-:Y:S02]  /*64930*/  LOP3.LUT R10, R10, 0xffbfffff, RZ, 0xc0, !PT ;  /* 0xffbfffff0a0a7812 */ /* 0x000fe400078ec0ff */
[----:B------:R-:W-:Y:S02]  /*64940*/  @!P5 IADD3.X R39, R31, R35, R4, P3, P4 ;  /* 0x000000231f27d210 */ /* 0x000fe40001fe8404 */
[----:B------:R-:W-:Y:S01]  /*64950*/  @P1 LOP3.LUT R10, R10, 0x400000, RZ, 0xfc, !PT ;  /* 0x004000000a0a1812 */ /* 0x000fe200078efcff */
[----:B------:R-:W-:Y:S04]  /*64960*/  @!P1 STL.64 [R1+0x1d8], R42 ;  /* 0x0001d82a01009387 */ /* 0x000fe80000100a00 */
[----:B------:R-:W4:Y:S01]  /*64970*/  LDL.LU R49, [R1+0xcc0] ;  /* 0x000cc00001317983 */ /* 0x000f220000300800 */
[----:B------:R-:W-:-:S03]  /*64980*/  LOP3.LUT R10, R10, 0xffdfffff, RZ, 0xc0, !PT ;  /* 0xffdfffff0a0a7812 */ /* 0x000fc600078ec0ff */
[----:B------:R0:W-:Y:S01]  /*64990*/  @!P5 STL.64 [R1+0x1c0], R38 ;  /* 0x0001c0260100d387 */ /* 0x0001e20000100a00 */
        /* <DEDUP_REMOVED lines=187> */
[----:B------:R-:W-:Y:S03]  /*65550*/  @!P5 STL.64 [R1+0x220], R38 ;  /* 0x000220260100d387 */ /* 0x000fe60000100a00 */
[----:B------:R-:W-:-:S07]  /*65560*/  @P5 LOP3.LUT R10, R10, 0x800, RZ, 0xfc, !PT ;  /* 0x000008000a0a5812 */ /* 0x000fce00078efcff */
[----:B-1----:R-:W-:-:S04]  /*65570*/  @!P4 IADD3 R36, P3, P5, R3, R24, R7 ;  /* 0x000000180324c210 */ /* 0x002fc80007d7e007 */
        /* <DEDUP_REMOVED lines=363> */
[----:B------:R-:W-:-:S04]  /*66c30*/  @P1 LOP3.LUT R9, R9, 0x4000000, RZ, 0xfc, !PT ;  /* 0x0400000009091812 */ /* 0x000fc800078efcff */
        /* <DEDUP_REMOVED lines=11> */
[----:B------:R-:W3:Y:S04]  /*66cf0*/  @!P6 LDG.E.U8 R34, desc[UR30][R22.64+0x50] ;  /* 0x0000501e1622e981 */ /* 0x000ee8000c1e1100 */
[----:B------:R-:W-:Y:S01]  /*66d00*/  @!P1 STL.64 [R1+0x2a0], R40 ;  /* 0x0002a02801009387 */ /* 0x000fe20000100a00 */
[----:B------:R-:W-:Y:S02]  /*66d10*/  LOP3.LUT P1, RZ, R9, 0x2000, RZ, 0xc0, !PT ;  /* 0x0000200009ff7812 */ /* 0x000fe4000782c0ff */
[----:B------:R-:W-:Y:S02]  /*66d20*/  @!P5 IADD3.X R39, R31, R35, R4, P3, P4 ;  /* 0x000000231f27d210 */ /* 0x000fe40001fe8404 */
[----:B------:R-:W-:Y:S01]  /*66d30*/  LOP3.LUT R9, R9, 0xfdffffff, RZ, 0xc0, !PT ;  /* 0xfdffffff09097812 */ /* 0x000fe200078ec0ff */
[----:B------:R-:W4:Y:S04]  /*66d40*/  LDL.LU R49, [R1+0xd30] ;  /* 0x000d300001317983 */ /* 0x000f280000300800 */
[----:B------:R0:W-:Y:S01]  /*66d50*/  @!P5 STL.64 [R1+0x288], R38 ;  /* 0x000288260100d387 */ /* 0x0001e20000100a00 */
[----:B------:R-:W-:-:S02]  /*66d60*/  @P5 LOP3.LUT R9, R9, 0x2000000, RZ, 0xfc, !PT ;  /* 0x0200000009095812 */ /* 0x000fc400078efcff */
[----:B------:R-:W-:Y:S02]  /*66d70*/  ISETP.LT.OR P5, PT, R29, 0x1a9, !P2 ;  /* 0x000001a91d00780c */ /* 0x000fe400057a1670 */
[----:B------:R-:W-:-:S11]  /*66d80*/  LOP3.LUT R9, R9, 0xfeffffff, RZ, 0xc0, !PT ;  /* 0xfeffffff09097812 */ /* 0x000fd600078ec0ff */
[----:B------:R-:W-:Y:S02]  /*66d90*/  @P5 LOP3.LUT R9, R9, 0x1000000, RZ, 0xfc, !PT ;  /* 0x0100000009095812 */ /* 0x000fe400078efcff */
        /* <DEDUP_REMOVED lines=75> */
[----:B------:R-:W-:Y:S02]  /*67250*/  ISETP.LT.OR P5, PT, R29, 0x1b9, !P2 ;  /* 0x000001b91d00780c */ /* 0x000fe400057a1670 */
[----:B------:R-:W-:-:S11]  /*67260*/  LOP3.LUT R9, R9, 0xffefffff, RZ, 0xc0, !PT ;  /* 0xffefffff09097812 */ /* 0x000fd600078ec0ff */
[----:B------:R-:W-:Y:S02]  /*67270*/  @P5 LOP3.LUT R9, R9, 0x100000, RZ, 0xfc, !PT ;  /* 0x0010000009095812 */ /* 0x000fe400078efcff */
[----:B------:R-:W-:Y:S01]  /*67280*/  LOP3.LUT P1, RZ, R0, 0x10000, RZ, 0xc0, !PT ;  /* 0x0001000000ff7812 */ /* 0x000fe2000782c0ff */
[----:B------:R-:W-:Y:S04]  /*67290*/  STL [R1+0x14f0], R188 ;  /* 0x0014f0bc01007387 */ /* 0x000fe80000100800 */
[----:B------:R-:W-:Y:S04]  /*672a0*/  STL [R1+0x14ec], R189 ;  /* 0x0014ecbd01007387 */ /* 0x000fe80000100800 */
[----:B------:R-:W4:Y:S01]  /*672b0*/  LDL.LU R49, [R1+0xd40] ;  /* 0x000d400001317983 */ /* 0x000f220000300800 */
[----:B---3--:R-:W-:-:S04]  /*672c0*/  LOP3.LUT R34, R34, 0xff, RZ, 0xc0, !PT ;  /* 0x000000ff22227812 */ /* 0x008fc800078ec0ff */
[----:B------:R-:W-:-:S05]  /*672d0*/  F2FP.F16.E4M3.UNPACK_B R34, R34 ;  /* 0x00000022ff22723e */ /* 0x000fca00020006ff */
[----:B------:R-:W-:-:S05]  /*672e0*/  HADD2.F32 R34, -RZ, R34.H0_H0 ;  /* 0x20000022ff227230 */ /* 0x000fca0000004100 */
[----:B------:R-:W-:-:S04]  /*672f0*/  FMUL R34, R34, UR25 ;  /* 0x0000001922227c20 */ /* 0x000fc80008400000 */
[----:B--2---:R-:W-:Y:S02]  /*67300*/  FFMA R36, R15, UR26, R34 ;  /* 0x0000001a0f247c23 */ /* 0x004fe40008000022 */
        /* <DEDUP_REMOVED lines=9> */
[----:B------:R-:W2:Y:S01]  /*673a0*/  @!P1 LDG.E.U8 R34, desc[UR30][R22.64+0x59] ;  /* 0x0000591e16229981 */ /* 0x000ea2000c1e1100 */
[----:B------:R-:W-:Y:S02]  /*673b0*/  @!P5 IADD3.X R181, R31, R35, R4, P3, P4 ;  /* 0x000000231fb5d210 */ /* 0x000fe40001fe8404 */
[----:B------:R-:W-:Y:S02]  /*673c0*/  ISETP.LT.OR P4, PT, R29, 0x59, !P0 ;  /* 0x000000591d00780c */ /* 0x000fe40004781670 */
[----:B------:R-:W-:-:S04]  /*673d0*/  LOP3.LUT R9, R9, 0xfff7ffff, RZ, 0xc0, !PT ;  /* 0xfff7ffff09097812 */ /* 0x000fc800078ec0ff */
[----:B------:R-:W-:-:S07]  /*673e0*/  @P5 LOP3.LUT R9, R9, 0x80000, RZ, 0xfc, !PT ;  /* 0x0008000009095812 */ /* 0x000fce00078efcff */
[----:B-1----:R-:W-:-:S04]  /*673f0*/  @!P4 IADD3 R36, P3, P5, R3, R24, R7 ;  /* 0x000000180324c210 */ /* 0x002fc80007d7e007 */
[----:B------:R-:W-:Y:S01]  /*67400*/  @!P4 IADD3.X R37, R2, R31, R6, P3, P5 ;  /* 0x0000001f0225c210 */ /* 0x000fe20001fea406 */
[----:B------:R-:W-:Y:S04]  /*67410*/  STL [R1+0x14f4], R187 ;  /* 0x0014f4bb01007387 */ /* 0x000fe80000100800 */
[----:B------:R-:W3:Y:S01]  /*67420*/  LDL.LU R15, [R1+0xd44] ;  /* 0x000d4400010f7983 */ /* 0x000ee20000300800 */
[----:B--2---:R-:W-:-:S04]  /*67430*/  LOP3.LUT R34, R34, 0xff, RZ, 0xc0, !PT ;  /* 0x000000ff22227812 */ /* 0x004fc800078ec0ff */
[----:B------:R-:W-:-:S05]  /*67440*/  F2FP.F16.E4M3.UNPACK_B R34, R34 ;  /* 0x00000022ff22723e */ /* 0x000fca00020006ff */
[----:B------:R-:W-:-:S05]  /*67450*/  HADD2.F32 R34, -RZ, R34.H0_H0 ;  /* 0x20000022ff227230 */ /* 0x000fca0000004100 */
[----:B------:R-:W-:-:S04]  /*67460*/  FMUL R34, R34, UR25 ;  /* 0x0000001922227c20 */ /* 0x000fc80008400000 */
[----:B----4-:R-:W-:-:S05]  /*67470*/  FFMA R34, R49, UR26, R34 ;  /* 0x0000001a31227c23 */ /* 0x010fca0008000022 */
[----:B------:R-:W-:-:S05]  /*67480*/  F2FP.SATFINITE.E4M3.F32.PACK_AB_MERGE_C R34, RZ, R34, RZ ;  /* 0x00000022ff22723e */ /* 0x000fca00048070ff */
[----:B------:R0:W-:Y:S02]  /*67490*/  @!P1 STG.E.U8 desc[UR30][R112.64+0x59], R34 ;  /* 0x0000592270009986 */ /* 0x0001e4000c10111e */
[----:B0-----:R-:W0:Y:S02]  /*674a0*/  @!P4 LDC.64 R34, c[0x0][0x5c0] ;  /* 0x00017000ff22cb82 */ /* 0x001e240000000a00 */
[----:B0-----:R-:W-:Y:S02]  /*674b0*/  @!P4 IADD3 R34, P3, R36, R34, RZ ;  /* 0x000000222422c210 */ /* 0x001fe40007f7e0ff */
[----:B------:R-:W-:-:S06]  /*674c0*/  PRMT R36, RZ, 0x7610, R36 ;  /* 0x00007610ff247816 */ /* 0x000fcc0000000024 */
[----:B------:R-:W2:Y:S01]  /*674d0*/  @!P4 LDG.E.U8 R36, desc[UR30][R32.64+0x58] ;  /* 0x0000581e2024c981 */ /* 0x000ea2000c1e1100 */
[----:B------:R-:W-:Y:S01]  /*674e0*/  ISETP.LT.OR P1, PT, R29, 0x1c1, !P2 ;  /* 0x000001c11d00780c */ /* 0x000fe20005721670 */
[----:B------:R-:W-:Y:S01]  /*674f0*/  @!P4 IMAD.X R35, R37, 0x1, R35, P3 ;  /* 0x000000012523c824 */ /* 0x000fe200018e0623 */
[----:B------:R-:W-:-:S13]  /*67500*/  ISETP.LT.OR P3, PT, R29, 0x5a, !P0 ;  /* 0x0000005a1d00780c */ /* 0x000fda0004761670 */
[----:B------:R-:W-:-:S04]  /*67510*/  @!P3 IADD3 R38, P5, P6, R3, R24, R7 ;  /* 0x000000180326b210 */ /* 0x000fc80007ebe007 */
[----:B------:R-:W-:Y:S01]  /*67520*/  @!P3 IADD3.X R39, R2, R31, R6, P5, P6 ;  /* 0x0000001f0227b210 */ /* 0x000fe20002fec406 */
[----:B------:R-:W-:Y:S04]  /*67530*/  STL [R1+0x14e4], R184 ;  /* 0x0014e4b801007387 */ /* 0x000fe80000100800 */
[----:B------:R-:W-:Y:S04]  /*67540*/  STL [R1+0x14e0], R185 ;  /* 0x0014e0b901007387 */ /* 0x000fe80000100800 */
[----:B------:R-:W-:Y:S04]  /*67550*/  STL [R1+0x14e8], R181 ;  /* 0x0014e8b501007387 */ /* 0x000fe80000100800 */
[----:B------:R-:W4:Y:S01]  /*67560*/  LDL.LU R49, [R1+0xd48] ;  /* 0x000d480001317983 */ /* 0x000f220000300800 */
[----:B--2---:R-:W-:-:S04]  /*67570*/  LOP3.LUT R36, R36, 0xff, RZ, 0xc0, !PT ;  /* 0x000000ff24247812 */ /* 0x004fc800078ec0ff */
[----:B------:R-:W-:-:S05]  /*67580*/  F2FP.F16.E4M3.UNPACK_B R36, R36 ;  /* 0x00000024ff24723e */ /* 0x000fca00020006ff */
[----:B------:R-:W-:-:S05]  /*67590*/  HADD2.F32 R36, -RZ, R36.H0_H0 ;  /* 0x20000024ff247230 */ /* 0x000fca0000004100 */
[----:B------:R-:W-:-:S04]  /*675a0*/  FMUL R36, R36, UR25 ;  /* 0x0000001924247c20 */ /* 0x000fc80008400000 */
[----:B---3--:R-:W-:Y:S01]  /*675b0*/  FFMA R36, R15, UR26, R36 ;  /* 0x0000001a0f247c23 */ /* 0x008fe20008000024 */
        /* <DEDUP_REMOVED lines=8> */
[----:B------:R-:W3:Y:S01]  /*67640*/  @!P3 LDG.E.U8 R34, desc[UR30][R32.64+0x59] ;  /* 0x0000591e2022b981 */ /* 0x000ee2000c1e1100 */
[----:B------:R-:W-:Y:S02]  /*67650*/  @!P1 IADD3.X R115, R31, R35, R4, P5, P6 ;  /* 0x000000231f739210 */ /* 0x000fe40002fec404 */
[----:B------:R-:W-:Y:S02]  /*67660*/  ISETP.LT.OR P5, PT, R29, 0x1c2, !P2 ;  /* 0x000001c21d00780c */ /* 0x000fe400057a1670 */
[----:B-1----:R-:W-:-:S05]  /*67670*/  @!P3 IADD3 R36, P4, R38, R36, RZ ;  /* 0x000000242624b210 */ /* 0x002fca0007f9e0ff */
[----:B------:R-:W-:Y:S01]  /*67680*/  @!P3 IMAD.X R37, R39, 0x1, R37, P4 ;  /* 0x000000012725b824 */ /* 0x000fe200020e0625 */
[----:B------:R-:W-:-:S04]  /*67690*/  @P1 LOP3.LUT R9, R9, 0x40000, RZ, 0xfc, !PT ;  /* 0x0004000009091812 */ /* 0x000fc800078efcff */
[----:B------:R-:W-:Y:S02]  /*676a0*/  LOP3.LUT P6, RZ, R9, 0x4000, RZ, 0xc0, !PT ;  /* 0x0000400009ff7812 */ /* 0x000fe400078cc0ff */
[----:B---3--:R-:W-:-:S04]  /*676b0*/  LOP3.LUT R34, R34, 0xff, RZ, 0xc0, !PT ;  /* 0x000000ff22227812 */ /* 0x008fc800078ec0ff */
[----:B------:R-:W-:-:S05]  /*676c0*/  F2FP.F16.E4M3.UNPACK_B R34, R34 ;  /* 0x00000022ff22723e */ /* 0x000fca00020006ff */
[----:B------:R-:W-:-:S05]  /*676d0*/  HADD2.F32 R34, -RZ, R34.H0_H0 ;  /* 0x20000022ff227230 */ /* 0x000fca0000004100 */
[----:B------:R-:W-:-:S04]  /*676e0*/  FMUL R34, R34, UR25 ;  /* 0x0000001922227c20 */ /* 0x000fc80008400000 */
[----:B----4-:R-:W-:-:S05]  /*676f0*/  FFMA R34, R49, UR26, R34 ;  /* 0x0000001a31227c23 */ /* 0x010fca0008000022 */
        /* <DEDUP_REMOVED lines=191> */
[----:B------:R-:W-:Y:S01]  /*682f0*/  LOP3.LUT R9, R9, 0xffffff7f, RZ, 0xc0, !PT ;  /* 0xffffff7f09097812 */ /* 0x000fe200078ec0ff */
[----:B------:R-:W2:Y:S01]  /*68300*/  LDL.LU R15, [R1+0xd74] ;  /* 0x000d7400010f7983 */ /* 0x000ea20000300800 */
        /* <DEDUP_REMOVED lines=54> */
[----:B------:R-:W-:Y:S02]  /*68670*/  ISETP.LT.OR P2, PT, R29, 0x1f9, !P2 ;  /* 0x000001f91d00780c */ /* 0x000fe40005741670 */
[----:B------:R-:W-:Y:S01]  /*68680*/  LOP3.LUT R9, R9, 0xffffffbf, RZ, 0xc0, !PT ;  /* 0xffffffbf09097812 */ /* 0x000fe200078ec0ff */
[----:B------:R-:W3:Y:S01]  /*68690*/  LDL.LU R49, [R1+0xd80] ;  /* 0x000d800001317983 */ /* 0x000ee20000300800 */
[----:B------:R-:W-:-:S05]  /*686a0*/  F2FP.SATFINITE.E4M3.F32.PACK_AB_MERGE_C R34, RZ, R34, RZ ;  /* 0x00000022ff22723e */ /* 0x000fca00048070ff */
[----:B------:R0:W-:Y:S02]  /*686b0*/  @!P3 STG.E.U8 desc[UR30][R36.64+0x71], R34 ;  /* 0x000071222400b986 */ /* 0x0001e4000c10111e */
[----:B0-----:R-:W0:Y:S02]  /*686c0*/  @!P5 LDC.64 R34, c[0x0][0x5c0] ;  /* 0x00017000ff22db82 */ /* 0x001e240000000a00 */
[----:B0-----:R-:W-:Y:S02]  /*686d0*/  @!P5 IADD3 R88, P3, P4, R24, R34, R5 ;  /* 0x000000221858d210 */ /* 0x001fe40007c7e005 */
[----:B------:R-:W-:-:S06]  /*686e0*/  PRMT R34, RZ, 0x7610, R34 ;  /* 0x00007610ff227816 */ /* 0x000fcc0000000022 */
[----:B------:R-:W4:Y:S01]  /*686f0*/  @!P6 LDG.E.U8 R34, desc[UR30][R22.64+0x78] ;  /* 0x0000781e1622e981 */ /* 0x000f22000c1e1100 */
[----:B------:R-:W-:Y:S02]  /*68700*/  @!P5 IADD3.X R89, R31, R35, R4, P3, P4 ;  /* 0x000000231f59d210 */ /* 0x000fe40001fe8404 */
        /* <DEDUP_REMOVED lines=10> */
[----:B------:R-:W-:-:S05]  /*687b0*/  F2FP.SATFINITE.E4M3.F32.PACK_AB_MERGE_C R36, RZ, R36, RZ ;  /* 0x00000024ff24723e */ /* 0x000fca00048070ff */
[----:B------:R1:W-:Y:S01]  /*687c0*/  @!P6 STG.E.U8 desc[UR30][R118.64+0x78], R36 ;  /* 0x000078247600e986 */ /* 0x0003e2000c10111e */
[----:B0-----:R-:W-:Y:S02]  /*687d0*/  @!P2 IADD3 R84, P3, P4, R24, R34, R5 ;  /* 0x000000221854a210 */ /* 0x001fe40007c7e005 */
[----:B------:R-:W-:-:S06]  /*687e0*/  PRMT R34, RZ, 0x7610, R34 ;  /* 0x00007610ff227816 */ /* 0x000fcc0000000022 */
[----:B------:R-:W4:Y:S01]  /*687f0*/  @!P1 LDG.E.U8 R34, desc[UR30][R22.64+0x79] ;  /* 0x0000791e16229981 */ /* 0x000f22000c1e1100 */
[----:B------:R-:W-:Y:S02]  /*68800*/  @P5 LOP3.LUT R9, R9, 0x20, RZ, 0xfc, !PT ;  /* 0x0000002009095812 */ /* 0x000fe400078efcff */
[----:B------:R-:W-:Y:S02]  /*68810*/  ISETP.LT.OR P5, PT, R29, 0x79, !P0 ;  /* 0x000000791d00780c */ /* 0x000fe400047a1670 */
[----:B------:R-:W-:-:S11]  /*68820*/  @!P2 IADD3.X R85, R31, R35, R4, P3, P4 ;  /* 0x000000231f55a210 */ /* 0x000fd60001fe8404 */
[----:B-1----:R-:W-:-:S04]  /*68830*/  @!P5 IADD3 R36, P3, P4, R3, R24, R7 ;  /* 0x000000180324d210 */ /* 0x002fc80007c7e007 */
[----:B------:R-:W-:Y:S02]  /*68840*/  @!P5 IADD3.X R37, R2, R31, R6, P3, P4 ;  /* 0x0000001f0225d210 */ /* 0x000fe40001fe8406 */
[----:B------:R-:W-:-:S13]  /*68850*/  ISETP.LT.OR P4, PT, R29, 0x7a, !P0 ;  /* 0x0000007a1d00780c */ /* 0x000fda0004781670 */
[----:B------:R-:W-:-:S04]  /*68860*/  @!P4 IADD3 R38, P3, P6, R3, R24, R7 ;  /* 0x000000180326c210 */ /* 0x000fc80007e7e007 */
        /* <DEDUP_REMOVED lines=13> */
[----:B------:R-:W-:Y:S01]  /*68940*/  @!P5 IMAD.X R35, R37, 0x1, R35, P3 ;  /* 0x000000012523d824 */ /* 0x000fe200018e0623 */
[----:B----4-:R-:W-:-:S04]  /*68950*/  LOP3.LUT R36, R36, 0xff, RZ, 0xc0, !PT ;  /* 0x000000ff24247812 */ /* 0x010fc800078ec0ff */
[----:B------:R-:W-:-:S05]  /*68960*/  F2FP.F16.E4M3.UNPACK_B R36, R36 ;  /* 0x00000024ff24723e */ /* 0x000fca00020006ff */
[----:B------:R-:W-:-:S05]  /*68970*/  HADD2.F32 R36, -RZ, R36.H0_H0 ;  /* 0x20000024ff247230 */ /* 0x000fca0000004100 */
[----:B------:R-:W-:-:S04]  /*68980*/  FMUL R36, R36, UR25 ;  /* 0x0000001924247c20 */ /* 0x000fc80008400000 */
[----:B--2---:R-:W-:Y:S01]  /*68990*/  FFMA R36, R15, UR26, R36 ;  /* 0x0000001a0f247c23 */ /* 0x004fe20008000024 */
[----:B------:R-:W-:Y:S02]  /*689a0*/  ISETP.LT.OR P3, PT, R29, 0x81, !P0 ;  /* 0x000000811d00780c */ /* 0x000fe40004761670 */
[----:B------:R-:W-:Y:S01]  /*689b0*/  LOP3.LUT R12, R12, 0xffffffef, RZ, 0xc0, !PT ;  /* 0xffffffef0c0c7812 */ /* 0x000fe200078ec0ff */
[----:B------:R-:W2:Y:S01]  /*689c0*/  LDL.LU R15, [R1+0xd8c] ;  /* 0x000d8c00010f7983 */ /* 0x000ea20000300800 */
[----:B------:R-:W-:-:S05]  /*689d0*/  F2FP.SATFINITE.E4M3.F32.PACK_AB_MERGE_C R36, RZ, R36, RZ ;  /* 0x00000024ff24723e */ /* 0x000fca00048070ff */
[----:B------:R0:W-:Y:S02]  /*689e0*/  @!P5 STG.E.U8 desc[UR30][R34.64+0x78], R36 ;  /* 0x000078242200d986 */ /* 0x0001e4000c10111e */
[----:B0-----:R-:W-:Y:S01]  /*689f0*/  PRMT R36, RZ, 0x7610, R36 ;  /* 0x00007610ff247816 */ /* 0x001fe20000000024 */
[----:B------:R-:W0:Y:S05]  /*68a00*/  @!P4 LDC.64 R34, c[0x0][0x5c0] ;  /* 0x00017000ff22cb82 */ /* 0x000e2a0000000a00 */
[----:B------:R-:W4:Y:S01]  /*68a10*/  @!P4 LDG.E.U8 R36, desc[UR30][R32.64+0x79] ;  /* 0x0000791e2024c981 */ /* 0x000f22000c1e1100 */
[----:B------:R-:W-:-:S04]  /*68a20*/  @!P3 IADD3 R37, P1, P6, R3, R24, R7 ;  /* 0x000000180325b210 */ /* 0x000fc80007e3e007 */
[----:B------:R-:W-:Y:S02]  /*68a30*/  @!P3 IADD3.X R40, R2, R31, R6, P1, P6 ;  /* 0x0000001f0228b210 */ /* 0x000fe40000fec406 */
[----:B------:R-:W-:Y:S02]  /*68a40*/  @P2 LOP3.LUT R12, R12, 0x10, RZ, 0xfc, !PT ;  /* 0x000000100c0c2812 */ /* 0x000fe400078efcff */
[----:B------:R-:W-:Y:S02]  /*68a50*/  LOP3.LUT P2, RZ, R30, 0x40, RZ, 0xc0, !PT ;  /* 0x000000401eff7812 */ /* 0x000fe4000784c0ff */
[----:B0-----:R-:W-:-:S05]  /*68a60*/  @!P4 IADD3 R34, P1, R38, R34, RZ ;  /* 0x000000222622c210 */ /* 0x001fca0007f3e0ff */
[----:B------:R-:W-:Y:S01]  /*68a70*/  @!P4 IMAD.X R35, R39, 0x1, R35, P1 ;  /* 0x000000012723c824 */ /* 0x000fe200008e0623 */
[----:B----4-:R-:W-:-:S04]  /*68a80*/  LOP3.LUT R36, R36, 0xff, RZ, 0xc0, !PT ;  /* 0x000000ff24247812 */ /* 0x010fc800078ec0ff */
[----:B------:R-:W-:-:S05]  /*68a90*/  F2FP.F16.E4M3.UNPACK_B R36, R36 ;  /* 0x00000024ff24723e */ /* 0x000fca00020006ff */
[----:B------:R-:W-:-:S05]  /*68aa0*/  HADD2.F32 R36, -RZ, R36.H0_H0 ;  /* 0x20000024ff247230 */ /* 0x000fca0000004100 */
[----:B------:R-:W-:-:S04]  /*68ab0*/  FMUL R36, R36, UR25 ;  /* 0x0000001924247c20 */ /* 0x000fc80008400000 */
[----:B---3--:R-:W-:Y:S01]  /*68ac0*/  FFMA R36, R49, UR26, R36 ;  /* 0x0000001a31247c23 */ /* 0x008fe20008000024 */
[----:B------:R-:W-:Y:S01]  /*68ad0*/  LOP3.LUT P1, RZ, R30, 0x100, RZ, 0xc0, !PT ;  /* 0x000001001eff7812 */ /* 0x000fe2000782c0ff */
[----:B------:R-:W3:Y:S03]  /*68ae0*/  LDL.LU R49, [R1+0xd90] ;  /* 0x000d900001317983 */ /* 0x000ee60000300800 */
[----:B------:R-:W-:-:S05]  /*68af0*/  F2FP.SATFINITE.E4M3.F32.PACK_AB_MERGE_C R36, RZ, R36, RZ ;  /* 0x00000024ff24723e */ /* 0x000fca00048070ff */
[----:B------:R0:W-:Y:S02]  /*68b00*/  @!P4 STG.E.U8 desc[UR30][R34.64+0x79], R36 ;  /* 0x000079242200c986 */ /* 0x0001e4000c10111e */
[----:B0-----:R-:W-:-:S06]  /*68b10*/  PRMT R34, RZ, 0x7610, R34 ;  /* 0x00007610ff227816 */ /* 0x001fcc0000000022 */
[----:B------:R-:W4:Y:S01]  /*68b20*/  @!P2 LDG.E.U8 R34, desc[UR30][R22.64+0x80] ;  /* 0x0000801e1622a981 */ /* 0x000f22000c1e1100 */
[----:B------:R-:W-:Y:S02]  /*68b30*/  ISETP.LT.OR P6, PT, R29, 0x82, !P0 ;  /* 0x000000821d00780c */ /* 0x000fe400047c1670 */
[----:B----4-:R-:W-:-:S04]  /*68b40*/  LOP3.LUT R34, R34, 0xff, RZ, 0xc0, !PT ;  /* 0x000000ff22227812 */ /* 0x010fc800078ec0ff */
[----:B------:R-:W-:-:S05]  /*68b50*/  F2FP.F16.E4M3.UNPACK_B R34, R34 ;  /* 0x00000022ff22723e */ /* 0x000fca00020006ff */
[----:B------:R-:W-:-:S05]  /*68b60*/  HADD2.F32 R34, -RZ, R34.H0_H0 ;  /* 0x20000022ff227230 */ /* 0x000fca0000004100 */
[----:B------:R-:W-:-:S04]  /*68b70*/  FMUL R34, R34, UR25 ;  /* 0x0000001922227c20 */ /* 0x000fc80008400000 */
[----:B--2---:R-:W-:Y:S01]  /*68b80*/  FFMA R34, R15, UR26, R34 ;  /* 0x0000001a0f227c23 */ /* 0x004fe20008000022 */
[----:B------:R-:W-:Y:S02]  /*68b90*/  LOP3.LUT R12, R12, 0xfffdffff, RZ, 0xc0, !PT ;  /* 0xfffdffff0c0c7812 */ /* 0x000fe400078ec0ff */
[----:B------:R-:W-:Y:S01]  /*68ba0*/  PRMT R36, RZ, 0x7610, R36 ;  /* 0x00007610ff247816 */ /* 0x000fe20000000024 */
[----:B------:R-:W2:Y:S04]  /*68bb0*/  LDL.LU R15, [R1+0xd94] ;  /* 0x000d9400010f7983 */ /* 0x000ea80000300800 */
[----:B------:R-:W4:Y:S01]  /*68bc0*/  LDL.LU R77, [R1+0xd98] ;  /* 0x000d9800014d7983 */ /* 0x000f220000300800 */
[----:B------:R-:W-:-:S05]  /*68bd0*/  F2FP.SATFINITE.E4M3.F32.PACK_AB_MERGE_C R34, RZ, R34, RZ ;  /* 0x00000022ff22723e */ /* 0x000fca00048070ff */
[----:B------:R0:W-:Y:S02]  /*68be0*/  @!P2 STG.E.U8 desc[UR30][R200.64+0x80], R34 ;  /* 0x00008022c800a986 */ /* 0x0001e4000c10111e */
[----:B0-----:R-:W-:-:S06]  /*68bf0*/  PRMT R34, RZ, 0x7610, R34 ;  /* 0x00007610ff227816 */ /* 0x001fcc0000000022 */
[----:B------:R-:W3:Y:S01]  /*68c00*/  @!P1 LDG.E.U8 R34, desc[UR30][R22.64+0x81] ;  /* 0x0000811e16229981 */ /* 0x000ee2000c1e1100 */
[----:B------:R-:W-:Y:S02]  /*68c10*/  @P3 LOP3.LUT R12, R12, 0x20000, RZ, 0xfc, !PT ;  /* 0x000200000c0c3812 */ /* 0x000fe400078efcff */
[----:B------:R-:W-:-:S04]  /*68c20*/  @!P6 IADD3 R38, P3, P5, R3, R24, R7 ;  /* 0x000000180326e210 */ /* 0x000fc80007d7e007 */
[----:B------:R-:W-:Y:S02]  /*68c30*/  @!P6 IADD3.X R41, R2, R31, R6, P3, P5 ;  /* 0x0000001f0229e210 */ /* 0x000fe40001fea406 */
[----:B------:R-:W-:-:S13]  /*68c40*/  ISETP.LT.OR P5, PT, R29, 0x89, !P0 ;  /* 0x000000891d00780c */ /* 0x000fda00047a1670 */
[----:B------:R-:W-:-:S04]  /*68c50*/  @!P5 IADD3 R39, P3, P4, R3, R24, R7 ;  /* 0x000000180327d210 */ /* 0x000fc80007c7e007 */
[----:B------:R-:W-:Y:S02]  /*68c60*/  @!P5 IADD3.X R42, R2, R31, R6, P3, P4 ;  /* 0x0000001f022ad210 */ /* 0x000fe40001fe8406 */
[----:B------:R-:W-:Y:S02]  /*68c70*/  ISETP.LT.OR P4, PT, R29, 0x8a, !P0 ;  /* 0x0000008a1d00780c */ /* 0x000fe40004781670 */
[----:B------:R-:W-:-:S04]  /*68c80*/  LOP3.LUT R12, R12, 0xffff7fff, RZ, 0xc0, !PT ;  /* 0xffff7fff0c0c7812 */ /* 0x000fc800078ec0ff */
[----:B------:R-:W-:-:S07]  /*68c90*/  @P5 LOP3.LUT R12, R12, 0x8000, RZ, 0xfc, !PT ;  /* 0x000080000c0c5812 */ /* 0x000fce00078efcff */
[----:B------:R-:W-:-:S04]  /*68ca0*/  @!P4 IADD3 R43, P5, P3, R3, R24, R7 ;  /* 0x00000018032bc210 */ /* 0x000fc80007bbe007 */
[----:B------:R-:W-:Y:S02]  /*68cb0*/  @!P4 IADD3.X R44, R2, R31, R6, P5, P3 ;  /* 0x0000001f022cc210 */ /* 0x000fe40002fe6406 */
[----:B------:R-:W-:Y:S02]  /*68cc0*/  LOP3.LUT P3, RZ, R12, 0x20000, RZ, 0xc0, !PT ;  /* 0x000200000cff7812 */ /* 0x000fe4000786c0ff */
[----:B---3--:R-:W-:-:S04]  /*68cd0*/  LOP3.LUT R34, R34, 0xff, RZ, 0xc0, !PT ;  /* 0x000000ff22227812 */ /* 0x008fc800078ec0ff */
[----:B------:R-:W-:-:S05]  /*68ce0*/  F2FP.F16.E4M3.UNPACK_B R34, R34 ;  /* 0x00000022ff22723e */ /* 0x000fca00020006ff */
[----:B------:R-:W-:-:S05]  /*68cf0*/  HADD2.F32 R34, -RZ, R34.H0_H0 ;  /* 0x20000022ff227230 */ /* 0x000fca0000004100 */
[----:B------:R-:W-:-:S04]  /*68d00*/  FMUL R34, R34, UR25 ;  /* 0x0000001922227c20 */ /* 0x000fc80008400000 */
[----:B------:R-:W-:-:S05]  /*68d10*/  FFMA R34, R49, UR26, R34 ;  /* 0x0000001a31227c23 */ /* 0x000fca0008000022 */
[----:B------:R-:W-:-:S05]  /*68d20*/  F2FP.SATFINITE.E4M3.F32.PACK_AB_MERGE_C R34, RZ, R34, RZ ;  /* 0x00000022ff22723e */ /* 0x000fca00048070ff */
[----:B------:R0:W-:Y:S04]  /*68d30*/  @!P1 STG.E.U8 desc[UR30][R202.64+0x81], R34 ;  /* 0x00008122ca009986 */ /* 0x0001e8000c10111e */
[----:B------:R-:W3:Y:S01]  /*68d40*/  @!P3 LDG.E.U8 R36, desc[UR30][R32.64+0x80] ;  /* 0x0000801e2024b981 */ /* 0x000ee2000c1e1100 */
[----:B------:R-:W-:Y:S02]  /*68d50*/  ISETP.LT.OR P2, PT, R29, 0x91, !P0 ;  /* 0x000000911d00780c */ /* 0x000fe40004741670 */
[----:B------:R-:W-:-:S04]  /*68d60*/  LOP3.LUT R12, R12, 0xfffeffff, RZ, 0xc0, !PT ;  /* 0xfffeffff0c0c7812 */ /* 0x000fc800078ec0ff */
[----:B------:R-:W-:Y:S01]  /*68d70*/  @P4 LOP3.LUT R12, R12, 0x10000, RZ, 0xfc, !PT ;  /* 0x000100000c0c4812 */ /* 0x000fe200078efcff */
[----:B0-----:R-:W0:Y:S06]  /*68d80*/  @!P3 LDC.64 R34, c[0x0][0x5c0] ;  /* 0x00017000ff22bb82 */ /* 0x001e2c0000000a00 */
[----:B------:R-:W-:-:S04]  /*68d90*/  @!P2 IADD3 R45, P4, P5, R3, R24, R7 ;  /* 0x00000018032da210 */ /* 0x000fc80007d9e007 */
[----:B------:R-:W-:Y:S02]  /*68da0*/  @!P2 IADD3.X R46, R2, R31, R6, P4, P5 ;  /* 0x0000001f022ea210 */ /* 0x000fe400027ea406 */
[----:B------:R-:W-:Y:S02]  /*68db0*/  ISETP.LT.OR P4, PT, R29, 0x92, !P0 ;  /* 0x000000921d00780c */ /* 0x000fe40004781670 */
[----:B------:R-:W-:-:S04]  /*68dc0*/  LOP3.LUT R12, R12, 0xffffdfff, RZ, 0xc0, !PT ;  /* 0xffffdfff0c0c7812 */ /* 0x000fc800078ec0ff */
[----:B------:R-:W-:-:S07]  /*68dd0*/  @P2 LOP3.LUT R12, R12, 0x2000, RZ, 0xfc, !PT ;  /* 0x000020000c0c2812 */ /* 0x000fce00078efcff */
[----:B------:R-:W-:-:S04]  /*68de0*/  @!P4 IADD3 R47, P1, P2, R3, R24, R7 ;  /* 0x00000018032fc210 */ /* 0x000fc80007a3e007 */
[----:B------:R-:W-:Y:S02]  /*68df0*/  @!P4 IADD3.X R48, R2, R31, R6, P1, P2 ;  /* 0x0000001f0230c210 */ /* 0x000fe40000fe4406 */
[----:B0-----:R-:W-:-:S05]  /*68e00*/  @!P3 IADD3 R34, P1, R37, R34, RZ ;  /* 0x000000222522b210 */ /* 0x001fca0007f3e0ff */
[----:B------:R-:W-:Y:S01]  /*68e10*/  @!P3 IMAD.X R35, R40, 0x1, R35, P1 ;  /* 0x000000012823b824 */ /* 0x000fe200008e0623 */
[----:B---3--:R-:W-:-:S04]  /*68e20*/  LOP3.LUT R36, R36, 0xff, RZ, 0xc0, !PT ;  /* 0x000000ff24247812 */ /* 0x008fc800078ec0ff */
        /* <DEDUP_REMOVED lines=11> */
[----:B------:R-:W3:Y:S01]  /*68ee0*/  @!P6 LDG.E.U8 R36, desc[UR30][R32.64+0x81] ;  /* 0x0000811e2024e981 */ /* 0x000ee2000c1e1100 */
[----:B------:R-:W-:Y:S02]  /*68ef0*/  @!P1 IADD3 R37, P2, P4, R3, R24, R7 ;  /* 0x0000001803259210 */ /* 0x000fe40007c5e007 */
[----:B------:R-:W-:-:S02]  /*68f00*/  @P1 LOP3.LUT R12, R12, 0x800, RZ, 0xfc, !PT ;  /* 0x000008000c0c1812 */ /* 0x000fc400078efcff */
[----:B------:R-:W-:Y:S02]  /*68f10*/  @!P1 IADD3.X R40, R2, R31, R6, P2, P4 ;  /* 0x0000001f02289210 */ /* 0x000fe400017e8406 */
[----:B------:R-:W-:Y:S02]  /*68f20*/  LOP3.LUT P1, RZ, R8, 0x200, RZ, 0xc0, !PT ;  /* 0x0000020008ff7812 */ /* 0x000fe4000782c0ff */
[----:B0-----:R-:W-:-:S05]  /*68f30*/  @!P6 IADD3 R34, P5, R38, R34, RZ ;  /* 0x000000222622e210 */ /* 0x001fca0007fbe0ff */
[----:B------:R-:W-:Y:S01]  /*68f40*/  @!P6 IMAD.X R35, R41, 0x1, R35, P5 ;  /* 0x000000012923e824 */ /* 0x000fe200028e0623 */
[----:B---3--:R-:W-:-:S04]  /*68f50*/  LOP3.LUT R36, R36, 0xff, RZ, 0xc0, !PT ;  /* 0x000000ff24247812 */ /* 0x008fc800078ec0ff */
[----:B------:R-:W-:-:S05]  /*68f60*/  F2FP.F16.E4M3.UNPACK_B R36, R36 ;  /* 0x00000024ff24723e */ /* 0x000fca00020006ff */
[----:B------:R-:W-:-:S05]  /*68f70*/  HADD2.F32 R36, -RZ, R36.H0_H0 ;  /* 0x20000024ff247230 */ /* 0x000fca0000004100 */
[----:B------:R-:W-:-:S04]  /*68f80*/  FMUL R36, R36, UR25 ;  /* 0x0000001924247c20 */ /* 0x000fc80008400000 */
[----:B----4-:R-:W-:Y:S01]  /*68f90*/  FFMA R36, R77, UR26, R36 ;  /* 0x0000001a4d247c23 */ /* 0x010fe20008000024 */
[----:B------:R-:W-:Y:S01]  /*68fa0*/  ISETP.LT.OR P3, PT, R29, 0x9a, !P0 ;  /* 0x0000009a1d00780c */ /* 0x000fe20004761670 */
[----:B------:R-:W3:Y:S03]  /*68fb0*/  LDL.LU R77, [R1+0xda0] ;  /* 0x000da000014d7983 */ /* 0x000ee60000300800 */
[----:B------:R-:W-:-:S05]  /*68fc0*/  F2FP.SATFINITE.E4M3.F32.PACK_AB_MERGE_C R36, RZ, R36, RZ ;  /* 0x00000024ff24723e */ /* 0x000fca00048070ff */
[----:B------:R0:W-:Y:S02]  /*68fd0*/  @!P6 STG.E.U8 desc[UR30][R34.64+0x81], R36 ;  /* 0x000081242200e986 */ /* 0x0001e4000c10111e */
[----:B0-----:R-:W-:-:S06]  /*68fe0*/  PRMT R34, RZ, 0x7610, R34 ;  /* 0x00007610ff227816 */ /* 0x001fcc0000000022 */
[----:B------:R-:W4:Y:S01]  /*68ff0*/  @!P1 LDG.E.U8 R34, desc[UR30][R22.64+0x88] ;  /* 0x0000881e16229981 */ /* 0x000f22000c1e1100 */
[----:B------:R-:W-:-:S04]  /*69000*/  @!P3 IADD3 R38, P2, P4, R3, R24, R7 ;  /* 0x000000180326b210 */ /* 0x000fc80007c5e007 */
[----:B------:R-:W-:Y:S02]  /*69010*/  @!P3 IADD3.X R49, R2, R31, R6, P2, P4 ;  /* 0x0000001f0231b210 */ /* 0x000fe400017e8406 */
[----:B------:R-:W-:Y:S02]  /*69020*/  LOP3.LUT P2, RZ, R0, 0x80000, RZ, 0xc0, !PT ;  /* 0x0008000000ff7812 */ /* 0x000fe4000784c0ff */
[----:B----4-:R-:W-:-:S04]  /*69030*/  LOP3.LUT R34, R34, 0xff, RZ, 0xc0, !PT ;  /* 0x000000ff22227812 */ /* 0x010fc800078ec0ff */
[----:B------:R-:W-:-:S05]  /*69040*/  F2FP.F16.E4M3.UNPACK_B R34, R34 ;  /* 0x00000022ff22723e */ /* 0x000fca00020006ff */
[----:B------:R-:W-:-:S05]  /*69050*/  HADD2.F32 R34, -RZ, R34.H0_H0 ;  /* 0x20000022ff227230 */ /* 0x000fca0000004100 */
[----:B------:R-:W-:-:S04]  /*69060*/  FMUL R34, R34, UR25 ;  /* 0x0000001922227c20 */ /* 0x000fc80008400000 */
[----:B--2---:R-:W-:Y:S01]  /*69070*/  FFMA R34, R15, UR26, R34 ;  /* 0x0000001a0f227c23 */ /* 0x004fe20008000022 */
[----:B------:R-:W-:Y:S02]  /*69080*/  ISETP.LT.OR P5, PT, R29, 0xa1, !P0 ;  /* 0x000000a11d00780c */ /* 0x000fe400047a1670 */
[----:B------:R-:W-:Y:S02]  /*69090*/  LOP3.LUT P4, RZ, R12, 0x10000, RZ, 0xc0, !PT ;  /* 0x000100000cff7812 */ /* 0x000fe4000788c0ff */
[----:B------:R-:W-:Y:S01]  /*690a0*/  PRMT R36, RZ, 0x7610, R36 ;  /* 0x00007610ff247816 */ /* 0x000fe20000000024 */
[----:B------:R-:W2:Y:S01]  /*690b0*/  LDL.LU R15, [R1+0xda4] ;  /* 0x000da400010f7983 */ /* 0x000ea20000300800 */
[----:B------:R-:W-:-:S05]  /*690c0*/  F2FP.SATFINITE.E4M3.F32.PACK_AB_MERGE_C R34, RZ, R34, RZ ;  /* 0x00000022ff22723e */ /* 0x000fca00048070ff */
[----:B------:R0:W-:Y:S02]  /*690d0*/  @!P1 STG.E.U8 desc[UR30][R120.64+0x88], R34 ;  /* 0x0000882278009986 */ /* 0x0001e4000c10111e */
[----:B0-----:R-:W-:-:S06]  /*690e0*/  PRMT R34, RZ, 0x7610, R34 ;  /* 0x00007610ff227816 */ /* 0x001fcc0000000022 */
[----:B------:R-:W4:Y:S01]  /*690f0*/  @!P2 LDG.E.U8 R34, desc[UR30][R22.64+0x89] ;  /* 0x0000891e1622a981 */ /* 0x000f22000c1e1100 */
[----:B------:R-:W-:-:S04]  /*69100*/  LOP3.LUT R12, R12, 0xffffefff, RZ, 0xc0, !PT ;  /* 0xffffefff0c0c7812 */ /* 0x000fc800078ec0ff */
[----:B------:R-:W-:Y:S02]  /*69110*/  @P3 LOP3.LUT R12, R12, 0x1000, RZ, 0xfc, !PT ;  /* 0x000010000c0c3812 */ /* 0x000fe400078efcff */
[----:B------:R-:W-:-:S04]  /*69120*/  @!P5 IADD3 R41, P3, P6, R3, R24, R7 ;  /* 0x000000180329d210 */ /* 0x000fc80007e7e007 */
[----:B------:R-:W-:Y:S02]  /*69130*/  @!P5 IADD3.X R50, R2, R31, R6, P3, P6 ;  /* 0x0000001f0232d210 */ /* 0x000fe40001fec406 */
[----:B------:R-:W-:-:S13]  /*69140*/  ISETP.LT.OR P5, PT, R29, 0xa2, !P0 ;  /* 0x000000a21d00780c */ /* 0x000fda00047a1670 */
[----:B------:R-:W-:-:S04]  /*69150*/  @!P5 IADD3 R51, P3, P6, R3, R24, R7 ;  /* 0x000000180333d210 */ /* 0x000fc80007e7e007 */
[----:B------:R-:W-:Y:S02]  /*69160*/  @!P5 IADD3.X R52, R2, R31, R6, P3, P6 ;  /* 0x0000001f0234d210 */ /* 0x000fe40001fec406 */
[----:B------:R-:W-:Y:S02]  /*69170*/  LOP3.LUT P5, RZ, R12, 0x8000, RZ, 0xc0, !PT ;  /* 0x000080000cff7812 */ /* 0x000fe400078ac0ff */
[----:B----4-:R-:W-:-:S04]  /*69180*/  LOP3.LUT R34, R34, 0xff, RZ, 0xc0, !PT ;  /* 0x000000ff22227812 */ /* 0x010fc800078ec0ff */
[----:B------:R-:W-:-:S05]  /*69190*/  F2FP.F16.E4M3.UNPACK_B R34, R34 ;  /* 0x00000022ff22723e */ /* 0x000fca00020006ff */
[----:B------:R-:W-:-:S05]  /*691a0*/  HADD2.F32 R34, -RZ, R34.H0_H0 ;  /* 0x20000022ff227230 */ /* 0x000fca0000004100 */
[----:B------:R-:W-:-:S04]  /*691b0*/  FMUL R34, R34, UR25 ;  /* 0x0000001922227c20 */ /* 0x000fc80008400000 */
[----:B---3--:R-:W-:Y:S01]  /*691c0*/  FFMA R34, R77, UR26, R34 ;  /* 0x0000001a4d227c23 */ /* 0x008fe20008000022 */
[----:B------:R-:W-:Y:S01]  /*691d0*/  ISETP.LT.OR P3, PT, R29, 0xa9, !P0 ;  /* 0x000000a91d00780c */ /* 0x000fe20004761670 */
[----:B------:R-:W3:Y:S03]  /*691e0*/  LDL.LU R77, [R1+0xda8] ;  /* 0x000da800014d7983 */ /* 0x000ee60000300800 */
[----:B------:R-:W-:-:S05]  /*691f0*/  F2FP.SATFINITE.E4M3.F32.PACK_AB_MERGE_C R34, RZ, R34, RZ ;  /* 0x00000022ff22723e */ /* 0x000fca00048070ff */
[----:B------:R0:W-:Y:S04]  /*69200*/  @!P2 STG.E.U8 desc[UR30][R78.64+0x89], R34 ;  /* 0x000089224e00a986 */ /* 0x0001e8000c10111e */
[----:B------:R-:W4:Y:S01]  /*69210*/  @!P5 LDG.E.U8 R36, desc[UR30][R32.64+0x88] ;  /* 0x0000881e2024d981 */ /* 0x000f22000c1e1100 */
[----:B------:R-:W-:Y:S01]  /*69220*/  ISETP.LT.OR P2, PT, R29, 0xaa, !P0 ;  /* 0x000000aa1d00780c */ /* 0x000fe20004741670 */
[----:B0-----:R-:W0:Y:S01]  /*69230*/  @!P5 LDC.64 R34, c[0x0][0x5c0] ;  /* 0x00017000ff22db82 */ /* 0x001e220000000a00 */
[----:B------:R-:W-:-:S04]  /*69240*/  @!P3 IADD3 R53, P1, P6, R3, R24, R7 ;  /* 0x000000180335b210 */ /* 0x000fc80007e3e007 */
[----:B------:R-:W-:-:S07]  /*69250*/  @!P3 IADD3.X R54, R2, R31, R6, P1, P6 ;  /* 0x0000001f0236b210 */ /* 0x000fce0000fec406 */
[----:B------:R-:W-:-:S04]  /*69260*/  @!P2 IADD3 R55, P1, P6, R3, R24, R7 ;  /* 0x000000180337a210 */ /* 0x000fc80007e3e007 */
[----:B------:R-:W-:Y:S02]  /*69270*/  @!P2 IADD3.X R56, R2, R31, R6, P1, P6 ;  /* 0x0000001f0238a210 */ /* 0x000fe40000fec406 */
[----:B0-----:R-:W-:-:S05]  /*69280*/  @!P5 IADD3 R34, P6, R39, R34, RZ ;  /* 0x000000222722d210 */ /* 0x001fca0007fde0ff */
[----:B------:R-:W-:Y:S01]  /*69290*/  @!P5 IMAD.X R35, R42, 0x1, R35, P6 ;  /* 0x000000012a23d824 */ /* 0x000fe200030e0623 */
[----:B----4-:R-:W-:-:S04]  /*692a0*/  LOP3.LUT R36, R36, 0xff, RZ, 0xc0, !PT ;  /* 0x000000ff24247812 */ /* 0x010fc800078ec0ff */
[----:B------:R-:W-:-:S05]  /*692b0*/  F2FP.F16.E4M3.UNPACK_B R36, R36 ;  /* 0x00000024ff24723e */ /* 0x000fca00020006ff */
[----:B------:R-:W-:-:S05]  /*692c0*/  HADD2.F32 R36, -RZ, R36.H0_H0 ;  /* 0x20000024ff247230 */ /* 0x000fca0000004100 */
[----:B------:R-:W-:-:S04]  /*692d0*/  FMUL R36, R36, UR25 ;  /* 0x0000001924247c20 */ /* 0x000fc80008400000 */
[----:B--2---:R-:W-:Y:S01]  /*692e0*/  FFMA R36, R15, UR26, R36 ;  /* 0x0000001a0f247c23 */ /* 0x004fe20008000024 */
[----:B------:R-:W-:Y:S02]  /*692f0*/  LOP3.LUT R0, R0, 0xfffffeff, RZ, 0xc0, !PT ;  /* 0xfffffeff00007812 */ /* 0x000fe400078ec0ff */
[----:B------:R-:W-:Y:S01]  /*69300*/  LOP3.LUT R12, R12, 0xffffbfff, RZ, 0xc0, !PT ;  /* 0xffffbfff0c0c7812 */ /* 0x000fe200078ec0ff */
[----:B------:R-:W2:Y:S01]  /*69310*/  LDL.LU R15, [R1+0xdac] ;  /* 0x000dac00010f7983 */ /* 0x000ea20000300800 */
[----:B------:R-:W-:-:S05]  /*69320*/  F2FP.SATFINITE.E4M3.F32.PACK_AB_MERGE_C R36, RZ, R36, RZ ;  /* 0x00000024ff24723e */ /* 0x000fca00048070ff */
[----:B------:R0:W-:Y:S02]  /*69330*/  @!P5 STG.E.U8 desc[UR30][R34.64+0x88], R36 ;  /* 0x000088242200d986 */ /* 0x0001e4000c10111e */
[----:B0-----:R-:W-:Y:S02]  /*69340*/  PRMT R36, RZ, 0x7610, R36 ;  /* 0x00007610ff247816 */ /* 0x001fe40000000024 */
[----:B------:R-:W-:Y:S01]  /*69350*/  @P3 LOP3.LUT R0, R0, 0x100, RZ, 0xfc, !PT ;  /* 0x0000010000003812 */ /* 0x000fe200078efcff */
[----:B------:R-:W0:Y:S03]  /*69360*/  @!P4 LDC.64 R34, c[0x0][0x5c0] ;  /* 0x00017000ff22cb82 */ /* 0x000e260000000a00 */
[----:B------:R-:W4:Y:S01]  /*69370*/  @!P4 LDG.E.U8 R36, desc[UR30][R32.64+0x89] ;  /* 0x0000891e2024c981 */ /* 0x000f22000c1e1100 */
[----:B------:R-:W-:Y:S02]  /*69380*/  LOP3.LUT P3, RZ, R30, 0x20000, RZ, 0xc0, !PT ;  /* 0x000200001eff7812 */ /* 0x000fe4000786c0ff */
[----:B------:R-:W-:-:S04]  /*69390*/  LOP3.LUT R0, R0, 0xfffffdff, RZ, 0xc0, !PT ;  /* 0xfffffdff00007812 */ /* 0x000fc800078ec0ff */
[----:B------:R-:W-:Y:S02]  /*693a0*/  @P2 LOP3.LUT R0, R0, 0x200, RZ, 0xfc, !PT ;  /* 0x0000020000002812 */ /* 0x000fe400078efcff */
[----:B------:R-:W-:-:S05]  /*693b0*/  ISETP.LT.OR P2, PT, R29, 0xb1, !P0 ;  /* 0x000000b11d00780c */ /* 0x000fca0004741670 */
[----:B------:R-:W-:Y:S02]  /*693c0*/  @P3 LOP3.LUT R12, R12, 0x4000, RZ, 0xfc, !PT ;  /* 0x000040000c0c3812 */ /* 0x000fe400078efcff */
[----:B------:R-:W-:Y:S02]  /*693d0*/  ISETP.LT.OR P3, PT, R29, 0xb2, !P0 ;  /* 0x000000b21d00780c */ /* 0x000fe40004761670 */
[----:B------:R-:W-:-:S04]  /*693e0*/  LOP3.LUT R0, R0, 0xfffff7ff, RZ, 0xc0, !PT ;  /* 0xfffff7ff00007812 */ /* 0x000fc800078ec0ff */
[--C-:B------:R-:W-:Y:S02]  /*693f0*/  @!P2 IADD3 R39, P1, P6, R3, R24, R7.reuse ;  /* 0x000000180327a210 */ /* 0x100fe40007e3e007 */
[----:B------:R-:W-:Y:S02]  /*69400*/  @P2 LOP3.LUT R0, R0, 0x800, RZ, 0xfc, !PT ;  /* 0x0000080000002812 */ /* 0x000fe400078efcff */
[----:B------:R-:W-:Y:S02]  /*69410*/  @!P2 IADD3.X R42, R2, R31, R6, P1, P6 ;  /* 0x0000001f022aa210 */ /* 0x000fe40000fec406 */
[----:B0-----:R-:W-:Y:S02]  /*69420*/  @!P4 IADD3 R34, P2, R43, R34, RZ ;  /* 0x000000222b22c210 */ /* 0x001fe40007f5e0ff */
[----:B------:R-:W-:Y:S02]  /*69430*/  LOP3.LUT R0, R0, 0xfffffbff, RZ, 0xc0, !PT ;  /* 0xfffffbff00007812 */ /* 0x000fe400078ec0ff */
[----:B------:R-:W-:-:S02]  /*69440*/  @!P3 IADD3 R43, P5, P6, R3, R24, R7 ;  /* 0x00000018032bb210 */ /* 0x000fc40007ebe007 */
[----:B------:R-:W-:Y:S02]  /*69450*/  @P3 LOP3.LUT R0, R0, 0x400, RZ, 0xfc, !PT ;  /* 0x0000040000003812 */ /* 0x000fe400078efcff */
[----:B------:R-:W-:Y:S02]  /*69460*/  @!P3 IADD3.X R57, R2, R31, R6, P5, P6 ;  /* 0x0000001f0239b210 */ /* 0x000fe40002fec406 */
[----:B------:R-:W-:Y:S01]  /*69470*/  LOP3.LUT P3, RZ, R12, 0x4000, RZ, 0xc0, !PT ;  /* 0x000040000cff7812 */ /* 0x000fe2000786c0ff */
        /* <DEDUP_REMOVED lines=11> */
[----:B------:R-:W4:Y:S02]  /*69530*/  @!P3 LDG.E.U8 R34, desc[UR30][R22.64+0x90] ;  /* 0x0000901e1622b981 */ /* 0x000f24000c1e1100 */
[----:B----4-:R-:W-:-:S04]  /*69540*/  LOP3.LUT R34, R34, 0xff, RZ, 0xc0, !PT ;  /* 0x000000ff22227812 */ /* 0x010fc800078ec0ff */
[----:B------:R-:W-:-:S05]  /*69550*/  F2FP.F16.E4M3.UNPACK_B R34, R34 ;  /* 0x00000022ff22723e */ /* 0x000fca00020006ff */
[----:B------:R-:W-:-:S05]  /*69560*/  HADD2.F32 R34, -RZ, R34.H0_H0 ;  /* 0x20000022ff227230 */ /* 0x000fca0000004100 */
[----:B------:R-:W-:-:S04]  /*69570*/  FMUL R34, R34, UR25 ;  /* 0x0000001922227c20 */ /* 0x000fc80008400000 */
[----:B--2---:R-:W-:Y:S01]  /*69580*/  FFMA R34, R15, UR26, R34 ;  /* 0x0000001a0f227c23 */ /* 0x004fe20008000022 */
[----:B------:R-:W-:Y:S02]  /*69590*/  LOP3.LUT P2, RZ, R12, 0x2000, RZ, 0xc0, !PT ;  /* 0x000020000cff7812 */ /* 0x000fe4000784c0ff */
[----:B------:R-:W-:Y:S01]  /*695a0*/  PRMT R36, RZ, 0x7610, R36 ;  /* 0x00007610ff247816 */ /* 0x000fe20000000024 */
[----:B------:R-:W2:Y:S01]  /*695b0*/  LDL.LU R15, [R1+0xdb4] ;  /* 0x000db400010f7983 */ /* 0x000ea20000300800 */
[----:B------:R-:W-:-:S05]  /*695c0*/  F2FP.SATFINITE.E4M3.F32.PACK_AB_MERGE_C R34, RZ, R34, RZ ;  /* 0x00000022ff22723e */ /* 0x000fca00048070ff */
[----:B------:R0:W-:Y:S02]  /*695d0*/  @!P3 STG.E.U8 desc[UR30][R204.64+0x90], R34 ;  /* 0x00009022cc00b986 */ /* 0x0001e4000c10111e */
[----:B0-----:R-:W-:-:S06]  /*695e0*/  PRMT R34, RZ, 0x7610, R34 ;  /* 0x00007610ff227816 */ /* 0x001fcc0000000022 */
[----:B------:R-:W4:Y:S01]  /*695f0*/  @!P1 LDG.E.U8 R34, desc[UR30][R22.64+0x91] ;  /* 0x0000911e16229981 */ /* 0x000f22000c1e1100 */
[----:B------:R-:W-:Y:S02]  /*69600*/  ISETP.LT.OR P6, PT, R29, 0xb9, !P0 ;  /* 0x000000b91d00780c */ /* 0x000fe400047c1670 */
[----:B------:R-:W-:Y:S02]  /*69610*/  LOP3.LUT R0, R0, 0xfffffffe, RZ, 0xc0, !PT ;  /* 0xfffffffe00007812 */ /* 0x000fe400078ec0ff */
[----:B----4-:R-:W-:-:S04]  /*69620*/  LOP3.LUT R34, R34, 0xff, RZ, 0xc0, !PT ;  /* 0x000000ff22227812 */ /* 0x010fc800078ec0ff */
[----:B------:R-:W-:-:S05]  /*69630*/  F2FP.F16.E4M3.UNPACK_B R34, R34 ;  /* 0x00000022ff22723e */ /* 0x000fca00020006ff */
[----:B------:R-:W-:-:S05]  /*69640*/  HADD2.F32 R34, -RZ, R34.H0_H0 ;  /* 0x20000022ff227230 */ /* 0x000fca0000004100 */
[----:B------:R-:W-:-:S04]  /*69650*/  FMUL R34, R34, UR25 ;  /* 0x0000001922227c20 */ /* 0x000fc80008400000 */
[----:B---3--:R-:W-:Y:S01]  /*69660*/  FFMA R34, R77, UR26, R34 ;  /* 0x0000001a4d227c23 */ /* 0x008fe20008000022 */
[----:B------:R-:W-:Y:S02]  /*69670*/  @!P6 IADD3 R44, P4, P5, R3, R24, R7 ;  /* 0x00000018032ce210 */ /* 0x000fe40007d9e007 */
[----:B------:R-:W-:Y:S02]  /*69680*/  @P6 LOP3.LUT R0, R0, 0x1, RZ, 0xfc, !PT ;  /* 0x0000000100006812 */ /* 0x000fe400078efcff */
[----:B------:R-:W-:Y:S01]  /*69690*/  ISETP.LT.OR P3, PT, R29, 0xc1, !P0 ;  /* 0x000000c11d00780c */ /* 0x000fe20004761670 */
[----:B------:R-:W3:Y:S01]  /*696a0*/  LDL.LU R77, [R1+0xdb8] ;  /* 0x000db800014d7983 */ /* 0x000ee20000300800 */
[----:B------:R-:W-:-:S05]  /*696b0*/  F2FP.SATFINITE.E4M3.F32.PACK_AB_MERGE_C R34, RZ, R34, RZ ;  /* 0x00000022ff22723e */ /* 0x000fca00048070ff */
[----:B------:R0:W-:Y:S04]  /*696c0*/  @!P1 STG.E.U8 desc[UR30][R206.64+0x91], R34 ;  /* 0x00009122ce009986 */ /* 0x0001e8000c10111e */
[----:B------:R-:W4:Y:S01]  /*696d0*/  @!P2 LDG.E.U8 R36, desc[UR30][R32.64+0x90] ;  /* 0x0000901e2024a981 */ /* 0x000f22000c1e1100 */
[----:B------:R-:W-:Y:S02]  /*696e0*/  @!P6 IADD3.X R58, R2, R31, R6, P4, P5 ;  /* 0x0000001f023ae210 */ /* 0x000fe400027ea406 */
[C---:B------:R-:W-:Y:S02]  /*696f0*/  ISETP.LT.OR P6, PT, R29.reuse, 0xba, !P0 ;  /* 0x000000ba1d00780c */ /* 0x040fe400047c1670 */
[----:B------:R-:W-:Y:S02]  /*69700*/  LOP3.LUT R0, R0, 0xffffefff, RZ, 0xc0, !PT ;  /* 0xffffefff00007812 */ /* 0x000fe400078ec0ff */
[----:B------:R-:W-:Y:S01]  /*69710*/  ISETP.LT.OR P1, PT, R29, 0xc2, !P0 ;  /* 0x000000c21d00780c */ /* 0x000fe20004721670 */
[----:B0-----:R-:W0:Y:S08]  /*69720*/  @!P2 LDC.64 R34, c[0x0][0x5c0] ;  /* 0x00017000ff22ab82 */ /* 0x001e300000000a00 */
[----:B------:R-:W-:-:S02]  /*69730*/  @P6 LOP3.LUT R0, R0, 0x1000, RZ, 0xfc, !PT ;  /* 0x0000100000006812 */ /* 0x000fc400078efcff */
[CCC-:B------:R-:W-:Y:S02]  /*69740*/  @!P6 IADD3 R59, P4, P5, R3.reuse, R24.reuse, R7.reuse ;  /* 0x00000018033be210 */ /* 0x1c0fe40007d9e007 */
[----:B------:R-:W-:Y:S02]  /*69750*/  LOP3.LUT R0, R0, 0xffffdfff, RZ, 0xc0, !PT ;  /* 0xffffdfff00007812 */ /* 0x000fe400078ec0ff */
[-CC-:B------:R-:W-:Y:S02]  /*69760*/  @!P6 IADD3.X R60, R2, R31.reuse, R6.reuse, P4, P5 ;  /* 0x0000001f023ce210 */ /* 0x180fe400027ea406 */
[----:B------:R-:W-:Y:S02]  /*69770*/  @!P3 IADD3 R61, P4, P5, R3, R24, R7 ;  /* 0x00000018033db210 */ /* 0x000fe40007d9e007 */
[----:B------:R-:W-:Y:S02]  /*69780*/  @P3 LOP3.LUT R0, R0, 0x2000, RZ, 0xfc, !PT ;  /* 0x0000200000003812 */ /* 0x000fe400078efcff */
[----:B------:R-:W-:-:S02]  /*69790*/  @!P3 IADD3.X R62, R2, R31, R6, P4, P5 ;  /* 0x0000001f023eb210 */ /* 0x000fc400027ea406 */
[----:B------:R-:W-:Y:S02]  /*697a0*/  @!P1 IADD3 R63, P4, P5, R3, R24, R7 ;  /* 0x00000018033f9210 */ /* 0x000fe40007d9e007 */
[----:B------:R-:W-:Y:S02]  /*697b0*/  LOP3.LUT R0, R0, 0xffffbfff, RZ, 0xc0, !PT ;  /* 0xffffbfff00007812 */ /* 0x000fe400078ec0ff */
[----:B------:R-:W-:Y:S02]  /*697c0*/  @!P1 IADD3.X R64, R2, R31, R6, P4, P5 ;  /* 0x0000001f02409210 */ /* 0x000fe400027ea406 */
[----:B------:R-:W-:Y:S02]  /*697d0*/  @P1 LOP3.LUT R0, R0, 0x4000, RZ, 0xfc, !PT ;  /* 0x0000400000001812 */ /* 0x000fe400078efcff */
[----:B------:R-:W-:Y:S02]  /*697e0*/  ISETP.LT.OR P1, PT, R29, 0xc9, !P0 ;  /* 0x000000c91d00780c */ /* 0x000fe40004721670 */
[----:B0-----:R-:W-:-:S02]  /*697f0*/  @!P2 IADD3 R34, P4, R45, R34, RZ ;  /* 0x000000222d22a210 */ /* 0x001fc40007f9e0ff */
[----:B------:R-:W-:-:S03]  /*69800*/  LOP3.LUT R0, R0, 0xffff7fff, RZ, 0xc0, !PT ;  /* 0xffff7fff00007812 */ /* 0x000fc600078ec0ff */
[----:B------:R-:W-:-:S06]  /*69810*/  @!P2 IMAD.X R35, R46, 0x1, R35, P4 ;  /* 0x000000012e23a824 */ /* 0x000fcc00020e0623 */
[----:B------:R-:W-:Y:S02]  /*69820*/  @!P1 IADD3 R45, P4, P5, R3, R24, R7 ;  /* 0x00000018032d9210 */ /* 0x000fe40007d9e007 */
[----:B------:R-:W-:Y:S02]  /*69830*/  @P1 LOP3.LUT R0, R0, 0x8000, RZ, 0xfc, !PT ;  /* 0x0000800000001812 */ /* 0x000fe400078efcff */
[----:B------:R-:W-:Y:S02]  /*69840*/  @!P1 IADD3.X R46, R2, R31, R6, P4, P5 ;  /* 0x0000001f022e9210 */ /* 0x000fe400027ea406 */
[----:B------:R-:W-:Y:S02]  /*69850*/  ISETP.LT.OR P1, PT, R29, 0x92, !P0 ;  /* 0x000000921d00780c */ /* 0x000fe40004721670 */
[----:B----4-:R-:W-:-:S04]  /*69860*/  LOP3.LUT R36, R36, 0xff, RZ, 0xc0, !PT ;  /* 0x000000ff24247812 */ /* 0x010fc800078ec0ff */
[----:B------:R-:W-:-:S05]  /*69870*/  F2FP.F16.E4M3.UNPACK_B R36, R36 ;  /* 0x00000024ff24723e */ /* 0x000fca00020006ff */
[----:B------:R-:W-:-:S05]  /*69880*/  HADD2.F32 R36, -RZ, R36.H0_H0 ;  /* 0x20000024ff247230 */ /* 0x000fca0000004100 */
[----:B------:R-:W-:-:S04]  /*69890*/  FMUL R36, R36, UR25 ;  /* 0x0000001924247c20 */ /* 0x000fc80008400000 */
[----:B--2---:R-:W-:Y:S01]  /*698a0*/  FFMA R36, R15, UR26, R36 ;  /* 0x0000001a0f247c23 */ /* 0x004fe20008000024 */
[----:B------:R-:W-:Y:S01]  /*698b0*/  ISETP.LT.OR P3, PT, R29, 0xca, !P0 ;  /* 0x000000ca1d00780c */ /* 0x000fe20004761670 */
[----:B------:R-:W2:Y:S03]  /*698c0*/  LDL.LU R15, [R1+0xdbc] ;  /* 0x000dbc00010f7983 */ /* 0x000ea60000300800 */
[----:B------:R-:W-:-:S05]  /*698d0*/  F2FP.SATFINITE.E4M3.F32.PACK_AB_MERGE_C R36, RZ, R36, RZ ;  /* 0x00000024ff24723e */ /* 0x000fca00048070ff */
[----:B------:R0:W-:Y:S02]  /*698e0*/  @!P2 STG.E.U8 desc[UR30][R34.64+0x90], R36 ;  /* 0x000090242200a986 */ /* 0x0001e4000c10111e */
[----:B0-----:R-:W-:Y:S01]  /*698f0*/  PRMT R36, RZ, 0x7610, R36 ;  /* 0x00007610ff247816 */ /* 0x001fe20000000024 */
[----:B------:R-:W0:Y:S05]  /*69900*/  @!P1 LDC.64 R34, c[0x0][0x5c0] ;  /* 0x00017000ff229b82 */ /* 0x000e2a0000000a00 */
[----:B------:R-:W4:Y:S01]  /*69910*/  @!P1 LDG.E.U8 R36, desc[UR30][R32.64+0x91] ;  /* 0x0000911e20249981 */ /* 0x000f22000c1e1100 */
[----:B0-----:R-:W-:Y:S02]  /*69920*/  @!P1 IADD3 R34, P4, R47, R34, RZ ;  /* 0x000000222f229210 */ /* 0x001fe40007f9e0ff */
[----:B------:R-:W-:-:S04]  /*69930*/  @!P3 IADD3 R47, P5, P6, R3, R24, R7 ;  /* 0x00000018032fb210 */ /* 0x000fc80007ebe007 */
        /* <DEDUP_REMOVED lines=19> */
[----:B------:R-:W-:Y:S02]  /*69a70*/  ISETP.LT.OR P1, PT, R29, 0xd1, !P0 ;  /* 0x000000d11d00780c */ /* 0x000fe40004721670 */
[----:B------:R-:W-:Y:S02]  /*69a80*/  LOP3.LUT R0, R0, 0xfffffff7, RZ, 0xc0, !PT ;  /* 0xfffffff700007812 */ /* 0x000fe400078ec0ff */
[----:B------:R-:W-:Y:S01]  /*69a90*/  PRMT R36, RZ, 0x7610, R36 ;  /* 0x00007610ff247816 */ /* 0x000fe20000000024 */
[----:B------:R-:W2:Y:S01]  /*69aa0*/  LDL.LU R15, [R1+0xdc4] ;  /* 0x000dc400010f7983 */ /* 0x000ea20000300800 */
[----:B------:R-:W-:-:S05]  /*69ab0*/  F2FP.SATFINITE.E4M3.F32.PACK_AB_MERGE_C R34, RZ, R34, RZ ;  /* 0x00000022ff22723e */ /* 0x000fca00048070ff */
[----:B------:R0:W-:Y:S02]  /*69ac0*/  @!P6 STG.E.U8 desc[UR30][R208.64+0x98], R34 ;  /* 0x00009822d000e986 */ /* 0x0001e4000c10111e */
[----:B0-----:R-:W-:-:S06]  /*69ad0*/  PRMT R34, RZ, 0x7610, R34 ;  /* 0x00007610ff227816 */ /* 0x001fcc0000000022 */
[----:B------:R-:W4:Y:S01]  /*69ae0*/  @!P2 LDG.E.U8 R34, desc[UR30][R22.64+0x99] ;  /* 0x0000991e1622a981 */ /* 0x000f22000c1e1100 */
[----:B------:R-:W-:Y:S02]  /*69af0*/  @P3 LOP3.LUT R0, R0, 0x8, RZ, 0xfc, !PT ;  /* 0x0000000800003812 */ /* 0x000fe400078efcff */
[----:B------:R-:W-:Y:S02]  /*69b00*/  @!P1 IADD3 R48, P4, P5, R3, R24, R7 ;  /* 0x0000001803309210 */ /* 0x000fe40007d9e007 */
[----:B------:R-:W-:Y:S02]  /*69b10*/  LOP3.LUT R0, R0, 0xffffffef, RZ, 0xc0, !PT ;  /* 0xffffffef00007812 */ /* 0x000fe400078ec0ff */
[----:B------:R-:W-:Y:S02]  /*69b20*/  @!P1 IADD3.X R66, R2, R31, R6, P4, P5 ;  /* 0x0000001f02429210 */ /* 0x000fe400027ea406 */
[----:B------:R-:W-:Y:S02]  /*69b30*/  @P1 LOP3.LUT R0, R0, 0x10, RZ, 0xfc, !PT ;  /* 0x0000001000001812 */ /* 0x000fe400078efcff */
[----:B------:R-:W-:-:S02]  /*69b40*/  ISETP.LT.OR P1, PT, R29, 0xd2, !P0 ;  /* 0x000000d21d00780c */ /* 0x000fc40004721670 */
[----:B------:R-:W-:-:S11]  /*69b50*/  LOP3.LUT R0, R0, 0xfffeffff, RZ, 0xc0, !PT ;  /* 0xfffeffff00007812 */ /* 0x000fd600078ec0ff */
[----:B------:R-:W-:Y:S02]  /*69b60*/  @!P1 IADD3 R67, P4, P5, R3, R24, R7 ;  /* 0x0000001803439210 */ /* 0x000fe40007d9e007 */
[----:B------:R-:W-:Y:S02]  /*69b70*/  @P1 LOP3.LUT R0, R0, 0x10000, RZ, 0xfc, !PT ;  /* 0x0001000000001812 */ /* 0x000fe400078efcff */
[----:B------:R-:W-:Y:S02]  /*69b80*/  @!P1 IADD3.X R68, R2, R31, R6, P4, P5 ;  /* 0x0000001f02449210 */ /* 0x000fe400027ea406 */
[----:B------:R-:W-:Y:S02]  /*69b90*/  LOP3.LUT P1, RZ, R12, 0x800, RZ, 0xc0, !PT ;  /* 0x000008000cff7812 */ /* 0x000fe4000782c0ff */
[----:B----4-:R-:W-:-:S04]  /*69ba0*/  LOP3.LUT R34, R34, 0xff, RZ, 0xc0, !PT ;  /* 0x000000ff22227812 */ /* 0x010fc800078ec0ff */
[----:B------:R-:W-:-:S05]  /*69bb0*/  F2FP.F16.E4M3.UNPACK_B R34, R34 ;  /* 0x00000022ff22723e */ /* 0x000fca00020006ff */
[----:B------:R-:W-:-:S05]  /*69bc0*/  HADD2.F32 R34, -RZ, R34.H0_H0 ;  /* 0x20000022ff227230 */ /* 0x000fca0000004100 */
[----:B------:R-:W-:-:S04]  /*69bd0*/  FMUL R34, R34, UR25 ;  /* 0x0000001922227c20 */ /* 0x000fc80008400000 */
[----:B---3--:R-:W-:Y:S01]  /*69be0*/  FFMA R34, R77, UR26, R34 ;  /* 0x0000001a4d227c23 */ /* 0x008fe20008000022 */
[----:B------:R-:W-:Y:S02]  /*69bf0*/  ISETP.LT.OR P6, PT, R29, 0xd9, !P0 ;  /* 0x000000d91d00780c */ /* 0x000fe400047c1670 */
[----:B------:R-:W-:Y:S01]  /*69c00*/  LOP3.LUT P3, RZ, R12, 0x1000, RZ, 0xc0, !PT ;  /* 0x000010000cff7812 */ /* 0x000fe2000786c0ff */
[----:B------:R-:W3:Y:S01]  /*69c10*/  LDL.LU R77, [R1+0xdc8] ;  /* 0x000dc800014d7983 */ /* 0x000ee20000300800 */
        /* <DEDUP_REMOVED lines=16> */
[----:B------:R-:W-:Y:S01]  /*69d20*/  LOP3.LUT R0, R0, 0xfffdffff, RZ, 0xc0, !PT ;  /* 0xfffdffff00007812 */ /* 0x000fe200078ec0ff */
[----:B------:R-:W2:Y:S04]  /*69d30*/  LDL.LU R15, [R1+0xdcc] ;  /* 0x000dcc00010f7983 */ /* 0x000ea80000300800 */
[----:B------:R-:W4:Y:S01]  /*69d40*/  LDL.LU R81, [R1+0xdd0] ;  /* 0x000dd00001517983 */ /* 0x000f220000300800 */
[----:B------:R-:W-:-:S05]  /*69d50*/  F2FP.SATFINITE.E4M3.F32.PACK_AB_MERGE_C R36, RZ, R36, RZ ;  /* 0x00000024ff24723e */ /* 0x000fca00048070ff */
[----:B------:R0:W-:Y:S02]  /*69d60*/  @!P1 STG.E.U8 desc[UR30][R34.64+0x98], R36 ;  /* 0x0000982422009986 */ /* 0x0001e4000c10111e */
[----:B0-----:R-:W-:Y:S01]  /*69d70*/  PRMT R36, RZ, 0x7610, R36 ;  /* 0x00007610ff247816 */ /* 0x001fe20000000024 */
[----:B------:R-:W0:Y:S05]  /*69d80*/  @!P3 LDC.64 R34, c[0x0][0x5c0] ;  /* 0x00017000ff22bb82 */ /* 0x000e2a0000000a00 */
[----:B------:R-:W3:Y:S01]  /*69d90*/  @!P3 LDG.E.U8 R36, desc[UR30][R32.64+0x99] ;  /* 0x0000991e2024b981 */ /* 0x000ee2000c1e1100 */
[----:B------:R-:W-:Y:S02]  /*69da0*/  @P6 LOP3.LUT R0, R0, 0x20000, RZ, 0xfc, !PT ;  /* 0x0002000000006812 */ /* 0x000fe400078efcff */
[----:B------:R-:W-:-:S02]  /*69db0*/  ISETP.LT.OR P6, PT, R29, 0xe1, !P0 ;  /* 0x000000e11d00780c */ /* 0x000fc400047c1670 */
[----:B------:R-:W-:-:S11]  /*69dc0*/  LOP3.LUT R0, R0, 0xfffbffff, RZ, 0xc0, !PT ;  /* 0xfffbffff00007812 */ /* 0x000fd600078ec0ff */
[----:B------:R-:W-:-:S04]  /*69dd0*/  @!P6 IADD3 R37, P4, P5, R3, R24, R7 ;  /* 0x000000180325e210 */ /* 0x000fc80007d9e007 */
[----:B------:R-:W-:Y:S02]  /*69de0*/  @!P6 IADD3.X R40, R2, R31, R6, P4, P5 ;  /* 0x0000001f0228e210 */ /* 0x000fe400027ea406 */
[----:B0-----:R-:W-:Y:S02]  /*69df0*/  @!P3 IADD3 R34, P4, R38, R34, RZ ;  /* 0x000000222622b210 */ /* 0x001fe40007f9e0ff */
[----:B------:R-:W-:Y:S02]  /*69e00*/  @P2 LOP3.LUT R0, R0, 0x40000, RZ, 0xfc, !PT ;  /* 0x0004000000002812 */ /* 0x000fe400078efcff */
[----:B------:R-:W-:Y:S01]  /*69e10*/  LOP3.LUT P2, RZ, R30, 0x10000000, RZ, 0xc0, !PT ;  /* 0x100000001eff7812 */ /* 0x000fe2000784c0ff */
[----:B------:R-:W-:Y:S01]  /*69e20*/  @!P3 IMAD.X R35, R49, 0x1, R35, P4 ;  /* 0x000000013123b824 */ /* 0x000fe200020e0623 */
[----:B---3--:R-:W-:-:S04]  /*69e30*/  LOP3.LUT R36, R36, 0xff, RZ, 0xc0, !PT ;  /* 0x000000ff24247812 */ /* 0x008fc800078ec0ff */
[----:B------:R-:W-:-:S05]  /*69e40*/  F2FP.F16.E4M3.UNPACK_B R36, R36 ;  /* 0x00000024ff24723e */ /* 0x000fca00020006ff */
[----:B------:R-:W-:-:S05]  /*69e50*/  HADD2.F32 R36, -RZ, R36.H0_H0 ;  /* 0x20000024ff247230 */ /* 0x000fca0000004100 */
[----:B------:R-:W-:-:S04]  /*69e60*/  FMUL R36, R36, UR25 ;  /* 0x0000001924247c20 */ /* 0x000fc80008400000 */
[----:B------:R-:W-:-:S05]  /*69e70*/  FFMA R36, R77, UR26, R36 ;  /* 0x0000001a4d247c23 */ /* 0x000fca0008000024 */
[----:B------:R-:W-:-:S05]  /*69e80*/  F2FP.SATFINITE.E4M3.F32.PACK_AB_MERGE_C R36, RZ, R36, RZ ;  /* 0x00000024ff24723e */ /* 0x000fca00048070ff */
[----:B------:R0:W-:Y:S02]  /*69e90*/  @!P3 STG.E.U8 desc[UR30][R34.64+0x99], R36 ;  /* 0x000099242200b986 */ /* 0x0001e4000c10111e */
[----:B0-----:R-:W-:-:S06]  /*69ea0*/  PRMT R34, RZ, 0x7610, R34 ;  /* 0x00007610ff227816 */ /* 0x001fcc0000000022 */
[----:B------:R-:W3:Y:S01]  /*69eb0*/  @!P2 LDG.E.U8 R34, desc[UR30][R22.64+0xa0] ;  /* 0x0000a01e1622a981 */ /* 0x000ee2000c1e1100 */
        /* <DEDUP_REMOVED lines=10> */
[----:B--2---:R-:W-:Y:S01]  /*69f60*/  FFMA R34, R15, UR26, R34 ;  /* 0x0000001a0f227c23 */ /* 0x004fe20008000022 */
[----:B------:R-:W-:Y:S01]  /*69f70*/  PRMT R36, RZ, 0x7610, R36 ;  /* 0x00007610ff247816 */ /* 0x000fe20000000024 */
[----:B------:R-:W2:Y:S01]  /*69f80*/  LDL.LU R15, [R1+0xdd4] ;  /* 0x000dd400010f7983 */ /* 0x000ea20000300800 */
[----:B------:R-:W-:Y:S02]  /*69f90*/  ISETP.LT.OR P6, PT, R29, 0xe9, !P0 ;  /* 0x000000e91d00780c */ /* 0x000fe400047c1670 */
[----:B------:R-:W-:Y:S02]  /*69fa0*/  LOP3.LUT R0, R0, 0xffffff7f, RZ, 0xc0, !PT ;  /* 0xffffff7f00007812 */ /* 0x000fe400078ec0ff */
[----:B------:R-:W-:Y:S01]  /*69fb0*/  F2FP.SATFINITE.E4M3.F32.PACK_AB_MERGE_C R34, RZ, R34, RZ ;  /* 0x00000022ff22723e */ /* 0x000fe200048070ff */
[----:B------:R-:W3:Y:S04]  /*69fc0*/  LDL.LU R190, [R1+0xdd8] ;  /* 0x000dd80001be7983 */ /* 0x000ee80000300800 */
[----:B------:R0:W-:Y:S02]  /*69fd0*/  @!P2 STG.E.U8 desc[UR30][R210.64+0xa0], R34 ;  /* 0x0000a022d200a986 */ /* 0x0001e4000c10111e */
[----:B0-----:R-:W-:-:S06]  /*69fe0*/  PRMT R34, RZ, 0x7610, R34 ;  /* 0x00007610ff227816 */ /* 0x001fcc0000000022 */
[----:B------:R-:W4:Y:S02]  /*69ff0*/  @!P5 LDG.E.U8 R34, desc[UR30][R22.64+0xa1] ;  /* 0x0000a11e1622d981 */ /* 0x000f24000c1e1100 */
        /* <DEDUP_REMOVED lines=8> */
[----:B------:R-:W4:Y:S01]  /*6a080*/  @!P5 LDG.E.U8 R36, desc[UR30][R32.64+0xa0] ;  /* 0x0000a01e2024d981 */ /* 0x000f22000c1e1100 */
[----:B------:R-:W-:Y:S02]  /*6a090*/  @P1 LOP3.LUT R0, R0, 0x80, RZ, 0xfc, !PT ;  /* 0x0000008000001812 */ /* 0x000fe400078efcff */
[C---:B------:R-:W-:Y:S02]  /*6a0a0*/  LOP3.LUT P1, RZ, R12.reuse, 0x400, RZ, 0xc0, !PT ;  /* 0x000004000cff7812 */ /* 0x040fe4000782c0ff */
[----:B------:R-:W-:Y:S02]  /*6a0b0*/  @!P6 IADD3 R49, P3, P4, R3, R24, R7 ;  /* 0x000000180331e210 */ /* 0x000fe40007c7e007 */
[----:B------:R-:W-:Y:S02]  /*6a0c0*/  LOP3.LUT R12, R12, 0xfffffdff, RZ, 0xc0, !PT ;  /* 0xfffffdff0c0c7812 */ /* 0x000fe400078ec0ff */
[----:B------:R-:W-:Y:S01]  /*6a0d0*/  ISETP.LT.OR P2, PT, R29, 0xf1, !P0 ;  /* 0x000000f11d00780c */ /* 0x000fe20004741670 */
[----:B0-----:R-:W0:Y:S01]  /*6a0e0*/  @!P5 LDC.64 R34, c[0x0][0x5c0] ;  /* 0x00017000ff22db82 */ /* 0x001e220000000a00 */
[----:B------:R-:W-:-:S02]  /*6a0f0*/  @!P6 IADD3.X R74, R2, R31, R6, P3, P4 ;  /* 0x0000001f024ae210 */ /* 0x000fc40001fe8406 */
[----:B------:R-:W-:Y:S02]  /*6a100*/  @P6 LOP3.LUT R12, R12, 0x200, RZ, 0xfc, !PT ;  /* 0x000002000c0c6812 */ /* 0x000fe400078efcff */
[----:B------:R-:W-:Y:S02]  /*6a110*/  ISETP.LT.OR P6, PT, R29, 0xea, !P0 ;  /* 0x000000ea1d00780c */ /* 0x000fe400047c1670 */
[----:B------:R-:W-:-:S11]  /*6a120*/  LOP3.LUT R12, R12, 0xfffffeff, RZ, 0xc0, !PT ;  /* 0xfffffeff0c0c7812 */ /* 0x000fd600078ec0ff */
[----:B------:R-:W-:-:S04]  /*6a130*/  @!P6 IADD3 R75, P3, P4, R3, R24, R7 ;  /* 0x00000018034be210 */ /* 0x000fc80007c7e007 */
[-CC-:B------:R-:W-:Y:S02]  /*6a140*/  @!P6 IADD3.X R76, R2, R31.reuse, R6.reuse, P3, P4 ;  /* 0x0000001f024ce210 */ /* 0x180fe40001fe8406 */
[----:B------:R-:W-:Y:S02]  /*6a150*/  @!P2 IADD3 R77, P3, P4, R3, R24, R7 ;  /* 0x00000018034da210 */ /* 0x000fe40007c7e007 */
[----:B------:R-:W-:Y:S02]  /*6a160*/  @P2 LOP3.LUT R12, R12, 0x100, RZ, 0xfc, !PT ;  /* 0x000001000c0c2812 */ /* 0x000fe400078efcff */
[----:B------:R-:W-:Y:S02]  /*6a170*/  @!P2 IADD3.X R78, R2, R31, R6, P3, P4 ;  /* 0x0000001f024ea210 */ /* 0x000fe40001fe8406 */
[----:B------:R-:W-:Y:S02]  /*6a180*/  ISETP.LT.OR P2, PT, R29, 0xf2, !P0 ;  /* 0x000000f21d00780c */ /* 0x000fe40004741670 */
[----:B------:R-:W-:-:S04]  /*6a190*/  LOP3.LUT R0, R0, 0xffefffff, RZ, 0xc0, !PT ;  /* 0xffefffff00007812 */ /* 0x000fc800078ec0ff */
[----:B------:R-:W-:-:S04]  /*6a1a0*/  @P6 LOP3.LUT R0, R0, 0x100000, RZ, 0xfc, !PT ;  /* 0x0010000000006812 */ /* 0x000fc800078efcff */
[----:B------:R-:W-:-:S03]  /*6a1b0*/  LOP3.LUT R0, R0, 0xffbfffff, RZ, 0xc0, !PT ;  /* 0xffbfffff00007812 */ /* 0x000fc600078ec0ff */
[----:B------:R-:W-:-:S04]  /*6a1c0*/  @!P2 IADD3 R79, P3, P4, R3, R24, R7 ;  /* 0x00000018034fa210 */ /* 0x000fc80007c7e007 */
[----:B------:R-:W-:Y:S02]  /*6a1d0*/  @!P2 IADD3.X R80, R2, R31, R6, P3, P4 ;  /* 0x0000001f0250a210 */ /* 0x000fe40001fe8406 */
[----:B0-----:R-:W-:Y:S02]  /*6a1e0*/  @!P5 IADD3 R34, P3, R41, R34, RZ ;  /* 0x000000222922d210 */ /* 0x001fe40007f7e0ff */
[----:B------:R-:W-:Y:S02]  /*6a1f0*/  @P2 LOP3.LUT R0, R0, 0x400000, RZ, 0xfc, !PT ;  /* 0x0040000000002812 */ /* 0x000fe400078efcff */
[----:B------:R-:W-:Y:S01]  /*6a200*/  ISETP.LT.OR P2, PT, R29, 0xa2, !P0 ;  /* 0x000000a21d00780c */ /* 0x000fe20004741670 */
[----:B------:R-:W-:Y:S01]  /*6a210*/  @!P5 IMAD.X R35, R50, 0x1, R35, P3 ;  /* 0x000000013223d824 */ /* 0x000fe200018e0623 */
[----:B----4-:R-:W-:-:S04]  /*6a220*/  LOP3.LUT R36, R36, 0xff, RZ, 0xc0, !PT ;  /* 0x000000ff24247812 */ /* 0x010fc800078ec0ff */
[----:B------:R-:W-:-:S05]  /*6a230*/  F2FP.F16.E4M3.UNPACK_B R36, R36 ;  /* 0x00000024ff24723e */ /* 0x000fca00020006ff */
[----:B------:R-:W-:-:S05]  /*6a240*/  HADD2.F32 R36, -RZ, R36.H0_H0 ;  /* 0x20000024ff247230 */ /* 0x000fca0000004100 */
[----:B------:R-:W-:-:S04]  /*6a250*/  FMUL R36, R36, UR25 ;  /* 0x0000001924247c20 */ /* 0x000fc80008400000 */
[----:B--2---:R-:W-:Y:S01]  /*6a260*/  FFMA R36, R15, UR26, R36 ;  /* 0x0000001a0f247c23 */ /* 0x004fe20008000024 */
[----:B------:R-:W-:Y:S02]  /*6a270*/  ISETP.LT.OR P6, PT, R29, 0xf9, !P0 ;  /* 0x000000f91d00780c */ /* 0x000fe400047c1670 */
[----:B------:R-:W-:Y:S02]  /*6a280*/  LOP3.LUT R0, R0, 0xff7fffff, RZ, 0xc0, !PT ;  /* 0xff7fffff00007812 */ /* 0x000fe400078ec0ff */
[----:B------:R-:W-:Y:S01]  /*6a290*/  LOP3.LUT R12, R12, 0xffffffdf, RZ, 0xc0, !PT ;  /* 0xffffffdf0c0c7812 */ /* 0x000fe200078ec0ff */
[----:B------:R-:W2:Y:S01]  /*6a2a0*/  LDL.LU R15, [R1+0xddc] ;  /* 0x000ddc00010f7983 */ /* 0x000ea20000300800 */
[----:B------:R-:W-:-:S03]  /*6a2b0*/  F2FP.SATFINITE.E4M3.F32.PACK_AB_MERGE_C R36, RZ, R36, RZ ;  /* 0x00000024ff24723e */ /* 0x000fc600048070ff */
[----:B------:R-:W4:Y:S04]  /*6a2c0*/  LDL.LU R191, [R1+0xde0] ;  /* 0x000de00001bf7983 */ /* 0x000f280000300800 */
[----:B------:R0:W-:Y:S02]  /*6a2d0*/  @!P5 STG.E.U8 desc[UR30][R34.64+0xa0], R36 ;  /* 0x0000a0242200d986 */ /* 0x0001e4000c10111e */
[----:B0-----:R-:W-:Y:S01]  /*6a2e0*/  PRMT R36, RZ, 0x7610, R36 ;  /* 0x00007610ff247816 */ /* 0x001fe20000000024 */
[----:B------:R-:W0:Y:S05]  /*6a2f0*/  @!P2 LDC.64 R34, c[0x0][0x5c0] ;  /* 0x00017000ff22ab82 */ /* 0x000e2a0000000a00 */
[----:B------:R-:W3:Y:S01]  /*6a300*/  @!P2 LDG.E.U8 R36, desc[UR30][R32.64+0xa1] ;  /* 0x0000a11e2024a981 */ /* 0x000ee2000c1e1100 */
[----:B------:R-:W-:-:S02]  /*6a310*/  @!P6 IADD3 R41, P3, P4, R3, R24, R7 ;  /* 0x000000180329e210 */ /* 0x000fc40007c7e007 */
[----:B------:R-:W-:Y:S02]  /*6a320*/  @P6 LOP3.LUT R0, R0, 0x800000, RZ, 0xfc, !PT ;  /* 0x0080000000006812 */ /* 0x000fe400078efcff */
[----:B------:R-:W-:Y:S02]  /*6a330*/  @!P6 IADD3.X R50, R2, R31, R6, P3, P4 ;  /* 0x0000001f0232e210 */ /* 0x000fe40001fe8406 */
[----:B------:R-:W-:Y:S02]  /*6a340*/  ISETP.LT.OR P6, PT, R29, 0xfa, !P0 ;  /* 0x000000fa1d00780c */ /* 0x000fe400047c1670 */
[----:B------:R-:W-:Y:S02]  /*6a350*/  @P0 LOP3.LUT R12, R12, 0x20, RZ, 0xfc, !PT ;  /* 0x000000200c0c0812 */ /* 0x000fe400078efcff */
[----:B------:R-:W-:Y:S02]  /*6a360*/  LOP3.LUT P0, RZ, R13, 0x4, RZ, 0xc0, !PT ;  /* 0x000000040dff7812 */ /* 0x000fe4000780c0ff */
[----:B0-----:R-:W-:-:S05]  /*6a370*/  @!P2 IADD3 R34, P3, R51, R34, RZ ;  /* 0x000000223322a210 */ /* 0x001fca0007f7e0ff */
        /* <DEDUP_REMOVED lines=10> */
[----:B------:R-:W-:Y:S02]  /*6a420*/  LOP3.LUT R0, R0, 0xfffffffd, RZ, 0xc0, !PT ;  /* 0xfffffffd00007812 */ /* 0x000fe400078ec0ff */
[----:B------:R-:W-:Y:S02]  /*6a430*/  @!P6 IADD3 R51, P4, P5, R3, R24, R7 ;  /* 0x000000180333e210 */ /* 0x000fe40007d9e007 */
[----:B------:R-:W-:Y:S02]  /*6a440*/  @P6 LOP3.LUT R0, R0, 0x2, RZ, 0xfc, !PT ;  /* 0x0000000200006812 */ /* 0x000fe400078efcff */
[----:B------:R-:W-:Y:S02]  /*6a450*/  @!P6 IADD3.X R81, R2, R31, R6, P4, P5 ;  /* 0x0000001f0251e210 */ /* 0x000fe400027ea406 */
[----:B------:R-:W-:Y:S02]  /*6a460*/  LOP3.LUT P6, RZ, R8, 0x800, RZ, 0xc0, !PT ;  /* 0x0000080008ff7812 */ /* 0x000fe400078cc0ff */
[----:B---3--:R-:W-:-:S04]  /*6a470*/  LOP3.LUT R34, R34, 0xff, RZ, 0xc0, !PT ;  /* 0x000000ff22227812 */ /* 0x008fc800078ec0ff */
        /* <DEDUP_REMOVED lines=10> */
[----:B------:R-:W3:Y:S01]  /*6a520*/  @!P6 LDG.E.U8 R34, desc[UR30][R22.64+0xa9] ;  /* 0x0000a91e1622e981 */ /* 0x000ee2000c1e1100 */
[----:B------:R-:W-:Y:S02]  /*6a530*/  ISETP.LT.OR P5, PT, R29, 0x101, !P1 ;  /* 0x000001011d00780c */ /* 0x000fe40004fa1670 */
[----:B---3--:R-:W-:-:S04]  /*6a540*/  LOP3.LUT R34, R34, 0xff, RZ, 0xc0, !PT ;  /* 0x000000ff22227812 */ /* 0x008fc800078ec0ff */
[----:B------:R-:W-:-:S05]  /*6a550*/  F2FP.F16.E4M3.UNPACK_B R34, R34 ;  /* 0x00000022ff22723e */ /* 0x000fca00020006ff */
[----:B------:R-:W-:-:S05]  /*6a560*/  HADD2.F32 R34, -RZ, R34.H0_H0 ;  /* 0x20000022ff227230 */ /* 0x000fca0000004100 */
[----:B------:R-:W-:-:S04]  /*6a570*/  FMUL R34, R34, UR25 ;  /* 0x0000001922227c20 */ /* 0x000fc80008400000 */
[----:B----4-:R-:W-:Y:S01]  /*6a580*/  FFMA R34, R191, UR26, R34 ;  /* 0x0000001abf227c23 */ /* 0x010fe20008000022 */
[----:B------:R-:W-:Y:S02]  /*6a590*/  @!P5 IADD3 R52, P3, P4, R3, R24, R5 ;  /* 0x000000180334d210 */ /* 0x000fe40007c7e005 */
[----:B------:R-:W-:Y:S01]  /*6a5a0*/  LOP3.LUT P0, RZ, R0, 0x200, RZ, 0xc0, !PT ;  /* 0x0000020000ff7812 */ /* 0x000fe2000780c0ff */
[----:B------:R-:W3:Y:S01]  /*6a5b0*/  LDL.LU R191, [R1+0xde8] ;  /* 0x000de80001bf7983 */ /* 0x000ee20000300800 */
[----:B------:R-:W-:-:S05]  /*6a5c0*/  F2FP.SATFINITE.E4M3.F32.PACK_AB_MERGE_C R34, RZ, R34, RZ ;  /* 0x00000022ff22723e */ /* 0x000fca00048070ff */
[----:B------:R0:W-:Y:S04]  /*6a5d0*/  @!P6 STG.E.U8 desc[UR30][R124.64+0xa9], R34 ;  /* 0x0000a9227c00e986 */ /* 0x0001e8000c10111e */
[----:B------:R-:W4:Y:S01]  /*6a5e0*/  @!P2 LDG.E.U8 R36, desc[UR30][R32.64+0xa8] ;  /* 0x0000a81e2024a981 */ /* 0x000f22000c1e1100 */
[----:B------:R-:W-:Y:S02]  /*6a5f0*/  @!P5 IADD3.X R116, R2, R31, R4, P3, P4 ;  /* 0x0000001f0274d210 */ /* 0x000fe40001fe8404 */
[----:B------:R-:W-:Y:S01]  /*6a600*/  ISETP.LT.OR P5, PT, R29, 0x102, !P1 ;  /* 0x000001021d00780c */ /* 0x000fe20004fa1670 */
[----:B0-----:R-:W0:-:S12]  /*6a610*/  @!P2 LDC.64 R34, c[0x0][0x5c0] ;  /* 0x00017000ff22ab82 */ /* 0x001e180000000a00 */
[----:B------:R-:W-:-:S04]  /*6a620*/  @!P5 IADD3 R117, P3, P4, R3, R24, R5 ;  /* 0x000000180375d210 */ /* 0x000fc80007c7e005 */
[----:B------:R-:W-:Y:S02]  /*6a630*/  @!P5 IADD3.X R118, R2, R31, R4, P3, P4 ;  /* 0x0000001f0276d210 */ /* 0x000fe40001fe8404 */
[----:B------:R-:W-:-:S13]  /*6a640*/  ISETP.LT.OR P5, PT, R29, 0x109, !P1 ;  /* 0x000001091d00780c */ /* 0x000fda0004fa1670 */
[----:B------:R-:W-:-:S04]  /*6a650*/  @!P5 IADD3 R119, P3, P4, R3, R24, R5 ;  /* 0x000000180377d210 */ /* 0x000fc80007c7e005 */
[----:B------:R-:W-:Y:S02]  /*6a660*/  @!P5 IADD3.X R121, R2, R31, R4, P3, P4 ;  /* 0x0000001f0279d210 */ /* 0x000fe40001fe8404 */
[----:B------:R-:W-:-:S13]  /*6a670*/  ISETP.LT.OR P5, PT, R29, 0x10a, !P1 ;  /* 0x0000010a1d00780c */ /* 0x000fda0004fa1670 */
        /* <DEDUP_REMOVED lines=9> */
[----:B------:R-:W-:Y:S02]  /*6a710*/  ISETP.LT.OR P5, PT, R29, 0x111, !P1 ;  /* 0x000001111d00780c */ /* 0x000fe40004fa1670 */
[----:B------:R-:W-:Y:S01]  /*6a720*/  LOP3.LUT P6, RZ, R13, 0x80, RZ, 0xc0, !PT ;  /* 0x000000800dff7812 */ /* 0x000fe200078cc0ff */
[----:B------:R-:W2:Y:S04]  /*6a730*/  LDL.LU R15, [R1+0xdec] ;  /* 0x000dec00010f7983 */ /* 0x000ea80000300800 */
[----:B------:R-:W4:Y:S01]  /*6a740*/  LDL.LU R188, [R1+0xdf0] ;  /* 0x000df00001bc7983 */ /* 0x000f220000300800 */
[----:B------:R-:W-:-:S05]  /*6a750*/  F2FP.SATFINITE.E4M3.F32.PACK_AB_MERGE_C R36, RZ, R36, RZ ;  /* 0x00000024ff24723e */ /* 0x000fca00048070ff */
[----:B------:R0:W-:Y:S02]  /*6a760*/  @!P2 STG.E.U8 desc[UR30][R34.64+0xa8], R36 ;  /* 0x0000a8242200a986 */ /* 0x0001e4000c10111e */
[----:B0-----:R-:W-:Y:S01]  /*6a770*/  PRMT R36, RZ, 0x7610, R36 ;  /* 0x00007610ff247816 */ /* 0x001fe20000000024 */
[----:B------:R-:W0:Y:S05]  /*6a780*/  @!P0 LDC.64 R34, c[0x0][0x5c0] ;  /* 0x00017000ff228b82 */ /* 0x000e2a0000000a00 */
[----:B------:R-:W3:Y:S01]  /*6a790*/  @!P0 LDG.E.U8 R36, desc[UR30][R32.64+0xa9] ;  /* 0x0000a91e20248981 */ /* 0x000ee2000c1e1100 */
        /* <DEDUP_REMOVED lines=13> */
[----:B------:R-:W-:-:S13]  /*6a870*/  ISETP.LT.OR P2, PT, R29, 0x112, !P1 ;  /* 0x000001121d00780c */ /* 0x000fda0004f41670 */
        /* <DEDUP_REMOVED lines=11> */
[----:B------:R-:W-:Y:S02]  /*6a930*/  ISETP.LT.OR P5, PT, R29, 0x119, !P1 ;  /* 0x000001191d00780c */ /* 0x000fe40004fa1670 */
        /* <DEDUP_REMOVED lines=11> */
[----:B------:R0:W-:Y:S04]  /*6a9f0*/  @!P2 STG.E.U8 desc[UR30][R214.64+0xb1], R34 ;  /* 0x0000b122d600a986 */ /* 0x0001e8000c10111e */
[----:B------:R-:W4:Y:S01]  /*6aa00*/  @!P0 LDG.E.U8 R36, desc[UR30][R32.64+0xb0] ;  /* 0x0000b01e20248981 */ /* 0x000f22000c1e1100 */
[----:B------:R-:W-:-:S04]  /*6aa10*/  @!P5 IADD3 R56, P3, P4, R3, R24, R5 ;  /* 0x000000180338d210 */ /* 0x000fc80007c7e005 */
[----:B------:R-:W-:Y:S02]  /*6aa20*/  @!P5 IADD3.X R124, R2, R31, R4, P3, P4 ;  /* 0x0000001f027cd210 */ /* 0x000fe40001fe8404 */
[----:B------:R-:W-:Y:S01]  /*6aa30*/  ISETP.LT.OR P5, PT, R29, 0x11a, !P1 ;  /* 0x0000011a1d00780c */ /* 0x000fe20004fa1670 */
[----:B0-----:R-:W0:-:S12]  /*6aa40*/  @!P0 LDC.64 R34, c[0x0][0x5c0] ;  /* 0x00017000ff228b82 */ /* 0x001e180000000a00 */
[----:B------:R-:W-:-:S04]  /*6aa50*/  @!P5 IADD3 R125, P3, P4, R3, R24, R5 ;  /* 0x00000018037dd210 */ /* 0x000fc80007c7e005 */
[----:B------:R-:W-:Y:S02]  /*6aa60*/  @!P5 IADD3.X R190, R2, R31, R4, P3, P4 ;  /* 0x0000001f02bed210 */ /* 0x000fe40001fe8404 */
[C---:B------:R-:W-:Y:S02]  /*6aa70*/  ISETP.LT.OR P5, PT, R29.reuse, 0x121, !P1 ;  /* 0x000001211d00780c */ /* 0x040fe40004fa1670 */
[----:B------:R-:W-:-:S11]  /*6aa80*/  ISETP.LT.OR P2, PT, R29, 0x122, !P1 ;  /* 0x000001221d00780c */ /* 0x000fd60004f41670 */
[----:B------:R-:W-:-:S04]  /*6aa90*/  @!P5 IADD3 R191, P3, P4, R3, R24, R5 ;  /* 0x0000001803bfd210 */ /* 0x000fc80007c7e005 */
[----:B------:R-:W-:Y:S02]  /*6aaa0*/  @!P5 IADD3.X R193, R2, R31, R4, P3, P4 ;  /* 0x0000001f02c1d210 */ /* 0x000fe40001fe8404 */
[----:B------:R-:W-:-:S04]  /*6aab0*/  @!P2 IADD3 R192, P3, P4, R3, R24, R5 ;  /* 0x0000001803c0a210 */ /* 0x000fc80007c7e005 */
[----:B------:R-:W-:Y:S02]  /*6aac0*/  @!P2 IADD3.X R194, R2, R31, R4, P3, P4 ;  /* 0x0000001f02c2a210 */ /* 0x000fe40001fe8404 */
[----:B0-----:R-:W-:Y:S02]  /*6aad0*/  @!P0 IADD3 R34, P3, R39, R34, RZ ;  /* 0x0000002227228210 */ /* 0x001fe40007f7e0ff */
[----:B------:R-:W-:-:S03]  /*6aae0*/  LOP3.LUT P6, RZ, R0, 0x400, RZ, 0xc0, !PT ;  /* 0x0000040000ff7812 */ /* 0x000fc600078cc0ff */
        /* <DEDUP_REMOVED lines=113> */
[----:B------:R-:W4:Y:S01]  /*6b200*/  @!P6 LDG.E.U8 R34, desc[UR30][R22.64+0xc1] ;  /* 0x0000c11e1622e981 */ /* 0x000f22000c1e1100 */
[----:B------:R-:W-:-:S04]  /*6b210*/  @!P5 IADD3 R60, P3, P4, R3, R24, R5 ;  /* 0x00000018033cd210 */ /* 0x000fc80007c7e005 */
[----:B------:R-:W-:Y:S02]  /*6b220*/  @!P5 IADD3.X R202, R2, R31, R4, P3, P4 ;  /* 0x0000001f02cad210 */ /* 0x000fe40001fe8404 */
[----:B------:R-:W-:Y:S02]  /*6b230*/  ISETP.LT.OR P5, PT, R29, 0x14a, !P1 ;  /* 0x0000014a1d00780c */ /* 0x000fe40004fa1670 */
        /* <DEDUP_REMOVED lines=14> */
[----:B------:R-:W-:Y:S02]  /*6b320*/  ISETP.LT.OR P5, PT, R29, 0x152, !P1 ;  /* 0x000001521d00780c */ /* 0x000fe40004fa1670 */
[----:B------:R-:W-:-:S11]  /*6b330*/  LOP3.LUT P0, RZ, R0, 0x4000, RZ, 0xc0, !PT ;  /* 0x0000400000ff7812 */ /* 0x000fd6000780c0ff */
        /* <DEDUP_REMOVED lines=317> */
[----:B0-----:R-:W-:Y:S02]  /*6c710*/  PRMT R34, RZ, 0x7610, R34 ;  /* 0x00007610ff227816 */ /* 0x001fe40000000022 */
[----:B------:R-:W-:Y:S01]  /*6c720*/  ISETP.LT.OR P5, PT, R29, 0x1c1, !P1 ;  /* 0x000001c11d00780c */ /* 0x000fe20004fa1670 */
[----:B------:R-:W3:Y:S01]  /*6c730*/  LDL.LU.64 R16, [R1+0x1500] ;  /* 0x0015000001107983 */ /* 0x000ee20000300a00 */
[----:B------:R-:W-:-:S03]  /*6c740*/  LOP3.LUT P2, RZ, R0, 0x100000, RZ, 0xc0, !PT ;  /* 0x0010000000ff7812 */ /* 0x000fc6000784c0ff */
[----:B------:R-:W3:Y:S04]  /*6c750*/  LDL.LU R71, [R1+0xe68] ;  /* 0x000e680001477983 */ /* 0x000ee80000300800 */
[----:B------:R-:W3:Y:S04]  /*6c760*/  LDL.LU R70, [R1+0xe6c] ;  /* 0x000e6c0001467983 */ /* 0x000ee80000300800 */
[----:B------:R-:W4:Y:S04]  /*6c770*/  @!P0 LDG.E.U8 R34, desc[UR30][R22.64+0xe9] ;  /* 0x0000e91e16228981 */ /* 0x000f28000c1e1100 */
[----:B------:R-:W3:Y:S01]  /*6c780*/  LDL.LU R69, [R1+0xe70] ;  /* 0x000e700001457983 */ /* 0x000ee20000300800 */
        /* <DEDUP_REMOVED lines=26> */
[----:B--2---:R-:W-:-:S05]  /*6c930*/  FFMA R36, R15, UR26, R36 ;  /* 0x0000001a0f247c23 */ /* 0x004fca0008000024 */
[----:B------:R-:W-:-:S05]  /*6c940*/  F2FP.SATFINITE.E4M3.F32.PACK_AB_MERGE_C R36, RZ, R36, RZ ;  /* 0x00000024ff24723e */ /* 0x000fca00048070ff */
[----:B------:R0:W-:Y:S02]  /*6c950*/  @!P6 STG.E.U8 desc[UR30][R34.64+0xe8], R36 ;  /* 0x0000e8242200e986 */ /* 0x0001e4000c10111e */
[----:B0-----:R-:W-:Y:S01]  /*6c960*/  PRMT R36, RZ, 0x7610, R36 ;  /* 0x00007610ff247816 */ /* 0x001fe20000000024 */
[----:B------:R-:W0:Y:S05]  /*6c970*/  @!P2 LDC.64 R34, c[0x0][0x5c0] ;  /* 0x00017000ff22ab82 */ /* 0x000e2a0000000a00 */
[----:B------:R-:W2:Y:S01]  /*6c980*/  @!P2 LDG.E.U8 R36, desc[UR30][R32.64+0xe9] ;  /* 0x0000e91e2024a981 */ /* 0x000ea2000c1e1100 */
[----:B------:R-:W-:Y:S02]  /*6c990*/  ISETP.LT.OR P0, PT, R29, 0x1d1, !P1 ;  /* 0x000001d11d00780c */ /* 0x000fe40004f01670 */
[----:B------:R-:W-:-:S11]  /*6c9a0*/  LOP3.LUT P6, RZ, R11, 0x4000000, RZ, 0xc0, !PT ;  /* 0x040000000bff7812 */ /* 0x000fd600078cc0ff */
[----:B------:R-:W-:-:S04]  /*6c9b0*/  @!P0 IADD3 R101, P3, P4, R3, R24, R5 ;  /* 0x0000001803658210 */ /* 0x000fc80007c7e005 */
[----:B------:R-:W-:Y:S02]  /*6c9c0*/  @!P0 IADD3.X R102, R2, R31, R4, P3, P4 ;  /* 0x0000001f02668210 */ /* 0x000fe40001fe8404 */
[----:B0-----:R-:W-:-:S05]  /*6c9d0*/  @!P2 IADD3 R34, P3, R75, R34, RZ ;  /* 0x000000224b22a210 */ /* 0x001fca0007f7e0ff */
[----:B------:R-:W-:Y:S01]  /*6c9e0*/  @!P2 IMAD.X R35, R76, 0x1, R35, P3 ;  /* 0x000000014c23a824 */ /* 0x000fe200018e0623 */
        /* <DEDUP_REMOVED lines=9> */
[----:B------:R-:W-:-:S13]  /*6ca80*/  ISETP.LT.OR P0, PT, R29, 0x1d2, !P1 ;  /* 0x000001d21d00780c */ /* 0x000fda0004f01670 */
[----:B------:R-:W-:-:S04]  /*6ca90*/  @!P0 IADD3 R103, P4, P5, R3, R24, R5 ;  /* 0x0000001803678210 */ /* 0x000fc80007d9e005 */
[----:B------:R-:W-:Y:S02]  /*6caa0*/  @!P0 IADD3.X R15, R2, R31, R4, P4, P5 ;  /* 0x0000001f020f8210 */ /* 0x000fe400027ea404 */
[----:B------:R-:W-:Y:S02]  /*6cab0*/  LOP3.LUT P0, RZ, R11, 0x8000000, RZ, 0xc0, !PT ;  /* 0x080000000bff7812 */ /* 0x000fe4000780c0ff */
[----:B--2---:R-:W-:-:S04]  /*6cac0*/  LOP3.LUT R34, R34, 0xff, RZ, 0xc0, !PT ;  /* 0x000000ff22227812 */ /* 0x004fc800078ec0ff */
[----:B------:R-:W-:-:S05]  /*6cad0*/  F2FP.F16.E4M3.UNPACK_B R34, R34 ;  /* 0x00000022ff22723e */ /* 0x000fca00020006ff */
[----:B------:R-:W-:-:S05]  /*6cae0*/  HADD2.F32 R34, -RZ, R34.H0_H0 ;  /* 0x20000022ff227230 */ /* 0x000fca0000004100 */
[----:B------:R-:W-:-:S04]  /*6caf0*/  FMUL R34, R34, UR25 ;  /* 0x0000001922227c20 */ /* 0x000fc80008400000 */
[----:B------:R-:W-:Y:S01]  /*6cb00*/  FFMA R34, R70, UR26, R34 ;  /* 0x0000001a46227c23 */ /* 0x000fe20008000022 */
        /* <DEDUP_REMOVED lines=12> */
[----:B------:R-:W-:Y:S01]  /*6cbd0*/  FFMA R34, R69, UR26, R34 ;  /* 0x0000001a45227c23 */ /* 0x000fe20008000022 */
[----:B------:R-:W-:Y:S02]  /*6cbe0*/  @!P5 IADD3 R135, P3, P4, R3, R24, R5 ;  /* 0x000000180387d210 */ /* 0x000fe40007c7e005 */
[----:B------:R-:W-:Y:S01]  /*6cbf0*/  LOP3.LUT P6, RZ, R0, 0x400000, RZ, 0xc0, !PT ;  /* 0x0040000000ff7812 */ /* 0x000fe200078cc0ff */
[----:B------:R-:W3:Y:S04]  /*6cc00*/  LDL.LU R69, [R1+0xe78] ;  /* 0x000e780001457983 */ /* 0x000ee80000300800 */
[----:B------:R-:W4:Y:S01]  /*6cc10*/  LDL.LU R40, [R1+0xe7c] ;  /* 0x000e7c0001287983 */ /* 0x000f220000300800 */
[----:B------:R-:W-:Y:S02]  /*6cc20*/  F2FP.SATFINITE.E4M3.F32.PACK_AB_MERGE_C R34, RZ, R34, RZ ;  /* 0x00000022ff22723e */ /* 0x000fe400048070ff */
[----:B------:R-:W-:Y:S01]  /*6cc30*/  @!P5 IADD3.X R230, R2, R31, R4, P3, P4 ;  /* 0x0000001f02e6d210 */ /* 0x000fe20001fe8404 */
[----:B------:R-:W4:Y:S04]  /*6cc40*/  LDL.LU R37, [R1+0xe80] ;  /* 0x000e800001257983 */ /* 0x000f280000300800 */
[----:B------:R0:W-:Y:S04]  /*6cc50*/  @!P0 STG.E.U8 desc[UR30][R234.64+0xf1], R34 ;  /* 0x0000f122ea008986 */ /* 0x0001e8000c10111e */
[----:B------:R-:W2:Y:S01]  /*6cc60*/  @!P2 LDG.E.U8 R36, desc[UR30][R32.64+0xf0] ;  /* 0x0000f01e2024a981 */ /* 0x000ea2000c1e1100 */
[----:B------:R-:W-:-:S02]  /*6cc70*/  ISETP.LT.OR P5, PT, R29, 0x1da, !P1 ;  /* 0x000001da1d00780c */ /* 0x000fc40004fa1670 */
[----:B------:R-:W-:Y:S01]  /*6cc80*/  ISETP.LT.OR P0, PT, R29, 0x1e2, !P1 ;  /* 0x000001e21d00780c */ /* 0x000fe20004f01670 */
[----:B0-----:R-:W0:Y:S01]  /*6cc90*/  @!P2 LDC.64 R34, c[0x0][0x5c0] ;  /* 0x00017000ff22ab82 */ /* 0x001e220000000a00 */
[----:B------:R-:W-:Y:S01]  /*6cca0*/  LOP3.LUT R12, R12, 0xffffffbf, RZ, 0xc0, !PT ;  /* 0xffffffbf0c0c7812 */ /* 0x000fe200078ec0ff */
[----:B------:R-:W4:Y:S08]  /*6ccb0*/  LDL.LU R234, [R1+0xe84] ;  /* 0x000e840001ea7983 */ /* 0x000f300000300800 */
[----:B------:R-:W-:-:S04]  /*6ccc0*/  @!P5 IADD3 R132, P3, P4, R3, R24, R5 ;  /* 0x000000180384d210 */ /* 0x000fc80007c7e005 */
[----:B------:R-:W-:Y:S02]  /*6ccd0*/  @!P5 IADD3.X R134, R2, R31, R4, P3, P4 ;  /* 0x0000001f0286d210 */ /* 0x000fe40001fe8404 */
[----:B------:R-:W-:-:S13]  /*6cce0*/  ISETP.LT.OR P5, PT, R29, 0x1e1, !P1 ;  /* 0x000001e11d00780c */ /* 0x000fda0004fa1670 */
[----:B------:R-:W-:-:S04]  /*6ccf0*/  @!P5 IADD3 R76, P3, P4, R3, R24, R5 ;  /* 0x00000018034cd210 */ /* 0x000fc80007c7e005 */
[----:B------:R-:W-:Y:S02]  /*6cd00*/  @!P5 IADD3.X R133, R2, R31, R4, P3, P4 ;  /* 0x0000001f0285d210 */ /* 0x000fe40001fe8404 */
        /* <DEDUP_REMOVED lines=8> */
[----:B------:R-:W-:-:S05]  /*6cd90*/  FFMA R36, R70, UR26, R36 ;  /* 0x0000001a46247c23 */ /* 0x000fca0008000024 */
[----:B------:R-:W-:-:S05]  /*6cda0*/  F2FP.SATFINITE.E4M3.F32.PACK_AB_MERGE_C R36, RZ, R36, RZ ;  /* 0x00000024ff24723e */ /* 0x000fca00048070ff */
[----:B------:R0:W-:Y:S02]  /*6cdb0*/  @!P2 STG.E.U8 desc[UR30][R34.64+0xf0], R36 ;  /* 0x0000f0242200a986 */ /* 0x0001e4000c10111e */
[----:B0-----:R-:W-:Y:S01]  /*6cdc0*/  PRMT R36, RZ, 0x7610, R36 ;  /* 0x00007610ff247816 */ /* 0x001fe20000000024 */
[----:B------:R-:W0:Y:S05]  /*6cdd0*/  @!P6 LDC.64 R34, c[0x0][0x5c0] ;  /* 0x00017000ff22eb82 */ /* 0x000e2a0000000a00 */
[----:B------:R-:W2:Y:S01]  /*6cde0*/  @!P6 LDG.E.U8 R36, desc[UR30][R32.64+0xf1] ;  /* 0x0000f11e2024e981 */ /* 0x000ea2000c1e1100 */
[C---:B------:R-:W-:Y:S02]  /*6cdf0*/  ISETP.LT.OR P0, PT, R29.reuse, 0x1e9, !P1 ;  /* 0x000001e91d00780c */ /* 0x040fe40004f01670 */
[----:B------:R-:W-:-:S11]  /*6ce00*/  ISETP.LT.OR P2, PT, R29, 0x1ea, !P1 ;  /* 0x000001ea1d00780c */ /* 0x000fd60004f41670 */
[----:B------:R-:W-:-:S04]  /*6ce10*/  @!P0 IADD3 R72, P3, P4, R3, R24, R5 ;  /* 0x0000001803488210 */ /* 0x000fc80007c7e005 */
[CCC-:B------:R-:W-:Y:S02]  /*6ce20*/  @!P0 IADD3.X R73, R2.reuse, R31.reuse, R4.reuse, P3, P4 ;  /* 0x0000001f02498210 */ /* 0x1c0fe40001fe8404 */
[----:B------:R-:W-:Y:S02]  /*6ce30*/  @!P2 IADD3 R70, P4, P5, R3, R24, R5 ;  /* 0x000000180346a210 */ /* 0x000fe40007d9e005 */
[----:B0-----:R-:W-:Y:S02]  /*6ce40*/  @!P6 IADD3 R34, P3, R79, R34, RZ ;  /* 0x000000224f22e210 */ /* 0x001fe40007f7e0ff */
[----:B------:R-:W-:Y:S02]  /*6ce50*/  @!P2 IADD3.X R71, R2, R31, R4, P4, P5 ;  /* 0x0000001f0247a210 */ /* 0x000fe400027ea404 */
[----:B------:R-:W-:Y:S01]  /*6ce60*/  LOP3.LUT P5, RZ, R14, 0x1, RZ, 0xc0, !PT ;  /* 0x000000010eff7812 */ /* 0x000fe200078ac0ff */
        /* <DEDUP_REMOVED lines=10> */
[C---:B------:R-:W-:Y:S02]  /*6cf10*/  ISETP.LT.OR P6, PT, R29.reuse, 0x1f1, !P1 ;  /* 0x000001f11d00780c */ /* 0x040fe40004fc1670 */
[----:B------:R-:W-:-:S11]  /*6cf20*/  ISETP.LT.OR P5, PT, R29, 0x1f2, !P1 ;  /* 0x000001f21d00780c */ /* 0x000fd60004fa1670 */
[----:B------:R-:W-:-:S04]  /*6cf30*/  @!P6 IADD3 R49, P3, P4, R3, R24, R5 ;  /* 0x000000180331e210 */ /* 0x000fc80007c7e005 */
[----:B------:R-:W-:Y:S02]  /*6cf40*/  @!P6 IADD3.X R69, R2, R31, R4, P3, P4 ;  /* 0x0000001f0245e210 */ /* 0x000fe40001fe8404 */
[----:B------:R-:W-:Y:S02]  /*6cf50*/  @!P5 IADD3 R38, P3, P4, R3, R24, R5 ;  /* 0x000000180326d210 */ /* 0x000fe40007c7e005 */
[----:B--2---:R-:W-:-:S04]  /*6cf60*/  LOP3.LUT R34, R34, 0xff, RZ, 0xc0, !PT ;  /* 0x000000ff22227812 */ /* 0x004fc800078ec0ff */
[----:B------:R-:W-:-:S05]  /*6cf70*/  F2FP.F16.E4M3.UNPACK_B R34, R34 ;  /* 0x00000022ff22723e */ /* 0x000fca00020006ff */
[----:B------:R-:W-:-:S05]  /*6cf80*/  HADD2.F32 R34, -RZ, R34.H0_H0 ;  /* 0x20000022ff227230 */ /* 0x000fca0000004100 */
[----:B------:R-:W-:-:S04]  /*6cf90*/  FMUL R34, R34, UR25 ;  /* 0x0000001922227c20 */ /* 0x000fc80008400000 */
[----:B----4-:R-:W-:Y:S01]  /*6cfa0*/  FFMA R34, R40, UR26, R34 ;  /* 0x0000001a28227c23 */ /* 0x010fe20008000022 */
[----:B------:R-:W-:Y:S02]  /*6cfb0*/  @!P5 IADD3.X R40, R2, R31, R4, P3, P4 ;  /* 0x0000001f0228d210 */ /* 0x000fe40001fe8404 */
[----:B------:R-:W-:Y:S02]  /*6cfc0*/  LOP3.LUT P3, RZ, R14, 0x1, RZ, 0xc0, !PT ;  /* 0x000000010eff7812 */ /* 0x000fe4000786c0ff */
[----:B------:R-:W-:Y:S02]  /*6cfd0*/  LOP3.LUT P4, RZ, R11, 0x20000000, RZ, 0xc0, !PT ;  /* 0x200000000bff7812 */ /* 0x000fe4000788c0ff */
[----:B------:R-:W-:Y:S02]  /*6cfe0*/  F2FP.SATFINITE.E4M3.F32.PACK_AB_MERGE_C R36, RZ, R34, RZ ;  /* 0x00000022ff24723e */ /* 0x000fe400048070ff */
[----:B------:R-:W-:-:S07]  /*6cff0*/  PRMT R34, RZ, 0x7610, R34 ;  /* 0x00007610ff227816 */ /* 0x000fce0000000022 */
[----:B------:R0:W-:Y:S04]  /*6d000*/  @!P3 STG.E.U8 desc[UR30][R26.64+0xf8], R36 ;  /* 0x0000f8241a00b986 */ /* 0x0001e8000c10111e */
[----:B------:R-:W2:Y:S01]  /*6d010*/  @!P4 LDG.E.U8 R34, desc[UR30][R22.64+0xf9] ;  /* 0x0000f91e1622c981 */ /* 0x000ea2000c1e1100 */
[----:B------:R-:W-:Y:S02]  /*6d020*/  @P0 LOP3.LUT R12, R12, 0x40, RZ, 0xfc, !PT ;  /* 0x000000400c0c0812 */ /* 0x000fe400078efcff */
[----:B------:R-:W-:Y:S02]  /*6d030*/  LOP3.LUT P0, RZ, R0, 0x800000, RZ, 0xc0, !PT ;  /* 0x0080000000ff7812 */ /* 0x000fe4000780c0ff */
[----:B0-----:R-:W-:Y:S01]  /*6d040*/  PRMT R36, RZ, 0x7610, R36 ;  /* 0x00007610ff247816 */ /* 0x001fe20000000024 */
[----:B------:R-:W3:Y:S01]  /*6d050*/  LDL.LU.64 R26, [R1+0x14f8] ;  /* 0x0014f800011a7983 */ /* 0x000ee20000300a00 */
[----:B--2---:R-:W-:-:S02]  /*6d060*/  LOP3.LUT R34, R34, 0xff, RZ, 0xc0, !PT ;  /* 0x000000ff22227812 */ /* 0x004fc400078ec0ff */
[----:B------:R-:W-:Y:S01]  /*6d070*/  LOP3.LUT R12, R12, 0xffffff7f, RZ, 0xc0, !PT ;  /* 0xffffff7f0c0c7812 */ /* 0x000fe200078ec0ff */
[----:B------:R-:W2:Y:S01]  /*6d080*/  LDL.LU R235, [R1+0xe88] ;  /* 0x000e880001eb7983 */ /* 0x000ea20000300800 */
[----:B------:R-:W-:-:S05]  /*6d090*/  F2FP.F16.E4M3.UNPACK_B R34, R34 ;  /* 0x00000022ff22723e */ /* 0x000fca00020006ff */
[----:B------:R-:W-:-:S05]  /*6d0a0*/  HADD2.F32 R34, -RZ, R34.H0_H0 ;  /* 0x20000022ff227230 */ /* 0x000fca0000004100 */
[----:B------:R-:W-:-:S04]  /*6d0b0*/  FMUL R34, R34, UR25 ;  /* 0x0000001922227c20 */ /* 0x000fc80008400000 */
[----:B------:R-:W-:Y:S01]  /*6d0c0*/  FFMA R34, R37, UR26, R34 ;  /* 0x0000001a25227c23 */ /* 0x000fe20008000022 */
[----:B------:R-:W-:Y:S01]  /*6d0d0*/  @P2 LOP3.LUT R12, R12, 0x80, RZ, 0xfc, !PT ;  /* 0x000000800c0c2812 */ /* 0x000fe200078efcff */
[----:B------:R-:W4:Y:S03]  /*6d0e0*/  LDL.LU R37, [R1+0xe8c] ;  /* 0x000e8c0001257983 */ /* 0x000f260000300800 */
[----:B------:R-:W-:-:S05]  /*6d0f0*/  F2FP.SATFINITE.E4M3.F32.PACK_AB_MERGE_C R34, RZ, R34, RZ ;  /* 0x00000022ff22723e */ /* 0x000fca00048070ff */
[----:B------:R0:W-:Y:S04]  /*6d100*/  @!P4 STG.E.U8 desc[UR30][R136.64+0xf9], R34 ;  /* 0x0000f9228800c986 */ /* 0x0001e8000c10111e */
[----:B------:R-:W3:Y:S01]  /*6d110*/  @!P0 LDG.E.U8 R36, desc[UR30][R32.64+0xf8] ;  /* 0x0000f81e20248981 */ /* 0x000ee2000c1e1100 */
[----:B0-----:R-:W0:Y:S01]  /*6d120*/  @!P0 LDC.64 R34, c[0x0][0x5c0] ;  /* 0x00017000ff228b82 */ /* 0x001e220000000a00 */
        /* <DEDUP_REMOVED lines=12> */
[----:B------:R-:W3:Y:S01]  /*6d1f0*/  @!P2 LDG.E.U8 R36, desc[UR30][R32.64+0xf9] ;  /* 0x0000f91e2024a981 */ /* 0x000ee2000c1e1100 */
[----:B------:R-:W-:Y:S02]  /*6d200*/  ISETP.GE.AND P0, PT, R28, 0x1, PT ;  /* 0x000000011c00780c */ /* 0x000fe40003f06270 */
[----:B0-----:R-:W-:-:S05]  /*6d210*/  @!P2 IADD3 R34, P3, R51, R34, RZ ;  /* 0x000000223322a210 */ /* 0x001fca0007f7e0ff */
[----:B------:R-:W-:Y:S01]  /*6d220*/  @!P2 IMAD.X R35, R81, 0x1, R35, P3 ;  /* 0x000000015123a824 */ /* 0x000fe200018e0623 */
[----:B------:R-:W-:Y:S02]  /*6d230*/  ISETP.LT.OR P3, PT, R29, 0x101, !P0 ;  /* 0x000001011d00780c */ /* 0x000fe40004761670 */
[----:B---3--:R-:W-:-:S04]  /*6d240*/  LOP3.LUT R36, R36, 0xff, RZ, 0xc0, !PT ;  /* 0x000000ff24247812 */ /* 0x008fc800078ec0ff */
[----:B------:R-:W-:-:S05]  /*6d250*/  F2FP.F16.E4M3.UNPACK_B R36, R36 ;  /* 0x00000024ff24723e */ /* 0x000fca00020006ff */
[----:B------:R-:W-:-:S05]  /*6d260*/  HADD2.F32 R36, -RZ, R36.H0_H0 ;  /* 0x20000024ff247230 */ /* 0x000fca0000004100 */
[----:B------:R-:W-:-:S04]  /*6d270*/  FMUL R36, R36, UR25 ;  /* 0x0000001924247c20 */ /* 0x000fc80008400000 */
[----:B--2---:R-:W-:Y:S02]  /*6d280*/  FFMA R36, R235, UR26, R36 ;  /* 0x0000001aeb247c23 */ /* 0x004fe40008000024 */
[----:B------:R-:W2:Y:S04]  /*6d290*/  LDL.LU R235, [R1+0xe90] ;  /* 0x000e900001eb7983 */ /* 0x000ea80000300800 */
[----:B------:R-:W3:Y:S04]  /*6d2a0*/  LDL.LU R234, [R1+0xe94] ;  /* 0x000e940001ea7983 */ /* 0x000ee80000300800 */
[----:B------:R-:W3:Y:S01]  /*6d2b0*/  LDL.LU.64 R136, [R1+0x18] ;  /* 0x0000180001887983 */ /* 0x000ee20000300a00 */
[----:B------:R-:W-:-:S05]  /*6d2c0*/  F2FP.SATFINITE.E4M3.F32.PACK_AB_MERGE_C R36, RZ, R36, RZ ;  /* 0x00000024ff24723e */ /* 0x000fca00048070ff */
[----:B------:R0:W-:Y:S02]  /*6d2d0*/  @!P2 STG.E.U8 desc[UR30][R34.64+0xf9], R36 ;  /* 0x0000f9242200a986 */ /* 0x0001e4000c10111e */
[----:B0-----:R-:W-:Y:S01]  /*6d2e0*/  PRMT R36, RZ, 0x7610, R36 ;  /* 0x00007610ff247816 */ /* 0x001fe20000000024 */
[----:B------:R-:W0:Y:S05]  /*6d2f0*/  @!P3 LDC.64 R34, c[0x0][0x5c0] ;  /* 0x00017000ff22bb82 */ /* 0x000e2a0000000a00 */
[----:B------:R-:W4:Y:S01]  /*6d300*/  @!P3 LDG.E.U8 R36, desc[UR30][R26.64+0x100] ;  /* 0x0001001e1a24b981 */ /* 0x000f22000c1e1100 */
[----:B0-----:R-:W-:-:S05]  /*6d310*/  @!P3 IADD3 R34, P4, R24, R34, RZ ;  /* 0x000000221822b210 */ /* 0x001fca0007f9e0ff */
[----:B------:R-:W-:Y:S01]  /*6d320*/  @!P3 IMAD.X R35, R31, 0x1, R35, P4 ;  /* 0x000000011f23b824 */ /* 0x000fe200020e0623 */
[----:B----4-:R-:W-:-:S04]  /*6d330*/  LOP3.LUT R36, R36, 0xff, RZ, 0xc0, !PT ;  /* 0x000000ff24247812 */ /* 0x010fc800078ec0ff */
[----:B------:R-:W-:-:S05]  /*6d340*/  F2FP.F16.E4M3.UNPACK_B R36, R36 ;  /* 0x00000024ff24723e */ /* 0x000fca00020006ff */
[----:B------:R-:W-:-:S05]  /*6d350*/  HADD2.F32 R36, -RZ, R36.H0_H0 ;  /* 0x20000024ff247230 */ /* 0x000fca0000004100 */
[----:B------:R-:W-:-:S04]  /*6d360*/  FMUL R36, R36, UR25 ;  /* 0x0000001924247c20 */ /* 0x000fc80008400000 */
[----:B------:R-:W-:Y:S01]  /*6d370*/  FFMA R36, R37, UR26, R36 ;  /* 0x0000001a25247c23 */ /* 0x000fe20008000024 */
[----:B------:R-:W-:Y:S01]  /*6d380*/  LOP3.LUT P2, RZ, R11, 0x10000000, RZ, 0xc0, !PT ;  /* 0x100000000bff7812 */ /* 0x000fe2000784c0ff */
[----:B------:R-:W4:Y:S04]  /*6d390*/  LDL.LU R37, [R1+0xe98] ;  /* 0x000e980001257983 */ /* 0x000f280000300800 */
[----:B------:R-:W4:Y:S01]  /*6d3a0*/  LDL.LU.64 R78, [R1+0x10] ;  /* 0x00001000014e7983 */ /* 0x000f220000300a00 */
[----:B------:R-:W-:-:S05]  /*6d3b0*/  F2FP.SATFINITE.E4M3.F32.PACK_AB_MERGE_C R36, RZ, R36, RZ ;  /* 0x00000024ff24723e */ /* 0x000fca00048070ff */
[----:B------:R0:W-:Y:S01]  /*6d3c0*/  @!P3 STG.E.U8 desc[UR30][R34.64+0x100], R36 ;  /* 0x000100242200b986 */ /* 0x0001e2000c10111e */
[----:B------:R-:W-:Y:S02]  /*6d3d0*/  ISETP.LT.OR P3, PT, R29, 0x102, !P0 ;  /* 0x000001021d00780c */ /* 0x000fe40004761670 */
[----:B0-----:R-:W-:-:S11]  /*6d3e0*/  PRMT R36, RZ, 0x7610, R36 ;  /* 0x00007610ff247816 */ /* 0x001fd60000000024 */
        /* <DEDUP_REMOVED lines=9> */
[----:B------:R-:W-:Y:S02]  /*6d480*/  FFMA R36, R235, UR26, R36 ;  /* 0x0000001aeb247c23 */ /* 0x000fe40008000024 */
[----:B------:R-:W2:Y:S03]  /*6d490*/  LDL.LU R235, [R1+0xe9c] ;  /* 0x000e9c0001eb7983 */ /* 0x000ea60000300800 */
[----:B------:R-:W-:-:S05]  /*6d4a0*/  F2FP.SATFINITE.E4M3.F32.PACK_AB_MERGE_C R36, RZ, R36, RZ ;  /* 0x00000024ff24723e */ /* 0x000fca00048070ff */
[----:B------:R0:W-:Y:S02]  /*6d4b0*/  @!P3 STG.E.U8 desc[UR30][R34.64+0x101], R36 ;  /* 0x000101242200b986 */ /* 0x0001e4000c10111e */
[----:B0-----:R-:W-:-:S06]  /*6d4c0*/  PRMT R34, RZ, 0x7610, R34 ;  /* 0x00007610ff227816 */ /* 0x001fcc0000000022 */
[----:B------:R-:W3:Y:S02]  /*6d4d0*/  @!P4 LDG.E.U8 R34, desc[UR30][R16.64+0x100] ;  /* 0x0001001e1022c981 */ /* 0x000ee4000c1e1100 */
[----:B---3--:R-:W-:-:S04]  /*6d4e0*/  LOP3.LUT R34, R34, 0xff, RZ, 0xc0, !PT ;  /* 0x000000ff22227812 */ /* 0x008fc800078ec0ff */
[----:B------:R-:W-:-:S05]  /*6d4f0*/  F2FP.F16.E4M3.UNPACK_B R34, R34 ;  /* 0x00000022ff22723e */ /* 0x000fca00020006ff */
[----:B------:R-:W-:-:S05]  /*6d500*/  HADD2.F32 R34, -RZ, R34.H0_H0 ;  /* 0x20000022ff227230 */ /* 0x000fca0000004100 */
[----:B------:R-:W-:-:S04]  /*6d510*/  FMUL R34, R34, UR25 ;  /* 0x0000001922227c20 */ /* 0x000fc80008400000 */
[----:B------:R-:W-:-:S05]  /*6d520*/  FFMA R34, R234, UR26, R34 ;  /* 0x0000001aea227c23 */ /* 0x000fca0008000022 */
[----:B------:R-:W-:Y:S02]  /*6d530*/  F2FP.SATFINITE.E4M3.F32.PACK_AB_MERGE_C R36, RZ, R34, RZ ;  /* 0x00000022ff24723e */ /* 0x000fe400048070ff */
[----:B------:R-:W-:-:S03]  /*6d540*/  PRMT R34, RZ, 0x7610, R34 ;  /* 0x00007610ff227816 */ /* 0x000fc60000000022 */
[----:B------:R0:W-:Y:S04]  /*6d550*/  @!P4 STG.E.U8 desc[UR30][R136.64+0x100], R36 ;  /* 0x000100248800c986 */ /* 0x0001e8000c10111e */
[----:B------:R-:W3:Y:S01]  /*6d560*/  @!P2 LDG.E.U8 R34, desc[UR30][R16.64+0x101] ;  /* 0x0001011e1022a981 */ /* 0x000ee2000c1e1100 */
[----:B------:R-:W-:Y:S02]  /*6d570*/  ISETP.LT.OR P3, PT, R29, 0x109, !P0 ;  /* 0x000001091d00780c */ /* 0x000fe40004761670 */
[----:B0-----:R-:W-:Y:S02]  /*6d580*/  PRMT R36, RZ, 0x7610, R36 ;  /* 0x00007610ff247816 */ /* 0x001fe40000000024 */
[----:B---3--:R-:W-:-:S04]  /*6d590*/  LOP3.LUT R34, R34, 0xff, RZ, 0xc0, !PT ;  /* 0x000000ff22227812 */ /* 0x008fc800078ec0ff */
[----:B------:R-:W-:-:S05]  /*6d5a0*/  F2FP.F16.E4M3.UNPACK_B R34, R34 ;  /* 0x00000022ff22723e */ /* 0x000fca00020006ff */
[----:B------:R-:W-:-:S05]  /*6d5b0*/  HADD2.F32 R34, -RZ, R34.H0_H0 ;  /* 0x20000022ff227230 */ /* 0x000fca0000004100 */
[----:B------:R-:W-:-:S04]  /*6d5c0*/  FMUL R34, R34, UR25 ;  /* 0x0000001922227c20 */ /* 0x000fc80008400000 */
[----:B----4-:R-:W-:Y:S02]  /*6d5d0*/  FFMA R34, R37, UR26, R34 ;  /* 0x0000001a25227c23 */ /* 0x010fe40008000022 */
[----:B------:R-:W3:Y:S04]  /*6d5e0*/  LDL.LU R37, [R1+0xea0] ;  /* 0x000ea00001257983 */ /* 0x000ee80000300800 */
[----:B------:R-:W4:Y:S01]  /*6d5f0*/  LDL.LU R234, [R1+0xea4] ;  /* 0x000ea40001ea7983 */ /* 0x000f220000300800 */
[----:B------:R-:W-:-:S05]  /*6d600*/  F2FP.SATFINITE.E4M3.F32.PACK_AB_MERGE_C R34, RZ, R34, RZ ;  /* 0x00000022ff22723e */ /* 0x000fca00048070ff */
[----:B------:R0:W-:Y:S04]  /*6d610*/  @!P2 STG.E.U8 desc[UR30][R78.64+0x101], R34 ;  /* 0x000101224e00a986 */ /* 0x0001e8000c10111e */
[----:B------:R-:W2:Y:S01]  /*6d620*/  @!P3 LDG.E.U8 R36, desc[UR30][R26.64+0x108] ;  /* 0x0001081e1a24b981 */ /* 0x000ea2000c1e1100 */
[----:B0-----:R-:W0:Y:S03]  /*6d630*/  @!P3 LDC.64 R34, c[0x0][0x5c0] ;  /* 0x00017000ff22bb82 */ /* 0x001e260000000a00 */
[----:B------:R-:W4:Y:S01]  /*6d640*/  LDL.LU.64 R78, [R1+0x28] ;  /* 0x00002800014e7983 */ /* 0x000f220000300a00 */
[----:B0-----:R-:W-:-:S05]  /*6d650*/  @!P3 IADD3 R34, P4, R24, R34, RZ ;  /* 0x000000221822b210 */ /* 0x001fca0007f9e0ff */
[----:B------:R-:W-:Y:S01]  /*6d660*/  @!P3 IMAD.X R35, R31, 0x1, R35, P4 ;  /* 0x000000011f23b824 */ /* 0x000fe200020e0623 */
[----:B--2---:R-:W-:-:S04]  /*6d670*/  LOP3.LUT R36, R36, 0xff, RZ, 0xc0, !PT ;  /* 0x000000ff24247812 */ /* 0x004fc800078ec0ff */
[----:B------:R-:W-:-:S05]  /*6d680*/  F2FP.F16.E4M3.UNPACK_B R36, R36 ;  /* 0x00000024ff24723e */ /* 0x000fca00020006ff */
[----:B------:R-:W-:-:S05]  /*6d690*/  HADD2.F32 R36, -RZ, R36.H0_H0 ;  /* 0x20000024ff247230 */ /* 0x000fca0000004100 */
[----:B------:R-:W-:-:S04]  /*6d6a0*/  FMUL R36, R36, UR25 ;  /* 0x0000001924247c20 */ /* 0x000fc80008400000 */
[----:B------:R-:W-:Y:S01]  /*6d6b0*/  FFMA R36, R235, UR26, R36 ;  /* 0x0000001aeb247c23 */ /* 0x000fe20008000024 */
[----:B------:R-:W-:Y:S01]  /*6d6c0*/  LOP3.LUT P2, RZ, R11, 0x2000000, RZ, 0xc0, !PT ;  /* 0x020000000bff7812 */ /* 0x000fe2000784c0ff */
[----:B------:R-:W2:Y:S03]  /*6d6d0*/  LDL.LU R235, [R1+0xea8] ;  /* 0x000ea80001eb7983 */ /* 0x000ea60000300800 */
[----:B------:R-:W-:-:S05]  /*6d6e0*/  F2FP.SATFINITE.E4M3.F32.PACK_AB_MERGE_C R36, RZ, R36, RZ ;  /* 0x00000024ff24723e */ /* 0x000fca00048070ff */
[----:B------:R0:W-:Y:S01]  /*6d6f0*/  @!P3 STG.E.U8 desc[UR30][R34.64+0x108], R36 ;  /* 0x000108242200b986 */ /* 0x0001e2000c10111e */
[----:B------:R-:W-:Y:S02]  /*6d700*/  ISETP.LT.OR P3, PT, R29, 0x10a, !P0 ;  /* 0x0000010a1d00780c */ /* 0x000fe40004761670 */
[----:B0-----:R-:W-:-:S11]  /*6d710*/  PRMT R36, RZ, 0x7610, R36 ;  /* 0x00007610ff247816 */ /* 0x001fd60000000024 */
[----:B------:R-:W0:Y:S01]  /*6d720*/  @!P3 LDC.64 R34, c[0x0][0x5c0] ;  /* 0x00017000ff22bb82 */ /* 0x000e220000000a00 */
[----:B------:R-:W3:Y:S01]  /*6d730*/  @!P3 LDG.E.U8 R36, desc[UR30][R26.64+0x109] ;  /* 0x0001091e1a24b981 */ /* 0x000ee2000c1e1100 */
[----:B0-----:R-:W-:-:S05]  /*6d740*/  @!P3 IADD3 R34, P4, R24, R34, RZ ;  /* 0x000000221822b210 */ /* 0x001fca0007f9e0ff */
[----:B------:R-:W-:Y:S01]  /*6d750*/  @!P3 IMAD.X R35, R31, 0x1, R35, P4 ;  /* 0x000000011f23b824 */ /* 0x000fe200020e0623 */
[----:B------:R-:W-:Y:S02]  /*6d760*/  LOP3.LUT P4, RZ, R11, 0x40000000, RZ, 0xc0, !PT ;  /* 0x400000000bff7812 */ /* 0x000fe4000788c0ff */
        /* <DEDUP_REMOVED lines=15> */
[----:B------:R-:W-:Y:S02]  /*6d860*/  F2FP.SATFINITE.E4M3.F32.PACK_AB_MERGE_C R36, RZ, R34, RZ ;  /* 0x00000022ff24723e */ /* 0x000fe400048070ff */
[----:B------:R-:W-:-:S03]  /*6d870*/  PRMT R34, RZ, 0x7610, R34 ;  /* 0x00007610ff227816 */ /* 0x000fc60000000022 */
[----:B------:R0:W-:Y:S04]  /*6d880*/  @!P4 STG.E.U8 desc[UR30][R78.64+0x108], R36 ;  /* 0x000108244e00c986 */ /* 0x0001e8000c10111e */
[----:B------:R-:W4:Y:S01]  /*6d890*/  @!P2 LDG.E.U8 R34, desc[UR30][R16.64+0x109] ;  /* 0x0001091e1022a981 */ /* 0x000f22000c1e1100 */
[----:B------:R-:W-:Y:S02]  /*6d8a0*/  ISETP.LT.OR P3, PT, R29, 0x111, !P0 ;  /* 0x000001111d00780c */ /* 0x000fe40004761670 */
[----:B0-----:R-:W-:Y:S02]  /*6d8b0*/  PRMT R36, RZ, 0x7610, R36 ;  /* 0x00007610ff247816 */ /* 0x001fe40000000024 */
[----:B----4-:R-:W-:-:S04]  /*6d8c0*/  LOP3.LUT R34, R34, 0xff, RZ, 0xc0, !PT ;  /* 0x000000ff22227812 */ /* 0x010fc800078ec0ff */
[----:B------:R-:W-:-:S05]  /*6d8d0*/  F2FP.F16.E4M3.UNPACK_B R34, R34 ;  /* 0x00000022ff22723e */ /* 0x000fca00020006ff */
[----:B------:R-:W-:-:S05]  /*6d8e0*/  HADD2.F32 R34, -RZ, R34.H0_H0 ;  /* 0x20000022ff227230 */ /* 0x000fca0000004100 */
[----:B------:R-:W-:-:S04]  /*6d8f0*/  FMUL R34, R34, UR25 ;  /* 0x0000001922227c20 */ /* 0x000fc80008400000 */
[----:B--2---:R-:W-:Y:S02]  /*6d900*/  FFMA R34, R235, UR26, R34 ;  /* 0x0000001aeb227c23 */ /* 0x004fe40008000022 */
[----:B------:R-:W2:Y:S04]  /*6d910*/  LDL.LU R235, [R1+0xeb0] ;  /* 0x000eb00001eb7983 */ /* 0x000ea80000300800 */
[----:B------:R-:W4:Y:S04]  /*6d920*/  LDL.LU R234, [R1+0xeb4] ;  /* 0x000eb40001ea7983 */ /* 0x000f280000300800 */
[----:B------:R-:W4:Y:S01]  /*6d930*/  LDL.LU.64 R78, [R1+0x20] ;  /* 0x00002000014e7983 */ /* 0x000f220000300a00 */
[----:B------:R-:W-:-:S05]  /*6d940*/  F2FP.SATFINITE.E4M3.F32.PACK_AB_MERGE_C R34, RZ, R34, RZ ;  /* 0x00000022ff22723e */ /* 0x000fca00048070ff */
[----:B------:R0:W-:Y:S04]  /*6d950*/  @!P2 STG.E.U8 desc[UR30][R86.64+0x109], R34 ;  /* 0x000109225600a986 */ /* 0x0001e8000c10111e */
[----:B------:R-:W3:Y:S01]  /*6d960*/  @!P3 LDG.E.U8 R36, desc[UR30][R26.64+0x110] ;  /* 0x0001101e1a24b981 */ /* 0x000ee2000c1e1100 */
[----:B0-----:R-:W0:Y:S02]  /*6d970*/  @!P3 LDC.64 R34, c[0x0][0x5c0] ;  /* 0x00017000ff22bb82 */ /* 0x001e240000000a00 */
[----:B0-----:R-:W-:-:S05]  /*6d980*/  @!P3 IADD3 R34, P4, R24, R34, RZ ;  /* 0x000000221822b210 */ /* 0x001fca0007f9e0ff */
[----:B------:R-:W-:Y:S01]  /*6d990*/  @!P3 IMAD.X R35, R31, 0x1, R35, P4 ;  /* 0x000000011f23b824 */ /* 0x000fe200020e0623 */
[----:B---3--:R-:W-:-:S04]  /*6d9a0*/  LOP3.LUT R36, R36, 0xff, RZ, 0xc0, !PT ;  /* 0x000000ff24247812 */ /* 0x008fc800078ec0ff */
[----:B------:R-:W-:-:S05]  /*6d9b0*/  F2FP.F16.E4M3.UNPACK_B R36, R36 ;  /* 0x00000024ff24723e */ /* 0x000fca00020006ff */
[----:B------:R-:W-:-:S05]  /*6d9c0*/  HADD2.F32 R36, -RZ, R36.H0_H0 ;  /* 0x20000024ff247230 */ /* 0x000fca0000004100 */
[----:B------:R-:W-:-:S04]  /*6d9d0*/  FMUL R36, R36, UR25 ;  /* 0x0000001924247c20 */ /* 0x000fc80008400000 */
[----:B------:R-:W-:Y:S01]  /*6d9e0*/  FFMA R36, R37, UR26, R36 ;  /* 0x0000001a25247c23 */ /* 0x000fe20008000024 */
[----:B------:R-:W-:Y:S01]  /*6d9f0*/  LOP3.LUT P2, RZ, R11, 0x400000, RZ, 0xc0, !PT ;  /* 0x004000000bff7812 */ /* 0x000fe2000784c0ff */
[----:B------:R-:W3:Y:S03]  /*6da00*/  LDL.LU R37, [R1+0xeb8] ;  /* 0x000eb80001257983 */ /* 0x000ee60000300800 */
        /* <DEDUP_REMOVED lines=34> */
[----:B---3--:R-:W-:Y:S02]  /*6dc30*/  FFMA R34, R37, UR26, R34 ;  /* 0x0000001a25227c23 */ /* 0x008fe40008000022 */
[----:B------:R-:W3:Y:S04]  /*6dc40*/  LDL.LU R37, [R1+0xec0] ;  /* 0x000ec00001257983 */ /* 0x000ee80000300800 */
[----:B------:R-:W4:Y:S04]  /*6dc50*/  LDL.LU R234, [R1+0xec4] ;  /* 0x000ec40001ea7983 */ /* 0x000f280000300800 */
[----:B------:R-:W4:Y:S01]  /*6dc60*/  LDL.LU.64 R78, [R1+0x40] ;  /* 0x00004000014e7983 */ /* 0x000f220000300a00 */
[----:B------:R-:W-:-:S05]  /*6dc70*/  F2FP.SATFINITE.E4M3.F32.PACK_AB_MERGE_C R34, RZ, R34, RZ ;  /* 0x00000022ff22723e */ /* 0x000fca00048070ff */
[----:B------:R0:W-:Y:S04]  /*6dc80*/  @!P2 STG.E.U8 desc[UR30][R138.64+0x111], R34 ;  /* 0x000111228a00a986 */ /* 0x0001e8000c10111e */
[----:B------:R-:W2:Y:S01]  /*6dc90*/  @!P3 LDG.E.U8 R36, desc[UR30][R26.64+0x118] ;  /* 0x0001181e1a24b981 */ /* 0x000ea2000c1e1100 */
[----:B0-----:R-:W0:Y:S02]  /*6dca0*/  @!P3 LDC.64 R34, c[0x0][0x5c0] ;  /* 0x00017000ff22bb82 */ /* 0x001e240000000a00 */
        /* <DEDUP_REMOVED lines=59> */
[----:B------:R-:W3:Y:S04]  /*6e060*/  LDL.LU R37, [R1+0xed8] ;  /* 0x000ed80001257983 */ /* 0x000ee80000300800 */
[----:B------:R-:W3:Y:S01]  /*6e070*/  LDL.LU.64 R78, [R1+0x30] ;  /* 0x00003000014e7983 */ /* 0x000ee20000300a00 */
        /* <DEDUP_REMOVED lines=1376> */
[----:B------:R-:W-:-:S03]  /*73680*/  F2FP.SATFINITE.E4M3.F32.PACK_AB_MERGE_C R34, RZ, R34, RZ ;  /* 0x00000022ff22723e */ /* 0x000fc600048070ff */
[----:B------:R-:W4:Y:S04]  /*73690*/  LDL.LU R234, [R1+0x1088] ;  /* 0x0010880001ea7983 */ /* 0x000f280000300800 */
[----:B------:R0:W-:Y:S04]  /*736a0*/  @!P2 STG.E.U8 desc[UR30][R78.64+0x1f1], R34 ;  /* 0x0001f1224e00a986 */ /* 0x0001e8000c10111e */
[----:B------:R-:W2:Y:S01]  /*736b0*/  @!P3 LDG.E.U8 R36, desc[UR30][R26.64+0x1f8] ;  /* 0x0001f81e1a24b981 */ /* 0x000ea2000c1e1100 */
[----:B0-----:R-:W0:Y:S03]  /*736c0*/  @!P3 LDC.64 R34, c[0x0][0x5c0] ;  /* 0x00017000ff22bb82 */ /* 0x001e260000000a00 */
[----:B------:R-:W4:Y:S01]  /*736d0*/  LDL.LU.64 R78, [R1+0x178] ;  /* 0x00017800014e7983 */ /* 0x000f220000300a00 */
[----:B------:R-:W-:-:S03]  /*736e0*/  LOP3.LUT P2, RZ, R30, 0x80, RZ, 0xc0, !PT ;  /* 0x000000801eff7812 */ /* 0x000fc6000784c0ff */
[----:B------:R-:W4:Y:S01]  /*736f0*/  LDL.LU R77, [R1+0x108c] ;  /* 0x00108c00014d7983 */ /* 0x000f220000300800 */
[----:B0-----:R-:W-:-:S05]  /*73700*/  @!P3 IADD3 R34, P4, R24, R34, RZ ;  /* 0x000000221822b210 */ /* 0x001fca0007f9e0ff */
[----:B------:R-:W-:Y:S01]  /*73710*/  @!P3 IMAD.X R35, R31, 0x1, R35, P4 ;  /* 0x000000011f23b824 */ /* 0x000fe200020e0623 */
[----:B--2---:R-:W-:-:S04]  /*73720*/  LOP3.LUT R36, R36, 0xff, RZ, 0xc0, !PT ;  /* 0x000000ff24247812 */ /* 0x004fc800078ec0ff */
[----:B------:R-:W-:-:S05]  /*73730*/  F2FP.F16.E4M3.UNPACK_B R36, R36 ;  /* 0x00000024ff24723e */ /* 0x000fca00020006ff */
[----:B------:R-:W-:-:S05]  /*73740*/  HADD2.F32 R36, -RZ, R36.H0_H0 ;  /* 0x20000024ff247230 */ /* 0x000fca0000004100 */
[----:B------:R-:W-:-:S04]  /*73750*/  FMUL R36, R36, UR25 ;  /* 0x0000001924247c20 */ /* 0x000fc80008400000 */
[----:B------:R-:W-:Y:S02]  /*73760*/  FFMA R36, R235, UR26, R36 ;  /* 0x0000001aeb247c23 */ /* 0x000fe40008000024 */
        /* <DEDUP_REMOVED lines=15> */
[----:B------:R-:W-:Y:S01]  /*73860*/  @!P3 STG.E.U8 desc[UR30][R34.64+0x1f9], R37 ;  /* 0x0001f9252200b986 */ /* 0x000fe2000c10111e */
[----:B------:R-:W-:Y:S02]  /*73870*/  LOP3.LUT P3, RZ, R30, 0x400, RZ, 0xc0, !PT ;  /* 0x000004001eff7812 */ /* 0x000fe4000786c0ff */
[----:B------:R-:W-:-:S11]  /*73880*/  PRMT R26, RZ, 0x7610, R26 ;  /* 0x00007610ff1a7816 */ /* 0x000fd6000000001a */
[----:B------:R-:W3:Y:S02]  /*73890*/  @!P3 LDG.E.U8 R26, desc[UR30][R16.64+0x1f8] ;  /* 0x0001f81e101ab981 */ /* 0x000ee4000c1e1100 */
[----:B---3--:R-:W-:-:S04]  /*738a0*/  LOP3.LUT R26, R26, 0xff, RZ, 0xc0, !PT ;  /* 0x000000ff1a1a7812 */ /* 0x008fc800078ec0ff */
[----:B------:R-:W-:-:S05]  /*738b0*/  F2FP.F16.E4M3.UNPACK_B R26, R26 ;  /* 0x0000001aff1a723e */ /* 0x000fca00020006ff */
[----:B------:R-:W-:-:S05]  /*738c0*/  HADD2.F32 R26, -RZ, R26.H0_H0 ;  /* 0x2000001aff1a7230 */ /* 0x000fca0000004100 */
[----:B------:R-:W-:-:S04]  /*738d0*/  FMUL R26, R26, UR25 ;  /* 0x000000191a1a7c20 */ /* 0x000fc80008400000 */
[----:B----4-:R-:W-:-:S05]  /*738e0*/  FFMA R26, R80, UR26, R26 ;  /* 0x0000001a501a7c23 */ /* 0x010fca000800001a */
[----:B------:R-:W-:-:S05]  /*738f0*/  F2FP.SATFINITE.E4M3.F32.PACK_AB_MERGE_C R26, RZ, R26, RZ ;  /* 0x0000001aff1a723e */ /* 0x000fca00048070ff */
[----:B------:R0:W-:Y:S02]  /*73900*/  @!P3 STG.E.U8 desc[UR30][R136.64+0x1f8], R26 ;  /* 0x0001f81a8800b986 */ /* 0x0001e4000c10111e */
[----:B0-----:R-:W-:-:S06]  /*73910*/  PRMT R26, RZ, 0x7610, R26 ;  /* 0x00007610ff1a7816 */ /* 0x001fcc000000001a */
[----:B------:R-:W3:Y:S01]  /*73920*/  @!P2 LDG.E.U8 R26, desc[UR30][R16.64+0x1f9] ;  /* 0x0001f91e101aa981 */ /* 0x000ee2000c1e1100 */
[----:B------:R-:W-:Y:S02]  /*73930*/  LOP3.LUT P0, RZ, R30, 0x20, RZ, 0xc0, !PT ;  /* 0x000000201eff7812 */ /* 0x000fe4000780c0ff */
[----:B---3--:R-:W-:-:S04]  /*73940*/  LOP3.LUT R16, R26, 0xff, RZ, 0xc0, !PT ;  /* 0x000000ff1a107812 */ /* 0x008fc800078ec0ff */
[----:B------:R-:W-:-:S05]  /*73950*/  F2FP.F16.E4M3.UNPACK_B R16, R16 ;  /* 0x00000010ff10723e */ /* 0x000fca00020006ff */
[----:B------:R-:W-:-:S05]  /*73960*/  HADD2.F32 R16, -RZ, R16.H0_H0 ;  /* 0x20000010ff107230 */ /* 0x000fca0000004100 */
[----:B------:R-:W-:-:S04]  /*73970*/  FMUL R16, R16, UR25 ;  /* 0x0000001910107c20 */ /* 0x000fc80008400000 */
[----:B------:R-:W-:Y:S01]  /*73980*/  FFMA R16, R234, UR26, R16 ;  /* 0x0000001aea107c23 */ /* 0x000fe20008000010 */
[----:B------:R-:W-:Y:S01]  /*73990*/  LOP3.LUT P4, RZ, R30, 0x10, RZ, 0xc0, !PT ;  /* 0x000000101eff7812 */ /* 0x000fe2000788c0ff */
[----:B------:R-:W3:Y:S03]  /*739a0*/  LDL.LU R234, [R1+0x1094] ;  /* 0x0010940001ea7983 */ /* 0x000ee60000300800 */
[----:B------:R-:W-:Y:S02]  /*739b0*/  F2FP.SATFINITE.E4M3.F32.PACK_AB_MERGE_C R27, RZ, R16, RZ ;  /* 0x00000010ff1b723e */ /* 0x000fe400048070ff */
[----:B------:R-:W-:-:S03]  /*739c0*/  PRMT R16, RZ, 0x7610, R16 ;  /* 0x00007610ff107816 */ /* 0x000fc60000000010 */
[----:B------:R-:W-:Y:S04]  /*739d0*/  @!P2 STG.E.U8 desc[UR30][R78.64+0x1f9], R27 ;  /* 0x0001f91b4e00a986 */ /* 0x000fe8000c10111e */
        /* <DEDUP_REMOVED lines=17> */
[----:B------:R-:W2:Y:S01]  /*73af0*/  LDL.LU R235, [R1+0x1098] ;  /* 0x0010980001eb7983 */ /* 0x000ea20000300800 */
[----:B------:R-:W-:-:S03]  /*73b00*/  LOP3.LUT P0, RZ, R30, 0x8, RZ, 0xc0, !PT ;  /* 0x000000081eff7812 */ /* 0x000fc6000780c0ff */
[----:B------:R-:W4:Y:S01]  /*73b10*/  LDL.LU R77, [R1+0x109c] ;  /* 0x00109c00014d7983 */ /* 0x000f220000300800 */
[----:B------:R-:W-:-:S03]  /*73b20*/  F2FP.SATFINITE.E4M3.F32.PACK_AB_MERGE_C R16, RZ, R16, RZ ;  /* 0x00000010ff10723e */ /* 0x000fc600048070ff */
[----:B------:R-:W4:Y:S04]  /*73b30*/  LDL.LU.64 R136, [R1+0x180] ;  /* 0x0001800001887983 */ /* 0x000f280000300a00 */
[----:B------:R0:W-:Y:S02]  /*73b40*/  @!P4 STG.E.U8 desc[UR30][R172.64+0x101], R16 ;  /* 0x00010110ac00c986 */ /* 0x0001e4000c10111e */
[----:B0-----:R-:W0:Y:S02]  /*73b50*/  @!P2 LDC.64 R16, c[0x0][0x5c0] ;  /* 0x00017000ff10ab82 */ /* 0x001e240000000a00 */
[----:B0-----:R-:W-:-:S05]  /*73b60*/  @!P2 IADD3 R16, P3, R52, R16, RZ ;  /* 0x000000103410a210 */ /* 0x001fca0007f7e0ff */
[----:B------:R-:W-:Y:S01]  /*73b70*/  @!P2 IMAD.X R17, R116, 0x1, R17, P3 ;  /* 0x000000017411a824 */ /* 0x000fe200018e0611 */
[----:B------:R-:W-:-:S13]  /*73b80*/  ISETP.LT.OR P3, PT, R29, 0x101, !P1 ;  /* 0x000001011d00780c */ /* 0x000fda0004f61670 */
[----:B------:R-:W3:Y:S01]  /*73b90*/  @!P3 LDG.E.U8 R26, desc[UR30][R20.64+0x100] ;  /* 0x0001001e141ab981 */ /* 0x000ee2000c1e1100 */
[----:B------:R-:W-:Y:S02]  /*73ba0*/  ISETP.LT.OR P2, PT, R29, 0x102, !P1 ;  /* 0x000001021d00780c */ /* 0x000fe40004f41670 */
        /* <DEDUP_REMOVED lines=9> */
[----:B------:R0:W-:Y:S02]  /*73c40*/  @!P3 STG.E.U8 desc[UR30][R16.64+0x100], R26 ;  /* 0x0001001a1000b986 */ /* 0x0001e4000c10111e */
[----:B0-----:R-:W-:Y:S01]  /*73c50*/  PRMT R26, RZ, 0x7610, R26 ;  /* 0x00007610ff1a7816 */ /* 0x001fe2000000001a */
[----:B------:R-:W0:Y:S05]  /*73c60*/  @!P2 LDC.64 R16, c[0x0][0x5c0] ;  /* 0x00017000ff10ab82 */ /* 0x000e2a0000000a00 */
[----:B------:R-:W2:Y:S01]  /*73c70*/  @!P2 LDG.E.U8 R26, desc[UR30][R20.64+0x101] ;  /* 0x0001011e141aa981 */ /* 0x000ea2000c1e1100 */
        /* <DEDUP_REMOVED lines=28> */
[----:B------:R-:W3:Y:S01]  /*73e40*/  LDL.LU R234, [R1+0x10a8] ;  /* 0x0010a80001ea7983 */ /* 0x000ee20000300800 */
        /* <DEDUP_REMOVED lines=9> */
[----:B------:R-:W2:Y:S01]  /*73ee0*/  @!P3 LDG.E.U8 R26, desc[UR30][R20.64+0x108] ;  /* 0x0001081e141ab981 */ /* 0x000ea2000c1e1100 */
[----:B------:R-:W-:Y:S02]  /*73ef0*/  ISETP.LT.OR P2, PT, R29, 0x10a, !P1 ;  /* 0x0000010a1d00780c */ /* 0x000fe40004f41670 */
[----:B--2---:R-:W-:-:S04]  /*73f00*/  LOP3.LUT R26, R26, 0xff, RZ, 0xc0, !PT ;  /* 0x000000ff1a1a7812 */ /* 0x004fc800078ec0ff */
[----:B------:R-:W-:-:S05]  /*73f10*/  F2FP.F16.E4M3.UNPACK_B R26, R26 ;  /* 0x0000001aff1a723e */ /* 0x000fca00020006ff */
[----:B------:R-:W-:-:S05]  /*73f20*/  HADD2.F32 R26, -RZ, R26.H0_H0 ;  /* 0x2000001aff1a7230 */ /* 0x000fca0000004100 */
[----:B------:R-:W-:-:S04]  /*73f30*/  FMUL R26, R26, UR25 ;  /* 0x000000191a1a7c20 */ /* 0x000fc80008400000 */
[----:B------:R-:W-:Y:S01]  /*73f40*/  FFMA R26, R235, UR26, R26 ;  /* 0x0000001aeb1a7c23 */ /* 0x000fe2000800001a */
[----:B------:R-:W-:Y:S01]  /*73f50*/  LOP3.LUT P4, RZ, R10, 0x40000000, RZ, 0xc0, !PT ;  /* 0x400000000aff7812 */ /* 0x000fe2000788c0ff */
[----:B------:R-:W2:Y:S04]  /*73f60*/  LDL.LU R235, [R1+0x10b0] ;  /* 0x0010b00001eb7983 */ /* 0x000ea80000300800 */
[----:B------:R-:W2:Y:S01]  /*73f70*/  LDL.LU.64 R78, [R1+0x188] ;  /* 0x00018800014e7983 */ /* 0x000ea20000300a00 */
[----:B------:R-:W-:-:S05]  /*73f80*/  F2FP.SATFINITE.E4M3.F32.PACK_AB_MERGE_C R26, RZ, R26, RZ ;  /* 0x0000001aff1a723e */ /* 0x000fca00048070ff */
[----:B------:R0:W-:Y:S02]  /*73f90*/  @!P3 STG.E.U8 desc[UR30][R16.64+0x108], R26 ;  /* 0x0001081a1000b986 */ /* 0x0001e4000c10111e */
[----:B0-----:R-:W-:Y:S01]  /*73fa0*/  PRMT R26, RZ, 0x7610, R26 ;  /* 0x00007610ff1a7816 */ /* 0x001fe2000000001a */
[----:B------:R-:W0:Y:S05]  /*73fb0*/  @!P2 LDC.64 R16, c[0x0][0x5c0] ;  /* 0x00017000ff10ab82 */ /* 0x000e2a0000000a00 */
[----:B------:R-:W3:Y:S01]  /*73fc0*/  @!P2 LDG.E.U8 R26, desc[UR30][R20.64+0x109] ;  /* 0x0001091e141aa981 */ /* 0x000ee2000c1e1100 */
[----:B0-----:R-:W-:-:S05]  /*73fd0*/  @!P2 IADD3 R16, P3, R120, R16, RZ ;  /* 0x000000107810a210 */ /* 0x001fca0007f7e0ff */
[----:B------:R-:W-:Y:S01]  /*73fe0*/  @!P2 IMAD.X R17, R122, 0x1, R17, P3 ;  /* 0x000000017a11a824 */ /* 0x000fe200018e0611 */
        /* <DEDUP_REMOVED lines=82> */
[----:B------:R-:W-:-:S05]  /*74510*/  F2FP.SATFINITE.E4M3.F32.PACK_AB_MERGE_C R16, RZ, R16, RZ ;  /* 0x00000010ff10723e */ /* 0x000fca00048070ff */
[----:B------:R0:W-:Y:S02]  /*74520*/  @!P4 STG.E.U8 desc[UR30][R78.64+0x119], R16 ;  /* 0x000119104e00c986 */ /* 0x0001e4000c10111e */
[----:B0-----:R-:W0:Y:S02]  /*74530*/  @!P2 LDC.64 R16, c[0x0][0x5c0] ;  /* 0x00017000ff10ab82 */ /* 0x001e240000000a00 */
[----:B------:R-:W4:Y:S01]  /*74540*/  LDL.LU.64 R78, [R1+0x1b8] ;  /* 0x0001b800014e7983 */ /* 0x000f220000300a00 */
        /* <DEDUP_REMOVED lines=192> */
[----:B------:R-:W-:Y:S01]  /*75150*/  FFMA R16, R77, UR26, R16 ;  /* 0x0000001a4d107c23 */ /* 0x000fe20008000010 */
[----:B------:R-:W-:Y:S01]  /*75160*/  ISETP.LT.OR P2, PT, R29, 0x139, !P1 ;  /* 0x000001391d00780c */ /* 0x000fe20004f41670 */
[----:B------:R-:W4:Y:S03]  /*75170*/  LDL.LU R77, [R1+0x1108] ;  /* 0x00110800014d7983 */ /* 0x000f260000300800 */
[----:B------:R-:W-:Y:S02]  /*75180*/  F2FP.SATFINITE.E4M3.F32.PACK_AB_MERGE_C R26, RZ, R16, RZ ;  /* 0x00000010ff1a723e */ /* 0x000fe400048070ff */
[----:B------:R-:W-:-:S03]  /*75190*/  PRMT R16, RZ, 0x7610, R16 ;  /* 0x00007610ff107816 */ /* 0x000fc60000000010 */
[----:B------:R0:W-:Y:S04]  /*751a0*/  @!P0 STG.E.U8 desc[UR30][R136.64+0x138], R26 ;  /* 0x0001381a88008986 */ /* 0x0001e8000c10111e */
[----:B------:R-:W3:Y:S01]  /*751b0*/  @!P4 LDG.E.U8 R16, desc[UR30][R18.64+0x139] ;  /* 0x0001391e1210c981 */ /* 0x000ee2000c1e1100 */
[----:B0-----:R-:W-:Y:S02]  /*751c0*/  PRMT R26, RZ, 0x7610, R26 ;  /* 0x00007610ff1a7816 */ /* 0x001fe4000000001a */
        /* <DEDUP_REMOVED lines=35> */
[----:B------:R-:W-:Y:S02]  /*75400*/  FFMA R26, R77, UR26, R26 ;  /* 0x0000001a4d1a7c23 */ /* 0x000fe4000800001a */
[----:B------:R-:W4:Y:S03]  /*75410*/  LDL.LU R77, [R1+0x1114] ;  /* 0x00111400014d7983 */ /* 0x000f260000300800 */
        /* <DEDUP_REMOVED lines=8> */
[----:B------:R-:W-:Y:S01]  /*754a0*/  FFMA R16, R234, UR26, R16 ;  /* 0x0000001aea107c23 */ /* 0x000fe20008000010 */
[----:B------:R-:W-:Y:S01]  /*754b0*/  ISETP.LT.OR P2, PT, R29, 0x141, !P1 ;  /* 0x000001411d00780c */ /* 0x000fe20004f41670 */
[----:B------:R-:W3:Y:S03]  /*754c0*/  LDL.LU R234, [R1+0x1118] ;  /* 0x0011180001ea7983 */ /* 0x000ee60000300800 */
[----:B------:R-:W-:Y:S02]  /*754d0*/  F2FP.SATFINITE.E4M3.F32.PACK_AB_MERGE_C R26, RZ, R16, RZ ;  /* 0x00000010ff1a723e */ /* 0x000fe400048070ff */
[----:B------:R-:W-:-:S03]  /*754e0*/  PRMT R16, RZ, 0x7610, R16 ;  /* 0x00007610ff107816 */ /* 0x000fc60000000010 */
[----:B------:R0:W-:Y:S04]  /*754f0*/  @!P0 STG.E.U8 desc[UR30][R136.64+0x140], R26 ;  /* 0x0001401a88008986 */ /* 0x0001e8000c10111e */
[----:B------:R-:W2:Y:S01]  /*75500*/  @!P4 LDG.E.U8 R16, desc[UR30][R18.64+0x141] ;  /* 0x0001411e1210c981 */ /* 0x000ea2000c1e1100 */
[----:B0-----:R-:W-:Y:S02]  /*75510*/  PRMT R26, RZ, 0x7610, R26 ;  /* 0x00007610ff1a7816 */ /* 0x001fe4000000001a */
        /* <DEDUP_REMOVED lines=10> */
[----:B0-----:R-:W0:Y:S02]  /*755c0*/  @!P2 LDC.64 R16, c[0x0][0x5c0] ;  /* 0x00017000ff10ab82 */ /* 0x001e240000000a00 */
[----:B0-----:R-:W-:-:S05]  /*755d0*/  @!P2 IADD3 R16, P3, R44, R16, RZ ;  /* 0x000000102c10a210 */ /* 0x001fca0007f7e0ff */
[----:B------:R-:W-:Y:S01]  /*755e0*/  @!P2 IMAD.X R17, R58, 0x1, R17, P3 ;  /* 0x000000013a11a824 */ /* 0x000fe200018e0611 */
[----:B------:R-:W-:-:S13]  /*755f0*/  ISETP.LT.OR P3, PT, R29, 0x141, !P1 ;  /* 0x000001411d00780c */ /* 0x000fda0004f61670 */
[----:B------:R-:W4:Y:S01]  /*75600*/  @!P3 LDG.E.U8 R26, desc[UR30][R20.64+0x140] ;  /* 0x0001401e141ab981 */ /* 0x000f22000c1e1100 */
[----:B------:R-:W-:Y:S02]  /*75610*/  ISETP.LT.OR P2, PT, R29, 0x142, !P1 ;  /* 0x000001421d00780c */ /* 0x000fe40004f41670 */
        /* <DEDUP_REMOVED lines=24> */
[----:B------:R-:W2:Y:S02]  /*757a0*/  @!P0 LDG.E.U8 R16, desc[UR30][R18.64+0x148] ;  /* 0x0001481e12108981 */ /* 0x000ea4000c1e1100 */
[----:B--2---:R-:W-:-:S04]  /*757b0*/  LOP3.LUT R16, R16, 0xff, RZ, 0xc0, !PT ;  /* 0x000000ff10107812 */ /* 0x004fc800078ec0ff */
[----:B------:R-:W-:-:S05]  /*757c0*/  F2FP.F16.E4M3.UNPACK_B R16, R16 ;  /* 0x00000010ff10723e */ /* 0x000fca00020006ff */
[----:B------:R-:W-:-:S05]  /*757d0*/  HADD2.F32 R16, -RZ, R16.H0_H0 ;  /* 0x20000010ff107230 */ /* 0x000fca0000004100 */
[----:B------:R-:W-:-:S04]  /*757e0*/  FMUL R16, R16, UR25 ;  /* 0x0000001910107c20 */ /* 0x000fc80008400000 */
[----:B------:R-:W-:Y:S01]  /*757f0*/  FFMA R16, R235, UR26, R16 ;  /* 0x0000001aeb107c23 */ /* 0x000fe20008000010 */
[----:B------:R-:W-:Y:S01]  /*75800*/  ISETP.LT.OR P2, PT, R29, 0x149, !P1 ;  /* 0x000001491d00780c */ /* 0x000fe20004f41670 */
[----:B------:R-:W2:Y:S03]  /*75810*/  LDL.LU R235, [R1+0x1128] ;  /* 0x0011280001eb7983 */ /* 0x000ea60000300800 */
[----:B------:R-:W-:Y:S02]  /*75820*/  F2FP.SATFINITE.E4M3.F32.PACK_AB_MERGE_C R26, RZ, R16, RZ ;  /* 0x00000010ff1a723e */ /* 0x000fe400048070ff */
[----:B------:R-:W-:-:S03]  /*75830*/  PRMT R16, RZ, 0x7610, R16 ;  /* 0x00007610ff107816 */ /* 0x000fc60000000010 */
[----:B------:R0:W-:Y:S04]  /*75840*/  @!P0 STG.E.U8 desc[UR30][R136.64+0x148], R26 ;  /* 0x0001481a88008986 */ /* 0x0001e8000c10111e */
[----:B------:R-:W4:Y:S01]  /*75850*/  @!P4 LDG.E.U8 R16, desc[UR30][R18.64+0x149] ;  /* 0x0001491e1210c981 */ /* 0x000f22000c1e1100 */
[----:B0-----:R-:W-:Y:S02]  /*75860*/  PRMT R26, RZ, 0x7610, R26 ;  /* 0x00007610ff1a7816 */ /* 0x001fe4000000001a */
[----:B----4-:R-:W-:-:S04]  /*75870*/  LOP3.LUT R16, R16, 0xff, RZ, 0xc0, !PT ;  /* 0x000000ff10107812 */ /* 0x010fc800078ec0ff */
[----:B------:R-:W-:-:S05]  /*75880*/  F2FP.F16.E4M3.UNPACK_B R16, R16 ;  /* 0x00000010ff10723e */ /* 0x000fca00020006ff */
[----:B------:R-:W-:-:S05]  /*75890*/  HADD2.F32 R16, -RZ, R16.H0_H0 ;  /* 0x20000010ff107230 */ /* 0x000fca0000004100 */
[----:B------:R-:W-:-:S04]  /*758a0*/  FMUL R16, R16, UR25 ;  /* 0x0000001910107c20 */ /* 0x000fc80008400000 */
[----:B------:R-:W-:Y:S01]  /*758b0*/  FFMA R16, R77, UR26, R16 ;  /* 0x0000001a4d107c23 */ /* 0x000fe20008000010 */
[----:B------:R-:W-:Y:S01]  /*758c0*/  LOP3.LUT P0, RZ, R10, 0x4000, RZ, 0xc0, !PT ;  /* 0x000040000aff7812 */ /* 0x000fe2000780c0ff */
[----:B------:R-:W4:Y:S03]  /*758d0*/  LDL.LU R77, [R1+0x112c] ;  /* 0x00112c00014d7983 */ /* 0x000f260000300800 */
[----:B------:R-:W-:-:S05]  /*758e0*/  F2FP.SATFINITE.E4M3.F32.PACK_AB_MERGE_C R16, RZ, R16, RZ ;  /* 0x00000010ff10723e */ /* 0x000fca00048070ff */
        /* <DEDUP_REMOVED lines=143> */
[----:B------:R0:W-:Y:S02]  /*761e0*/  @!P0 STG.E.U8 desc[UR30][R136.64+0x160], R16 ;  /* 0x0001601088008986 */ /* 0x0001e4000c10111e */
[----:B0-----:R-:W-:-:S06]  /*761f0*/  PRMT R16, RZ, 0x7610, R16 ;  /* 0x00007610ff107816 */ /* 0x001fcc0000000010 */
[----:B------:R-:W4:Y:S01]  /*76200*/  @!P4 LDG.E.U8 R16, desc[UR30][R18.64+0x161] ;  /* 0x0001611e1210c981 */ /* 0x000f22000c1e1100 */
[----:B------:R-:W-:Y:S02]  /*76210*/  ISETP.LT.OR P2, PT, R29, 0x161, !P1 ;  /* 0x000001611d00780c */ /* 0x000fe40004f41670 */
[----:B------:R-:W-:Y:S02]  /*76220*/  PRMT R26, RZ, 0x7610, R26 ;  /* 0x00007610ff1a7816 */ /* 0x000fe4000000001a */
        /* <DEDUP_REMOVED lines=470> */
[----:B------:R-:W-:Y:S02]  /*77f90*/  ISETP.LT.OR P2, PT, R29, 0x1a9, !P1 ;  /* 0x000001a91d00780c */ /* 0x000fe40004f41670 */
[----:B------:R-:W-:Y:S01]  /*77fa0*/  PRMT R26, RZ, 0x7610, R26 ;  /* 0x00007610ff1a7816 */ /* 0x000fe2000000001a */
[----:B------:R-:W4:Y:S01]  /*77fb0*/  LDL.LU R77, [R1+0x11e8] ;  /* 0x0011e800014d7983 */ /* 0x000f220000300800 */
        /* <DEDUP_REMOVED lines=12> */
[----:B0-----:R-:W-:-:S05]  /*78080*/  @!P2 IADD3 R16, P3, R233, R16, RZ ;  /* 0x00000010e910a210 */ /* 0x001fca0007f7e0ff */
[----:B------:R-:W-:Y:S01]  /*78090*/  @!P2 IMAD.X R17, R187, 0x1, R17, P3 ;  /* 0x00000001bb11a824 */ /* 0x000fe200018e0611 */
[----:B------:R-:W-:Y:S02]  /*780a0*/  ISETP.LT.OR P3, PT, R29, 0x1a9, !P1 ;  /* 0x000001a91d00780c */ /* 0x000fe40004f61670 */
[----:B------:R-:W-:Y:S01]  /*780b0*/  LOP3.LUT P0, RZ, R9, 0x400000, RZ, 0xc0, !PT ;  /* 0x0040000009ff7812 */ /* 0x000fe2000780c0ff */
[----:B------:R-:W2:Y:S01]  /*780c0*/  LDL.LU R187, [R1+0x14f4] ;  /* 0x0014f40001bb7983 */ /* 0x000ea20000300800 */
[----:B------:R-:W-:-:S03]  /*780d0*/  ISETP.LT.OR P2, PT, R29, 0x1aa, !P1 ;  /* 0x000001aa1d00780c */ /* 0x000fc60004f41670 */
[----:B------:R-:W2:Y:S06]  /*780e0*/  LDL.LU R235, [R1+0x11ec] ;  /* 0x0011ec0001eb7983 */ /* 0x000eac0000300800 */
[----:B------:R-:W3:Y:S02]  /*780f0*/  @!P3 LDG.E.U8 R26, desc[UR30][R20.64+0x1a8] ;  /* 0x0001a81e141ab981 */ /* 0x000ee4000c1e1100 */
        /* <DEDUP_REMOVED lines=8> */
[----:B0-----:R-:W-:Y:S01]  /*78180*/  PRMT R26, RZ, 0x7610, R26 ;  /* 0x00007610ff1a7816 */ /* 0x001fe2000000001a */
[----:B------:R-:W0:Y:S05]  /*78190*/  @!P2 LDC.64 R16, c[0x0][0x5c0] ;  /* 0x00017000ff10ab82 */ /* 0x000e2a0000000a00 */
[----:B------:R-:W4:Y:S01]  /*781a0*/  @!P2 LDG.E.U8 R26, desc[UR30][R20.64+0x1a9] ;  /* 0x0001a91e141aa981 */ /* 0x000f22000c1e1100 */
[----:B0-----:R-:W-:-:S03]  /*781b0*/  @!P2 IADD3 R16, P3, R188, R16, RZ ;  /* 0x00000010bc10a210 */ /* 0x001fc60007f7e0ff */
[----:B------:R-:W3:Y:S02]  /*781c0*/  LDL.LU R188, [R1+0x14f0] ;  /* 0x0014f00001bc7983 */ /* 0x000ee40000300800 */
[----:B------:R-:W-:Y:S02]  /*781d0*/  @!P2 IMAD.X R17, R189, 0x1, R17, P3 ;  /* 0x00000001bd11a824 */ /* 0x000fe400018e0611 */
[----:B------:R-:W3:Y:S01]  /*781e0*/  LDL.LU R189, [R1+0x14ec] ;  /* 0x0014ec0001bd7983 */ /* 0x000ee20000300800 */
        /* <DEDUP_REMOVED lines=16> */
[----:B------:R-:W-:Y:S02]  /*782f0*/  ISETP.LT.OR P2, PT, R29, 0x1b1, !P1 ;  /* 0x000001b11d00780c */ /* 0x000fe40004f41670 */
[----:B------:R-:W-:Y:S01]  /*78300*/  PRMT R26, RZ, 0x7610, R26 ;  /* 0x00007610ff1a7816 */ /* 0x000fe2000000001a */
[----:B------:R-:W2:Y:S01]  /*78310*/  LDL.LU R235, [R1+0x11f8] ;  /* 0x0011f80001eb7983 */ /* 0x000ea20000300800 */
[----:B------:R-:W-:-:S05]  /*78320*/  F2FP.SATFINITE.E4M3.F32.PACK_AB_MERGE_C R16, RZ, R16, RZ ;  /* 0x00000010ff10723e */ /* 0x000fca00048070ff */
[----:B---3--:R0:W-:Y:S02]  /*78330*/  @!P0 STG.E.U8 desc[UR30][R188.64+0x1b0], R16 ;  /* 0x0001b010bc008986 */ /* 0x0081e4000c10111e */
[----:B0-----:R-:W-:-:S06]  /*78340*/  PRMT R16, RZ, 0x7610, R16 ;  /* 0x00007610ff107816 */ /* 0x001fcc0000000010 */
[----:B------:R-:W3:Y:S02]  /*78350*/  @!P4 LDG.E.U8 R16, desc[UR30][R18.64+0x1b1] ;  /* 0x0001b11e1210c981 */ /* 0x000ee4000c1e1100 */
[----:B---3--:R-:W-:-:S04]  /*78360*/  LOP3.LUT R16, R16, 0xff, RZ, 0xc0, !PT ;  /* 0x000000ff10107812 */ /* 0x008fc800078ec0ff */
        /* <DEDUP_REMOVED lines=11> */
[----:B------:R-:W3:Y:S01]  /*78420*/  LDL.LU R181, [R1+0x14e8] ;  /* 0x0014e80001b57983 */ /* 0x000ee20000300800 */
[----:B------:R-:W-:-:S03]  /*78430*/  ISETP.LT.OR P2, PT, R29, 0x1b2, !P1 ;  /* 0x000001b21d00780c */ /* 0x000fc60004f41670 */
[----:B------:R-:W3:Y:S06]  /*78440*/  LDL.LU R234, [R1+0x11fc] ;  /* 0x0011fc0001ea7983 */ /* 0x000eec0000300800 */
[----:B------:R-:W4:Y:S02]  /*78450*/  @!P3 LDG.E.U8 R26, desc[UR30][R20.64+0x1b0] ;  /* 0x0001b01e141ab981 */ /* 0x000f24000c1e1100 */
        /* <DEDUP_REMOVED lines=8> */
[----:B0-----:R-:W-:Y:S01]  /*784e0*/  PRMT R26, RZ, 0x7610, R26 ;  /* 0x00007610ff1a7816 */ /* 0x001fe2000000001a */
[----:B------:R-:W0:Y:S05]  /*784f0*/  @!P2 LDC.64 R16, c[0x0][0x5c0] ;  /* 0x00017000ff10ab82 */ /* 0x000e2a0000000a00 */
[----:B------:R-:W2:Y:S01]  /*78500*/  @!P2 LDG.E.U8 R26, desc[UR30][R20.64+0x1b1] ;  /* 0x0001b11e141aa981 */ /* 0x000ea2000c1e1100 */
[----:B0-----:R-:W-:-:S03]  /*78510*/  @!P2 IADD3 R16, P3, R184, R16, RZ ;  /* 0x00000010b810a210 */ /* 0x001fc60007f7e0ff */
[----:B------:R-:W4:Y:S02]  /*78520*/  LDL.LU R184, [R1+0x14e4] ;  /* 0x0014e40001b87983 */ /* 0x000f240000300800 */
[----:B------:R-:W-:Y:S02]  /*78530*/  @!P2 IMAD.X R17, R185, 0x1, R17, P3 ;  /* 0x00000001b911a824 */ /* 0x000fe400018e0611 */
[----:B------:R-:W4:Y:S01]  /*78540*/  LDL.LU R185, [R1+0x14e0] ;  /* 0x0014e00001b97983 */ /* 0x000f220000300800 */
        /* <DEDUP_REMOVED lines=16> */
[----:B------:R-:W-:Y:S02]  /*78650*/  ISETP.LT.OR P2, PT, R29, 0x1b9, !P1 ;  /* 0x000001b91d00780c */ /* 0x000fe40004f41670 */
[----:B------:R-:W-:Y:S01]  /*78660*/  PRMT R26, RZ, 0x7610, R26 ;  /* 0x00007610ff1a7816 */ /* 0x000fe2000000001a */
[----:B------:R-:W3:Y:S01]  /*78670*/  LDL.LU R234, [R1+0x1208] ;  /* 0x0012080001ea7983 */ /* 0x000ee20000300800 */
[----:B------:R-:W-:-:S05]  /*78680*/  F2FP.SATFINITE.E4M3.F32.PACK_AB_MERGE_C R16, RZ, R16, RZ ;  /* 0x00000010ff10723e */ /* 0x000fca00048070ff */
[----:B----4-:R0:W-:Y:S02]  /*78690*/  @!P0 STG.E.U8 desc[UR30][R184.64+0x1b8], R16 ;  /* 0x0001b810b8008986 */ /* 0x0101e4000c10111e */
        /* <DEDUP_REMOVED lines=10> */
[----:B0-----:R-:W-:Y:S02]  /*78740*/  @!P2 IADD3 R16, P3, R112, R16, RZ ;  /* 0x000000107010a210 */ /* 0x001fe40007f7e0ff */
[----:B------:R-:W-:Y:S01]  /*78750*/  LOP3.LUT P0, RZ, R9, 0x40000, RZ, 0xc0, !PT ;  /* 0x0004000009ff7812 */ /* 0x000fe2000780c0ff */
[----:B------:R-:W4:Y:S02]  /*78760*/  LDL.LU R112, [R1+0x14dc] ;  /* 0x0014dc0001707983 */ /* 0x000f240000300800 */
[----:B------:R-:W-:Y:S01]  /*78770*/  @!P2 IMAD.X R17, R113, 0x1, R17, P3 ;  /* 0x000000017111a824 */ /* 0x000fe200018e0611 */
[C---:B------:R-:W-:Y:S01]  /*78780*/  ISETP.LT.OR P3, PT, R29.reuse, 0x1b9, !P1 ;  /* 0x000001b91d00780c */ /* 0x040fe20004f61670 */
[----:B------:R-:W4:Y:S01]  /*78790*/  LDL.LU R113, [R1+0x14d8] ;  /* 0x0014d80001717983 */ /* 0x000f220000300800 */
[----:B------:R-:W-:-:S03]  /*787a0*/  ISETP.LT.OR P2, PT, R29, 0x1ba, !P1 ;  /* 0x000001ba1d00780c */ /* 0x000fc60004f41670 */
[----:B------:R-:W4:Y:S08]  /*787b0*/  LDL.LU R77, [R1+0x120c] ;  /* 0x00120c00014d7983 */ /* 0x000f300000300800 */
[----:B------:R-:W2:Y:S02]  /*787c0*/  @!P3 LDG.E.U8 R26, desc[UR30][R20.64+0x1b8] ;  /* 0x0001b81e141ab981 */ /* 0x000ea4000c1e1100 */
        /* <DEDUP_REMOVED lines=8> */
[----:B0-----:R-:W-:Y:S01]  /*78850*/  PRMT R26, RZ, 0x7610, R26 ;  /* 0x00007610ff1a7816 */ /* 0x001fe2000000001a */
[----:B------:R-:W0:Y:S05]  /*78860*/  @!P2 LDC.64 R16, c[0x0][0x5c0] ;  /* 0x00017000ff10ab82 */ /* 0x000e2a0000000a00 */
[----:B------:R-:W3:Y:S01]  /*78870*/  @!P2 LDG.E.U8 R26, desc[UR30][R20.64+0x1b9] ;  /* 0x0001b91e141aa981 */ /* 0x000ee2000c1e1100 */
[----:B0-----:R-:W-:-:S03]  /*78880*/  @!P2 IADD3 R16, P3, R114, R16, RZ ;  /* 0x000000107210a210 */ /* 0x001fc60007f7e0ff */
[----:B------:R-:W2:Y:S02]  /*78890*/  LDL.LU R114, [R1+0x14d4] ;  /* 0x0014d40001727983 */ /* 0x000ea40000300800 */
[----:B------:R-:W-:Y:S02]  /*788a0*/  @!P2 IMAD.X R17, R115, 0x1, R17, P3 ;  /* 0x000000017311a824 */ /* 0x000fe400018e0611 */
[----:B------:R-:W2:Y:S01]  /*788b0*/  LDL.LU R115, [R1+0x14d0] ;  /* 0x0014d00001737983 */ /* 0x000ea20000300800 */
        /* <DEDUP_REMOVED lines=20> */
[----:B--2---:R0:W-:Y:S02]  /*78a00*/  @!P0 STG.E.U8 desc[UR30][R114.64+0x1c0], R16 ;  /* 0x0001c01072008986 */ /* 0x0041e4000c10111e */
        /* <DEDUP_REMOVED lines=12> */
[----:B------:R-:W2:Y:S02]  /*78ad0*/  LDL.LU R108, [R1+0x14cc] ;  /* 0x0014cc00016c7983 */ /* 0x000ea40000300800 */
[----:B------:R-:W-:Y:S01]  /*78ae0*/  @!P2 IMAD.X R17, R109, 0x1, R17, P3 ;  /* 0x000000016d11a824 */ /* 0x000fe200018e0611 */
[C---:B------:R-:W-:Y:S01]  /*78af0*/  ISETP.LT.OR P3, PT, R29.reuse, 0x1c1, !P1 ;  /* 0x000001c11d00780c */ /* 0x040fe20004f61670 */
[----:B------:R-:W2:Y:S01]  /*78b00*/  LDL.LU R109, [R1+0x14c8] ;  /* 0x0014c800016d7983 */ /* 0x000ea20000300800 */
[----:B------:R-:W-:-:S03]  /*78b10*/  ISETP.LT.OR P2, PT, R29, 0x1c2, !P1 ;  /* 0x000001c21d00780c */ /* 0x000fc60004f41670 */
[----:B------:R-:W2:Y:S08]  /*78b20*/  LDL.LU R235, [R1+0x121c] ;  /* 0x00121c0001eb7983 */ /* 0x000eb00000300800 */
        /* <DEDUP_REMOVED lines=21> */
[----:B------:R-:W-:Y:S02]  /*78c80*/  LOP3.LUT P4, RZ, R9, 0x8000, RZ, 0xc0, !PT ;  /* 0x0000800009ff7812 */ /* 0x000fe4000788c0ff */
        /* <DEDUP_REMOVED lines=15> */
[----:B---3--:R0:W-:Y:S04]  /*78d80*/  @!P0 STG.E.U8 desc[UR30][R110.64+0x1c8], R16 ;  /* 0x0001c8106e008986 */ /* 0x0081e8000c10111e */
[----:B------:R-:W3:Y:S01]  /*78d90*/  @!P4 LDG.E.U8 R27, desc[UR30][R18.64+0x1c9] ;  /* 0x0001c91e121bc981 */ /* 0x000ee2000c1e1100 */
[----:B0-----:R-:W0:Y:S02]  /*78da0*/  @!P2 LDC.64 R16, c[0x0][0x5c0] ;  /* 0x00017000ff10ab82 */ /* 0x001e240000000a00 */
[----:B0-----:R-:W-:Y:S02]  /*78db0*/  @!P2 IADD3 R16, P3, R104, R16, RZ ;  /* 0x000000106810a210 */ /* 0x001fe40007f7e0ff */
[----:B------:R-:W-:Y:S01]  /*78dc0*/  LOP3.LUT P0, RZ, R9, 0x4000, RZ, 0xc0, !PT ;  /* 0x0000400009ff7812 */ /* 0x000fe2000780c0ff */
[----:B------:R-:W2:Y:S02]  /*78dd0*/  LDL.LU R104, [R1+0x14bc] ;  /* 0x0014bc0001687983 */ /* 0x000ea40000300800 */
[----:B------:R-:W-:Y:S01]  /*78de0*/  @!P2 IMAD.X R17, R105, 0x1, R17, P3 ;  /* 0x000000016911a824 */ /* 0x000fe200018e0611 */
[----:B------:R-:W-:-:S02]  /*78df0*/  ISETP.LT.OR P3, PT, R29, 0x1c9, !P1 ;  /* 0x000001c91d00780c */ /* 0x000fc40004f61670 */
[----:B---3--:R-:W-:Y:S01]  /*78e00*/  LOP3.LUT R27, R27, 0xff, RZ, 0xc0, !PT ;  /* 0x000000ff1b1b7812 */ /* 0x008fe200078ec0ff */
[----:B------:R-:W3:Y:S03]  /*78e10*/  LDL.LU R105, [R1+0x14b8] ;  /* 0x0014b80001697983 */ /* 0x000ee60000300800 */
[----:B------:R-:W-:-:S05]  /*78e20*/  F2FP.F16.E4M3.UNPACK_B R27, R27 ;  /* 0x0000001bff1b723e */ /* 0x000fca00020006ff */
[----:B------:R-:W-:-:S05]  /*78e30*/  HADD2.F32 R27, -RZ, R27.H0_H0 ;  /* 0x2000001bff1b7230 */ /* 0x000fca0000004100 */
[----:B------:R-:W-:-:S04]  /*78e40*/  FMUL R27, R27, UR25 ;  /* 0x000000191b1b7c20 */ /* 0x000fc80008400000 */
[----:B------:R-:W-:Y:S01]  /*78e50*/  FFMA R27, R234, UR26, R27 ;  /* 0x0000001aea1b7c23 */ /* 0x000fe2000800001b */
[----:B------:R-:W-:Y:S01]  /*78e60*/  ISETP.LT.OR P2, PT, R29, 0x1ca, !P1 ;  /* 0x000001ca1d00780c */ /* 0x000fe20004f41670 */
[----:B------:R-:W3:Y:S03]  /*78e70*/  LDL.LU R234, [R1+0x122c] ;  /* 0x00122c0001ea7983 */ /* 0x000ee60000300800 */
[----:B------:R-:W-:-:S05]  /*78e80*/  F2FP.SATFINITE.E4M3.F32.PACK_AB_MERGE_C R27, RZ, R27, RZ ;  /* 0x0000001bff1b723e */ /* 0x000fca00048070ff */
[----:B------:R0:W-:Y:S04]  /*78e90*/  @!P4 STG.E.U8 desc[UR30][R108.64+0x1c9], R27 ;  /* 0x0001c91b6c00c986 */ /* 0x0001e8000c10111e */
[----:B------:R-:W4:Y:S02]  /*78ea0*/  @!P3 LDG.E.U8 R26, desc[UR30][R20.64+0x1c8] ;  /* 0x0001c81e141ab981 */ /* 0x000f24000c1e1100 */
[----:B----4-:R-:W-:-:S04]  /*78eb0*/  LOP3.LUT R26, R26, 0xff, RZ, 0xc0, !PT ;  /* 0x000000ff1a1a7812 */ /* 0x010fc800078ec0ff */
[----:B------:R-:W-:-:S05]  /*78ec0*/  F2FP.F16.E4M3.UNPACK_B R26, R26 ;  /* 0x0000001aff1a723e */ /* 0x000fca00020006ff */
[----:B------:R-:W-:-:S05]  /*78ed0*/  HADD2.F32 R26, -RZ, R26.H0_H0 ;  /* 0x2000001aff1a7230 */ /* 0x000fca0000004100 */
[----:B------:R-:W-:-:S04]  /*78ee0*/  FMUL R26, R26, UR25 ;  /* 0x000000191a1a7c20 */ /* 0x000fc80008400000 */
[----:B------:R-:W-:Y:S02]  /*78ef0*/  FFMA R26, R77, UR26, R26 ;  /* 0x0000001a4d1a7c23 */ /* 0x000fe4000800001a */
[----:B------:R-:W4:Y:S03]  /*78f00*/  LDL.LU R77, [R1+0x1230] ;  /* 0x00123000014d7983 */ /* 0x000f260000300800 */
[----:B0-----:R-:W-:Y:S02]  /*78f10*/  F2FP.SATFINITE.E4M3.F32.PACK_AB_MERGE_C R27, RZ, R26, RZ ;  /* 0x0000001aff1b723e */ /* 0x001fe400048070ff */
[----:B------:R-:W-:-:S03]  /*78f20*/  PRMT R26, RZ, 0x7610, R26 ;  /* 0x00007610ff1a7816 */ /* 0x000fc6000000001a */
[----:B------:R0:W-:Y:S04]  /*78f30*/  @!P3 STG.E.U8 desc[UR30][R16.64+0x1c8], R27 ;  /* 0x0001c81b1000b986 */ /* 0x0001e8000c10111e */
[----:B------:R-:W2:Y:S01]  /*78f40*/  @!P2 LDG.E.U8 R26, desc[UR30][R20.64+0x1c9] ;  /* 0x0001c91e141aa981 */ /* 0x000ea2000c1e1100 */
[----:B0-----:R-:W0:Y:S02]  /*78f50*/  @!P2 LDC.64 R16, c[0x0][0x5c0] ;  /* 0x00017000ff10ab82 */ /* 0x001e240000000a00 */
[----:B0-----:R-:W-:Y:S02]  /*78f60*/  @!P2 IADD3 R16, P3, R106, R16, RZ ;  /* 0x000000106a10a210 */ /* 0x001fe40007f7e0ff */
[----:B------:R-:W4:Y:S03]  /*78f70*/  LDL.LU R106, [R1+0x14b4] ;  /* 0x0014b400016a7983 */ /* 0x000f260000300800 */
[----:B------:R-:W-:-:S02]  /*78f80*/  @!P2 IMAD.X R17, R107, 0x1, R17, P3 ;  /* 0x000000016b11a824 */ /* 0x000fc400018e0611 */
        /* <DEDUP_REMOVED lines=8> */
[----:B------:R-:W-:Y:S02]  /*79010*/  F2FP.SATFINITE.E4M3.F32.PACK_AB_MERGE_C R27, RZ, R26, RZ ;  /* 0x0000001aff1b723e */ /* 0x000fe400048070ff */
[----:B------:R-:W-:-:S03]  /*79020*/  PRMT R26, RZ, 0x7610, R26 ;  /* 0x00007610ff1a7816 */ /* 0x000fc6000000001a */
[----:B------:R0:W-:Y:S04]  /*79030*/  @!P2 STG.E.U8 desc[UR30][R16.64+0x1c9], R27 ;  /* 0x0001c91b1000a986 */ /* 0x0001e8000c10111e */
        /* <DEDUP_REMOVED lines=10> */
[----:B----4-:R-:W-:Y:S04]  /*790e0*/  @!P0 STG.E.U8 desc[UR30][R106.64+0x1d0], R35 ;  /* 0x0001d0236a008986 */ /* 0x010fe8000c10111e */
[----:B------:R-:W4:Y:S01]  /*790f0*/  @!P4 LDG.E.U8 R26, desc[UR30][R18.64+0x1d1] ;  /* 0x0001d11e121ac981 */ /* 0x000f22000c1e1100 */
[----:B0-----:R-:W0:Y:S02]  /*79100*/  @!P2 LDC.64 R16, c[0x0][0x5c0] ;  /* 0x00017000ff10ab82 */ /* 0x001e240000000a00 */
[----:B0-----:R-:W-:Y:S02]  /*79110*/  @!P2 IADD3 R16, P3, R101, R16, RZ ;  /* 0x000000106510a210 */ /* 0x001fe40007f7e0ff */
[----:B------:R-:W-:Y:S01]  /*79120*/  LOP3.LUT P0, RZ, R9, 0x1000, RZ, 0xc0, !PT ;  /* 0x0000100009ff7812 */ /* 0x000fe2000780c0ff */
[----:B------:R-:W3:Y:S02]  /*79130*/  LDL.LU R101, [R1+0x14ac] ;  /* 0x0014ac0001657983 */ /* 0x000ee40000300800 */
[----:B------:R-:W-:Y:S01]  /*79140*/  @!P2 IMAD.X R17, R102, 0x1, R17, P3 ;  /* 0x000000016611a824 */ /* 0x000fe200018e0611 */
[----:B------:R-:W-:-:S02]  /*79150*/  ISETP.LT.OR P3, PT, R29, 0x1d1, !P1 ;  /* 0x000001d11d00780c */ /* 0x000fc40004f61670 */
[----:B----4-:R-:W-:Y:S01]  /*79160*/  LOP3.LUT R26, R26, 0xff, RZ, 0xc0, !PT ;  /* 0x000000ff1a1a7812 */ /* 0x010fe200078ec0ff */
[----:B------:R-:W4:Y:S03]  /*79170*/  LDL.LU R102, [R1+0x14a8] ;  /* 0x0014a80001667983 */ /* 0x000f260000300800 */
        /* <DEDUP_REMOVED lines=9> */
[----:B------:R-:W2:Y:S02]  /*79210*/  @!P3 LDG.E.U8 R26, desc[UR30][R20.64+0x1d0] ;  /* 0x0001d01e141ab981 */ /* 0x000ea4000c1e1100 */
[----:B--2---:R-:W-:-:S04]  /*79220*/  LOP3.LUT R26, R26, 0xff, RZ, 0xc0, !PT ;  /* 0x000000ff1a1a7812 */ /* 0x004fc800078ec0ff */
[----:B------:R-:W-:-:S05]  /*79230*/  F2FP.F16.E4M3.UNPACK_B R26, R26 ;  /* 0x0000001aff1a723e */ /* 0x000fca00020006ff */
[----:B------:R-:W-:-:S05]  /*79240*/  HADD2.F32 R26, -RZ, R26.H0_H0 ;  /* 0x2000001aff1a7230 */ /* 0x000fca0000004100 */
[----:B------:R-:W-:-:S04]  /*79250*/  FMUL R26, R26, UR25 ;  /* 0x000000191a1a7c20 */ /* 0x000fc80008400000 */
[----:B------:R-:W-:Y:S02]  /*79260*/  FFMA R26, R235, UR26, R26 ;  /* 0x0000001aeb1a7c23 */ /* 0x000fe4000800001a */
[----:B------:R-:W2:Y:S03]  /*79270*/  LDL.LU R235, [R1+0x1240] ;  /* 0x0012400001eb7983 */ /* 0x000ea60000300800 */
[----:B0-----:R-:W-:Y:S02]  /*79280*/  F2FP.SATFINITE.E4M3.F32.PACK_AB_MERGE_C R27, RZ, R26, RZ ;  /* 0x0000001aff1b723e */ /* 0x001fe400048070ff */
[----:B------:R-:W-:-:S03]  /*79290*/  PRMT R26, RZ, 0x7610, R26 ;  /* 0x00007610ff1a7816 */ /* 0x000fc6000000001a */
[----:B------:R0:W-:Y:S04]  /*792a0*/  @!P3 STG.E.U8 desc[UR30][R16.64+0x1d0], R27 ;  /* 0x0001d01b1000b986 */ /* 0x0001e8000c10111e */
[----:B------:R-:W3:Y:S01]  /*792b0*/  @!P2 LDG.E.U8 R26, desc[UR30][R20.64+0x1d1] ;  /* 0x0001d11e141aa981 */ /* 0x000ee2000c1e1100 */
[----:B0-----:R-:W0:Y:S02]  /*792c0*/  @!P2 LDC.64 R16, c[0x0][0x5c0] ;  /* 0x00017000ff10ab82 */ /* 0x001e240000000a00 */
[----:B0-----:R-:W-:Y:S02]  /*792d0*/  @!P2 IADD3 R16, P3, R103, R16, RZ ;  /* 0x000000106710a210 */ /* 0x001fe40007f7e0ff */
[----:B------:R-:W2:Y:S03]  /*792e0*/  LDL.LU R103, [R1+0x14a4] ;  /* 0x0014a40001677983 */ /* 0x000ea60000300800 */
[----:B------:R-:W-:Y:S01]  /*792f0*/  @!P2 IMAD.X R17, R15, 0x1, R17, P3 ;  /* 0x000000010f11a824 */ /* 0x000fe200018e0611 */
[----:B------:R-:W-:Y:S01]  /*79300*/  LOP3.LUT P4, RZ, R9, 0x800, RZ, 0xc0, !PT ;  /* 0x0000080009ff7812 */ /* 0x000fe2000788c0ff */
[----:B------:R-:W5:Y:S01]  /*79310*/  LDL.LU R15, [R1+0x14a0] ;  /* 0x0014a000010f7983 */ /* 0x000f620000300800 */
[----:B---3--:R-:W-:-:S04]  /*79320*/  LOP3.LUT R26, R26, 0xff, RZ, 0xc0, !PT ;  /* 0x000000ff1a1a7812 */ /* 0x008fc800078ec0ff */
[----:B------:R-:W-:-:S05]  /*79330*/  F2FP.F16.E4M3.UNPACK_B R26, R26 ;  /* 0x0000001aff1a723e */ /* 0x000fca00020006ff */
[----:B------:R-:W-:-:S05]  /*79340*/  HADD2.F32 R26, -RZ, R26.H0_H0 ;  /* 0x2000001aff1a7230 */ /* 0x000fca0000004100 */
[----:B------:R-:W-:-:S04]  /*79350*/  FMUL R26, R26, UR25 ;  /* 0x000000191a1a7c20 */ /* 0x000fc80008400000 */
[----:B------:R-:W-:Y:S02]  /*79360*/  FFMA R26, R234, UR26, R26 ;  /* 0x0000001aea1a7c23 */ /* 0x000fe4000800001a */
[----:B------:R-:W3:Y:S03]  /*79370*/  LDL.LU R234, [R1+0x1244] ;  /* 0x0012440001ea7983 */ /* 0x000ee60000300800 */
[----:B------:R-:W-:Y:S02]  /*79380*/  F2FP.SATFINITE.E4M3.F32.PACK_AB_MERGE_C R27, RZ, R26, RZ ;  /* 0x0000001aff1b723e */ /* 0x000fe400048070ff */
[----:B------:R-:W-:-:S03]  /*79390*/  PRMT R26, RZ, 0x7610, R26 ;  /* 0x00007610ff1a7816 */ /* 0x000fc6000000001a */
[----:B------:R0:W-:Y:S04]  /*793a0*/  @!P2 STG.E.U8 desc[UR30][R16.64+0x1d1], R27 ;  /* 0x0001d11b1000a986 */ /* 0x0001e8000c10111e */
        /* <DEDUP_REMOVED lines=8> */
[----:B--2---:R-:W-:Y:S04]  /*79430*/  @!P0 STG.E.U8 desc[UR30][R102.64+0x1d8], R35 ;  /* 0x0001d82366008986 */ /* 0x004fe8000c10111e */
[----:B------:R-:W2:Y:S01]  /*79440*/  @!P4 LDG.E.U8 R26, desc[UR30][R18.64+0x1d9] ;  /* 0x0001d91e121ac981 */ /* 0x000ea2000c1e1100 */
[----:B------:R-:W-:-:S13]  /*79450*/  ISETP.LT.OR P2, PT, R29, 0x1d9, !P1 ;  /* 0x000001d91d00780c */ /* 0x000fda0004f41670 */
[----:B0-----:R-:W0:Y:S02]  /*79460*/  @!P2 LDC.64 R16, c[0x0][0x5c0] ;  /* 0x00017000ff10ab82 */ /* 0x001e240000000a00 */
[----:B0-----:R-:W-:-:S05]  /*79470*/  @!P2 IADD3 R16, P3, R135, R16, RZ ;  /* 0x000000108710a210 */ /* 0x001fca0007f7e0ff */
[----:B------:R-:W-:Y:S01]  /*79480*/  @!P2 IMAD.X R17, R230, 0x1, R17, P3 ;  /* 0x00000001e611a824 */ /* 0x000fe200018e0611 */
[----:B------:R-:W-:Y:S02]  /*79490*/  ISETP.LT.OR P3, PT, R29, 0x1d9, !P1 ;  /* 0x000001d91d00780c */ /* 0x000fe40004f61670 */
[----:B--2---:R-:W-:-:S04]  /*794a0*/  LOP3.LUT R26, R26, 0xff, RZ, 0xc0, !PT ;  /* 0x000000ff1a1a7812 */ /* 0x004fc800078ec0ff */
[----:B------:R-:W-:-:S05]  /*794b0*/  F2FP.F16.E4M3.UNPACK_B R26, R26 ;  /* 0x0000001aff1a723e */ /* 0x000fca00020006ff */
[----:B------:R-:W-:-:S05]  /*794c0*/  HADD2.F32 R26, -RZ, R26.H0_H0 ;  /* 0x2000001aff1a7230 */ /* 0x000fca0000004100 */
[----:B------:R-:W-:-:S04]  /*794d0*/  FMUL R26, R26, UR25 ;  /* 0x000000191a1a7c20 */ /* 0x000fc80008400000 */
[----:B------:R-:W-:Y:S01]  /*794e0*/  FFMA R26, R235, UR26, R26 ;  /* 0x0000001aeb1a7c23 */ /* 0x000fe2000800001a */
[----:B------:R-:W-:Y:S01]  /*794f0*/  ISETP.LT.OR P2, PT, R29, 0x1da, !P1 ;  /* 0x000001da1d00780c */ /* 0x000fe20004f41670 */
[----:B------:R-:W2:Y:S01]  /*79500*/  LDL.LU R235, [R1+0x1248] ;  /* 0x0012480001eb7983 */ /* 0x000ea20000300800 */
[----:B------:R-:W-:-:S03]  /*79510*/  LOP3.LUT P0, RZ, R9, 0x400, RZ, 0xc0, !PT ;  /* 0x0000040009ff7812 */ /* 0x000fc6000780c0ff */
[----:B------:R-:W4:Y:S01]  /*79520*/  LDL.LU R77, [R1+0x124c] ;  /* 0x00124c00014d7983 */ /* 0x000f220000300800 */
        /* <DEDUP_REMOVED lines=9> */
[----:B------:R-:W-:Y:S01]  /*795c0*/  LOP3.LUT P4, RZ, R9, 0x200, RZ, 0xc0, !PT ;  /* 0x0000020009ff7812 */ /* 0x000fe2000788c0ff */
[----:B------:R-:W3:Y:S03]  /*795d0*/  LDL.LU R234, [R1+0x1250] ;  /* 0x0012500001ea7983 */ /* 0x000ee60000300800 */
[----:B0-----:R-:W-:-:S05]  /*795e0*/  F2FP.SATFINITE.E4M3.F32.PACK_AB_MERGE_C R27, RZ, R26, RZ ;  /* 0x0000001aff1b723e */ /* 0x001fca00048070ff */
[----:B------:R0:W-:Y:S02]  /*795f0*/  @!P3 STG.E.U8 desc[UR30][R16.64+0x1d8], R27 ;  /* 0x0001d81b1000b986 */ /* 0x0001e4000c10111e */
[----:B0-----:R-:W0:Y:S01]  /*79600*/  @!P2 LDC.64 R16, c[0x0][0x5c0] ;  /* 0x00017000ff10ab82 */ /* 0x001e220000000a00 */
[----:B------:R-:W-:Y:S02]  /*79610*/  PRMT R26, RZ, 0x7610, R26 ;  /* 0x00007610ff1a7816 */ /* 0x000fe4000000001a */
[----:B0-----:R-:W-:-:S05]  /*79620*/  @!P2 IADD3 R16, P3, R132, R16, RZ ;  /* 0x000000108410a210 */ /* 0x001fca0007f7e0ff */
[----:B------:R-:W-:Y:S01]  /*79630*/  @!P2 IMAD.X R17, R134, 0x1, R17, P3 ;  /* 0x000000018611a824 */ /* 0x000fe200018e0611 */
[----:B------:R-:W-:-:S13]  /*79640*/  ISETP.LT.OR P3, PT, R29, 0x1da, !P1 ;  /* 0x000001da1d00780c */ /* 0x000fda0004f61670 */
[----:B------:R-:W2:Y:S02]  /*79650*/  @!P3 LDG.E.U8 R26, desc[UR30][R20.64+0x1d9] ;  /* 0x0001d91e141ab981 */ /* 0x000ea4000c1e1100 */
[----:B--2---:R-:W-:-:S04]  /*79660*/  LOP3.LUT R26, R26, 0xff, RZ, 0xc0, !PT ;  /* 0x000000ff1a1a7812 */ /* 0x004fc800078ec0ff */
[----:B------:R-:W-:-:S05]  /*79670*/  F2FP.F16.E4M3.UNPACK_B R26, R26 ;  /* 0x0000001aff1a723e */ /* 0x000fca00020006ff */
[----:B------:R-:W-:-:S05]  /*79680*/  HADD2.F32 R26, -RZ, R26.H0_H0 ;  /* 0x2000001aff1a7230 */ /* 0x000fca0000004100 */
[----:B------:R-:W-:-:S04]  /*79690*/  FMUL R26, R26, UR25 ;  /* 0x000000191a1a7c20 */ /* 0x000fc80008400000 */
[----:B------:R-:W-:Y:S02]  /*796a0*/  FFMA R26, R235, UR26, R26 ;  /* 0x0000001aeb1a7c23 */ /* 0x000fe4000800001a */
[----:B------:R-:W2:Y:S03]  /*796b0*/  LDL.LU R235, [R1+0x1254] ;  /* 0x0012540001eb7983 */ /* 0x000ea60000300800 */
        /* <DEDUP_REMOVED lines=11> */
[----:B------:R-:W-:Y:S04]  /*79770*/  @!P0 STG.E.U8 desc[UR30][R98.64+0x1e0], R35 ;  /* 0x0001e02362008986 */ /* 0x000fe8000c10111e */
[----:B------:R-:W4:Y:S01]  /*79780*/  @!P4 LDG.E.U8 R26, desc[UR30][R18.64+0x1e1] ;  /* 0x0001e11e121ac981 */ /* 0x000f22000c1e1100 */
[----:B------:R-:W-:-:S13]  /*79790*/  ISETP.LT.OR P0, PT, R29, 0x1e1, !P1 ;  /* 0x000001e11d00780c */ /* 0x000fda0004f01670 */
        /* <DEDUP_REMOVED lines=8> */
[----:B---3--:R-:W-:Y:S01]  /*79820*/  FFMA R26, R234, UR26, R26 ;  /* 0x0000001aea1a7c23 */ /* 0x008fe2000800001a */
[----:B------:R-:W-:Y:S01]  /*79830*/  ISETP.LT.OR P0, PT, R29, 0x1e2, !P1 ;  /* 0x000001e21d00780c */ /* 0x000fe20004f01670 */
[----:B------:R-:W3:Y:S04]  /*79840*/  LDL.LU R234, [R1+0x1258] ;  /* 0x0012580001ea7983 */ /* 0x000ee80000300800 */
[----:B------:R-:W4:Y:S01]  /*79850*/  LDL.LU R77, [R1+0x125c] ;  /* 0x00125c00014d7983 */ /* 0x000f220000300800 */
        /* <DEDUP_REMOVED lines=8> */
[----:B------:R-:W-:Y:S01]  /*798e0*/  FFMA R26, R235, UR26, R26 ;  /* 0x0000001aeb1a7c23 */ /* 0x000fe2000800001a */
[----:B------:R-:W-:Y:S01]  /*798f0*/  LOP3.LUT P4, RZ, R9, 0x80, RZ, 0xc0, !PT ;  /* 0x0000008009ff7812 */ /* 0x000fe2000788c0ff */
[----:B------:R-:W2:Y:S03]  /*79900*/  LDL.LU R235, [R1+0x1260] ;  /* 0x0012600001eb7983 */ /* 0x000ea60000300800 */
[----:B0-----:R-:W-:Y:S02]  /*79910*/  F2FP.SATFINITE.E4M3.F32.PACK_AB_MERGE_C R27, RZ, R26, RZ ;  /* 0x0000001aff1b723e */ /* 0x001fe400048070ff */
[----:B------:R-:W-:-:S03]  /*79920*/  PRMT R26, RZ, 0x7610, R26 ;  /* 0x00007610ff1a7816 */ /* 0x000fc6000000001a */
[----:B------:R0:W-:Y:S04]  /*79930*/  @!P3 STG.E.U8 desc[UR30][R16.64+0x1e0], R27 ;  /* 0x0001e01b1000b986 */ /* 0x0001e8000c10111e */
[----:B------:R-:W3:Y:S01]  /*79940*/  @!P0 LDG.E.U8 R26, desc[UR30][R20.64+0x1e1] ;  /* 0x0001e11e141a8981 */ /* 0x000ee2000c1e1100 */
[----:B0-----:R-:W0:Y:S02]  /*79950*/  @!P0 LDC.64 R16, c[0x0][0x5c0] ;  /* 0x00017000ff108b82 */ /* 0x001e240000000a00 */
        /* <DEDUP_REMOVED lines=17> */
[----:B------:R-:W-:Y:S01]  /*79a70*/  FFMA R26, R77, UR26, R26 ;  /* 0x0000001a4d1a7c23 */ /* 0x000fe2000800001a */
[C---:B------:R-:W-:Y:S02]  /*79a80*/  LOP3.LUT P0, RZ, R12.reuse, 0x40, RZ, 0xc0, !PT ;  /* 0x000000400cff7812 */ /* 0x040fe4000780c0ff */
[----:B------:R-:W-:Y:S01]  /*79a90*/  LOP3.LUT P2, RZ, R12, 0x80, RZ, 0xc0, !PT ;  /* 0x000000800cff7812 */ /* 0x000fe2000784c0ff */
[----:B------:R-:W4:Y:S01]  /*79aa0*/  LDL.LU R77, [R1+0x1268] ;  /* 0x00126800014d7983 */ /* 0x000f220000300800 */
[----:B------:R-:W-:Y:S02]  /*79ab0*/  F2FP.SATFINITE.E4M3.F32.PACK_AB_MERGE_C R35, RZ, R26, RZ ;  /* 0x0000001aff23723e */ /* 0x000fe400048070ff */
[----:B------:R-:W-:-:S03]  /*79ac0*/  PRMT R26, RZ, 0x7610, R26 ;  /* 0x00007610ff1a7816 */ /* 0x000fc6000000001a */
[----:B------:R-:W-:Y:S04]  /*79ad0*/  @!P3 STG.E.U8 desc[UR30][R94.64+0x1e8], R35 ;  /* 0x0001e8235e00b986 */ /* 0x000fe8000c10111e */
[----:B------:R-:W2:Y:S01]  /*79ae0*/  @!P4 LDG.E.U8 R26, desc[UR30][R18.64+0x1e9] ;  /* 0x0001e91e121ac981 */ /* 0x000ea2000c1e1100 */
        /* <DEDUP_REMOVED lines=21> */
[----:B0-----:R-:W-:Y:S02]  /*79c40*/  F2FP.SATFINITE.E4M3.F32.PACK_AB_MERGE_C R27, RZ, R26, RZ ;  /* 0x0000001aff1b723e */ /* 0x001fe400048070ff */
[----:B------:R-:W-:-:S03]  /*79c50*/  PRMT R26, RZ, 0x7610, R26 ;  /* 0x00007610ff1a7816 */ /* 0x000fc6000000001a */
[----:B------:R0:W-:Y:S04]  /*79c60*/  @!P3 STG.E.U8 desc[UR30][R16.64+0x1e8], R27 ;  /* 0x0001e81b1000b986 */ /* 0x0001e8000c10111e */
[----:B------:R-:W4:Y:S01]  /*79c70*/  @!P2 LDG.E.U8 R26, desc[UR30][R20.64+0x1e9] ;  /* 0x0001e91e141aa981 */ /* 0x000f22000c1e1100 */
[----:B0-----:R-:W0:Y:S02]  /*79c80*/  @!P2 LDC.64 R16, c[0x0][0x5c0] ;  /* 0x00017000ff10ab82 */ /* 0x001e240000000a00 */
[----:B0-----:R-:W-:-:S05]  /*79c90*/  @!P2 IADD3 R16, P3, R70, R16, RZ ;  /* 0x000000104610a210 */ /* 0x001fca0007f7e0ff */
[----:B------:R-:W-:Y:S01]  /*79ca0*/  @!P2 IMAD.X R17, R71, 0x1, R17, P3 ;  /* 0x000000014711a824 */ /* 0x000fe200018e0611 */
[----:B------:R-:W-:Y:S02]  /*79cb0*/  LOP3.LUT P3, RZ, R9, 0x40, RZ, 0xc0, !PT ;  /* 0x0000004009ff7812 */ /* 0x000fe4000786c0ff */
[----:B----4-:R-:W-:-:S04]  /*79cc0*/  LOP3.LUT R26, R26, 0xff, RZ, 0xc0, !PT ;  /* 0x000000ff1a1a7812 */ /* 0x010fc800078ec0ff */
[----:B------:R-:W-:-:S05]  /*79cd0*/  F2FP.F16.E4M3.UNPACK_B R26, R26 ;  /* 0x0000001aff1a723e */ /* 0x000fca00020006ff */
[----:B------:R-:W-:-:S05]  /*79ce0*/  HADD2.F32 R26, -RZ, R26.H0_H0 ;  /* 0x2000001aff1a7230 */ /* 0x000fca0000004100 */
[----:B------:R-:W-:-:S04]  /*79cf0*/  FMUL R26, R26, UR25 ;  /* 0x000000191a1a7c20 */ /* 0x000fc80008400000 */
[----:B------:R-:W-:Y:S01]  /*79d00*/  FFMA R26, R77, UR26, R26 ;  /* 0x0000001a4d1a7c23 */ /* 0x000fe2000800001a */
[----:B------:R-:W-:Y:S01]  /*79d10*/  PRMT R30, RZ, 0x7610, R30 ;  /* 0x00007610ff1e7816 */ /* 0x000fe2000000001e */
[----:B------:R-:W4:Y:S03]  /*79d20*/  LDL.LU R77, [R1+0x1274] ;  /* 0x00127400014d7983 */ /* 0x000f260000300800 */
[----:B------:R-:W-:Y:S02]  /*79d30*/  F2FP.SATFINITE.E4M3.F32.PACK_AB_MERGE_C R27, RZ, R26, RZ ;  /* 0x0000001aff1b723e */ /* 0x000fe400048070ff */
[----:B------:R-:W-:-:S03]  /*79d40*/  PRMT R26, RZ, 0x7610, R26 ;  /* 0x00007610ff1a7816 */ /* 0x000fc6000000001a */
[----:B------:R0:W-:Y:S04]  /*79d50*/  @!P2 STG.E.U8 desc[UR30][R16.64+0x1e9], R27 ;  /* 0x0001e91b1000a986 */ /* 0x0001e8000c10111e */
[----:B------:R-:W2:Y:S01]  /*79d60*/  @!P3 LDG.E.U8 R26, desc[UR30][R18.64+0x1f0] ;  /* 0x0001f01e121ab981 */ /* 0x000ea2000c1e1100 */
[----:B0-----:R-:W0:Y:S01]  /*79d70*/  @!P6 LDC.64 R16, c[0x0][0x5c0] ;  /* 0x00017000ff10eb82 */ /* 0x001e220000000a00 */
        /* <DEDUP_REMOVED lines=18> */
[----:B------:R-:W-:Y:S04]  /*79ea0*/  @!P4 STG.E.U8 desc[UR30][R88.64+0x1f1], R37 ;  /* 0x0001f1255800c986 */ /* 0x000fe8000c10111e */
[----:B------:R-:W4:Y:S01]  /*79eb0*/  @!P6 LDG.E.U8 R30, desc[UR30][R20.64+0x1f0] ;  /* 0x0001f01e141ee981 */ /* 0x000f22000c1e1100 */
[----:B0-----:R-:W-:-:S05]  /*79ec0*/  @!P6 IADD3 R26, P3, R49, R16, RZ ;  /* 0x00000010311ae210 */ /* 0x001fca0007f7e0ff */
[----:B------:R-:W-:Y:S02]  /*79ed0*/  @!P6 IMAD.X R27, R69, 0x1, R17, P3 ;  /* 0x00000001451be824 */ /* 0x000fe400018e0611 */
[----:B------:R-:W0:Y:S01]  /*79ee0*/  @!P5 LDC.64 R16, c[0x0][0x5c0] ;  /* 0x00017000ff10db82 */ /* 0x000e220000000a00 */
[----:B----4-:R-:W-:-:S04]  /*79ef0*/  LOP3.LUT R30, R30, 0xff, RZ, 0xc0, !PT ;  /* 0x000000ff1e1e7812 */ /* 0x010fc800078ec0ff */
[----:B------:R-:W-:-:S05]  /*79f00*/  F2FP.F16.E4M3.UNPACK_B R30, R30 ;  /* 0x0000001eff1e723e */ /* 0x000fca00020006ff */
[----:B------:R-:W-:-:S05]  /*79f10*/  HADD2.F32 R30, -RZ, R30.H0_H0 ;  /* 0x2000001eff1e7230 */ /* 0x000fca0000004100 */
[----:B------:R-:W-:-:S04]  /*79f20*/  FMUL R30, R30, UR25 ;  /* 0x000000191e1e7c20 */ /* 0x000fc80008400000 */
[----:B------:R-:W-:Y:S01]  /*79f30*/  FFMA R30, R77, UR26, R30 ;  /* 0x0000001a4d1e7c23 */ /* 0x000fe2000800001e */
[----:B0-----:R-:W-:Y:S02]  /*79f40*/  @!P5 IADD3 R16, P3, R38, R16, RZ ;  /* 0x000000102610d210 */ /* 0x001fe40007f7e0ff */
[----:B------:R-:W-:Y:S01]  /*79f50*/  ISETP.GE.AND P4, PT, R28, 0x81, PT ;  /* 0x000000811c00780c */ /* 0x000fe20003f86270 */
[----:B------:R-:W4:Y:S01]  /*79f60*/  LDL.LU R77, [R1+0x1280] ;  /* 0x00128000014d7983 */ /* 0x000f220000300800 */
[----:B-1----:R-:W-:Y:S02]  /*79f70*/  F2FP.SATFINITE.E4M3.F32.PACK_AB_MERGE_C R35, RZ, R30, RZ ;  /* 0x0000001eff23723e */ /* 0x002fe400048070ff */
[----:B------:R-:W-:-:S03]  /*79f80*/  PRMT R30, RZ, 0x7610, R30 ;  /* 0x00007610ff1e7816 */ /* 0x000fc6000000001e */
[----:B------:R0:W-:Y:S04]  /*79f90*/  @!P6 STG.E.U8 desc[UR30][R26.64+0x1f0], R35 ;  /* 0x0001f0231a00e986 */ /* 0x0001e8000c10111e */
[----:B------:R-:W2:Y:S01]  /*79fa0*/  @!P5 LDG.E.U8 R30, desc[UR30][R20.64+0x1f1] ;  /* 0x0001f11e141ed981 */ /* 0x000ea2000c1e1100 */
[----:B------:R-:W-:Y:S01]  /*79fb0*/  @!P5 IMAD.X R17, R40, 0x1, R17, P3 ;  /* 0x000000012811d824 */ /* 0x000fe200018e0611 */
[----:B--2---:R-:W-:-:S04]  /*79fc0*/  LOP3.LUT R30, R30, 0xff, RZ, 0xc0, !PT ;  /* 0x000000ff1e1e7812 */ /* 0x004fc800078ec0ff */
[----:B------:R-:W-:-:S05]  /*79fd0*/  F2FP.F16.E4M3.UNPACK_B R30, R30 ;  /* 0x0000001eff1e723e */ /* 0x000fca00020006ff */
[----:B------:R-:W-:-:S05]  /*79fe0*/  HADD2.F32 R30, -RZ, R30.H0_H0 ;  /* 0x2000001eff1e7230 */ /* 0x000fca0000004100 */
[----:B------:R-:W-:-:S04]  /*79ff0*/  FMUL R30, R30, UR25 ;  /* 0x000000191e1e7c20 */ /* 0x000fc80008400000 */
[----:B------:R-:W-:Y:S01]  /*7a000*/  FFMA R30, R235, UR26, R30 ;  /* 0x0000001aeb1e7c23 */ /* 0x000fe2000800001e */
[----:B------:R-:W-:Y:S02]  /*7a010*/  ISETP.LT.OR P4, PT, R29, 0x1fa, !P4 ;  /* 0x000001fa1d00780c */ /* 0x000fe40006781670 */
[----:B0-----:R-:W-:Y:S01]  /*7a020*/  PRMT R26, RZ, 0x7610, R26 ;  /* 0x00007610ff1a7816 */ /* 0x001fe2000000001a */
[----:B------:R-:W2:Y:S01]  /*7a030*/  LDL.LU R235, [R1+0x1284] ;  /* 0x0012840001eb7983 */ /* 0x000ea20000300800 */
[----:B------:R-:W-:Y:S02]  /*7a040*/  F2FP.SATFINITE.E4M3.F32.PACK_AB_MERGE_C R37, RZ, R30, RZ ;  /* 0x0000001eff25723e */ /* 0x000fe400048070ff */
[----:B------:R-:W-:-:S03]  /*7a050*/  PRMT R30, RZ, 0x7610, R30 ;  /* 0x00007610ff1e7816 */ /* 0x000fc6000000001e */
[----:B------:R0:W-:Y:S04]  /*7a060*/  @!P5 STG.E.U8 desc[UR30][R16.64+0x1f1], R37 ;  /* 0x0001f1251000d986 */ /* 0x0001e8000c10111e */
[----:B------:R-:W3:Y:S01]  /*7a070*/  @!P2 LDG.E.U8 R30, desc[UR30][R18.64+0x1f8] ;  /* 0x0001f81e121ea981 */ /* 0x000ee2000c1e1100 */
[----:B0-----:R-:W0:Y:S01]  /*7a080*/  @!P4 LDC.64 R16, c[0x0][0x5c0] ;  /* 0x00017000ff10cb82 */ /* 0x001e220000000a00 */
[----:B---3--:R-:W-:-:S04]  /*7a090*/  LOP3.LUT R30, R30, 0xff, RZ, 0xc0, !PT ;  /* 0x000000ff1e1e7812 */ /* 0x008fc800078ec0ff */
[----:B------:R-:W-:-:S05]  /*7a0a0*/  F2FP.F16.E4M3.UNPACK_B R30, R30 ;  /* 0x0000001eff1e723e */ /* 0x000fca00020006ff */
[----:B------:R-:W-:-:S05]  /*7a0b0*/  HADD2.F32 R30, -RZ, R30.H0_H0 ;  /* 0x2000001eff1e7230 */ /* 0x000fca0000004100 */
[----:B------:R-:W-:-:S04]  /*7a0c0*/  FMUL R30, R30, UR25 ;  /* 0x000000191e1e7c20 */ /* 0x000fc80008400000 */
[----:B------:R-:W-:Y:S01]  /*7a0d0*/  FFMA R30, R234, UR26, R30 ;  /* 0x0000001aea1e7c23 */ /* 0x000fe2000800001e */
[----:B0-----:R-:W-:Y:S01]  /*7a0e0*/  @!P4 IADD3 R16, P3, P5, R24, R16, R5 ;  /* 0x000000101810c210 */ /* 0x001fe20007d7e005 */
[----:B------:R-:W3:Y:S03]  /*7a0f0*/  LDL.LU R234, [R1+0x1288] ;  /* 0x0012880001ea7983 */ /* 0x000ee60000300800 */
[----:B------:R-:W-:-:S05]  /*7a100*/  F2FP.SATFINITE.E4M3.F32.PACK_AB_MERGE_C R27, RZ, R30, RZ ;  /* 0x0000001eff1b723e */ /* 0x000fca00048070ff */
[----:B------:R0:W-:Y:S04]  /*7a110*/  @!P2 STG.E.U8 desc[UR30][R84.64+0x1f8], R27 ;  /* 0x0001f81b5400a986 */ /* 0x0001e8000c10111e */
[----:B------:R1:W4:Y:S01]  /*7a120*/  @!P4 LDG.E.U8 R26, desc[UR30][R18.64+0x1f9] ;  /* 0x0001f91e121ac981 */ /* 0x000322000c1e1100 */
[----:B------:R-:W-:Y:S02]  /*7a130*/  @!P4 IADD3.X R17, R31, R17, R4, P3, P5 ;  /* 0x000000111f11c210 */ /* 0x000fe40001fea404 */
[----:B------:R-:W-:Y:S02]  /*7a140*/  ISETP.LT.OR P3, PT, R29, 0x1f9, !P1 ;  /* 0x000001f91d00780c */ /* 0x000fe40004f61670 */
[----:B-1----:R-:W-:Y:S02]  /*7a150*/  PRMT R18, RZ, 0x7610, R18 ;  /* 0x00007610ff127816 */ /* 0x002fe40000000012 */
[----:B----4-:R-:W-:-:S04]  /*7a160*/  LOP3.LUT R26, R26, 0xff, RZ, 0xc0, !PT ;  /* 0x000000ff1a1a7812 */ /* 0x010fc800078ec0ff */
[----:B------:R-:W-:-:S05]  /*7a170*/  F2FP.F16.E4M3.UNPACK_B R26, R26 ;  /* 0x0000001aff1a723e */ /* 0x000fca00020006ff */
[----:B------:R-:W-:-:S05]  /*7a180*/  HADD2.F32 R26, -RZ, R26.H0_H0 ;  /* 0x2000001aff1a7230 */ /* 0x000fca0000004100 */
[----:B------:R-:W-:-:S04]  /*7a190*/  FMUL R26, R26, UR25 ;  /* 0x000000191a1a7c20 */ /* 0x000fc80008400000 */
[----:B------:R-:W-:Y:S01]  /*7a1a0*/  FFMA R26, R77, UR26, R26 ;  /* 0x0000001a4d1a7c23 */ /* 0x000fe2000800001a */
[----:B------:R-:W-:Y:S02]  /*7a1b0*/  ISETP.LT.OR P1, PT, R29, 0x1fa, !P1 ;  /* 0x000001fa1d00780c */ /* 0x000fe40004f21670 */
[----:B------:R-:W-:Y:S01]  /*7a1c0*/  LOP3.LUT P2, RZ, R12, 0x8, RZ, 0xc0, !PT ;  /* 0x000000080cff7812 */ /* 0x000fe2000784c0ff */
[----:B------:R-:W4:Y:S01]  /*7a1d0*/  LDL.LU R77, [R1+0x128c] ;  /* 0x00128c00014d7983 */ /* 0x000f220000300800 */
[----:B0-----:R-:W-:-:S05]  /*7a1e0*/  F2FP.SATFINITE.E4M3.F32.PACK_AB_MERGE_C R27, RZ, R26, RZ ;  /* 0x0000001aff1b723e */ /* 0x001fca00048070ff */
[----:B------:R0:W-:Y:S04]  /*7a1f0*/  @!P4 STG.E.U8 desc[UR30][R16.64+0x1f9], R27 ;  /* 0x0001f91b1000c986 */ /* 0x0001e8000c10111e */
[----:B------:R-:W2:Y:S01]  /*7a200*/  @!P3 LDG.E.U8 R18, desc[UR30][R20.64+0x1f8] ;  /* 0x0001f81e1412b981 */ /* 0x000ea2000c1e1100 */
[----:B0-----:R-:W0:Y:S01]  /*7a210*/  @!P3 LDC.64 R16, c[0x0][0x5c0] ;  /* 0x00017000ff10bb82 */ /* 0x001e220000000a00 */
        /* <DEDUP_REMOVED lines=8> */
[----:B------:R-:W-:Y:S01]  /*7a2a0*/  FFMA R18, R235, UR26, R18 ;  /* 0x0000001aeb127c23 */ /* 0x000fe20008000012 */
[----:B------:R-:W-:Y:S01]  /*7a2b0*/  @!P1 IADD3 R27, P4, P5, R3, R24, R5 ;  /* 0x00000018031b9210 */ /* 0x000fe20007d9e005 */
[----:B------:R-:W2:Y:S03]  /*7a2c0*/  LDL.LU R235, [R1+0x1290] ;  /* 0x0012900001eb7983 */ /* 0x000ea60000300800 */
[----:B------:R-:W-:Y:S02]  /*7a2d0*/  F2FP.SATFINITE.E4M3.F32.PACK_AB_MERGE_C R19, RZ, R18, RZ ;  /* 0x00000012ff13723e */ /* 0x000fe400048070ff */
[----:B------:R-:W-:-:S03]  /*7a2e0*/  PRMT R18, RZ, 0x7610, R18 ;  /* 0x00007610ff127816 */ /* 0x000fc60000000012 */
[----:B------:R0:W-:Y:S04]  /*7a2f0*/  @!P3 STG.E.U8 desc[UR30][R16.64+0x1f8], R19 ;  /* 0x0001f8131000b986 */ /* 0x0001e8000c10111e */
[----:B------:R-:W3:Y:S01]  /*7a300*/  @!P1 LDG.E.U8 R18, desc[UR30][R20.64+0x1f9] ;  /* 0x0001f91e14129981 */ /* 0x000ee2000c1e1100 */
[----:B0-----:R-:W0:Y:S01]  /*7a310*/  @!P1 LDC.64 R16, c[0x0][0x5c0] ;  /* 0x00017000ff109b82 */ /* 0x001e220000000a00 */
[----:B------:R-:W-:Y:S02]  /*7a320*/  ISETP.LT.OR P3, PT, R29, 0x101, !P2 ;  /* 0x000001011d00780c */ /* 0x000fe40005761670 */
[----:B------:R-:W-:Y:S02]  /*7a330*/  @!P1 IADD3.X R26, R2, R31, R4, P4, P5 ;  /* 0x0000001f021a9210 */ /* 0x000fe400027ea404 */
        /* <DEDUP_REMOVED lines=11> */
[----:B------:R0:W-:Y:S04]  /*7a3f0*/  @!P1 STG.E.U8 desc[UR30][R16.64+0x1f9], R19 ;  /* 0x0001f91310009986 */ /* 0x0001e8000c10111e */
[----:B------:R-:W4:Y:S01]  /*7a400*/  @!P3 LDG.E.U8 R18, desc[UR30][R22.64+0x100] ;  /* 0x0001001e1612b981 */ /* 0x000f22000c1e1100 */
[----:B0-----:R-:W0:Y:S01]  /*7a410*/  @!P3 LDC.64 R16, c[0x0][0x5c0] ;  /* 0x00017000ff10bb82 */ /* 0x001e220000000a00 */
[----:B------:R-:W-:Y:S02]  /*7a420*/  ISETP.LT.OR P1, PT, R29, 0x102, !P2 ;  /* 0x000001021d00780c */ /* 0x000fe40005721670 */
[----:B0-----:R-:W-:-:S04]  /*7a430*/  @!P3 IADD3 R16, P4, P5, R24, R16, R7 ;  /* 0x000000101810b210 */ /* 0x001fc80007d9e007 */
[----:B------:R-:W-:Y:S02]  /*7a440*/  @!P3 IADD3.X R17, R31, R17, R6, P4, P5 ;  /* 0x000000111f11b210 */ /* 0x000fe400027ea406 */
        /* <DEDUP_REMOVED lines=17> */
[----:B--2---:R-:W-:Y:S01]  /*7a560*/  FFMA R18, R235, UR26, R18 ;  /* 0x0000001aeb127c23 */ /* 0x004fe20008000012 */
[----:B------:R-:W-:Y:S01]  /*7a570*/  @!P3 IADD3 R21, P4, P5, R3, R24, R7 ;  /* 0x000000180315b210 */ /* 0x000fe20007d9e007 */
[----:B------:R-:W2:Y:S04]  /*7a580*/  LDL.LU R235, [R1+0x1298] ;  /* 0x0012980001eb7983 */ /* 0x000ea80000300800 */
[----:B------:R-:W4:Y:S01]  /*7a590*/  LDL.LU R77, [R1+0x129c] ;  /* 0x00129c00014d7983 */ /* 0x000f220000300800 */
        /* <DEDUP_REMOVED lines=14> */
[----:B------:R-:W-:Y:S01]  /*7a680*/  @!P1 IADD3 R21, P4, P5, R3, R24, R7 ;  /* 0x0000001803159210 */ /* 0x000fe20007d9e007 */
[----:B------:R-:W3:Y:S03]  /*7a690*/  LDL.LU R234, [R1+0x12a0] ;  /* 0x0012a00001ea7983 */ /* 0x000ee60000300800 */
[----:B------:R-:W-:Y:S02]  /*7a6a0*/  F2FP.SATFINITE.E4M3.F32.PACK_AB_MERGE_C R19, RZ, R18, RZ ;  /* 0x00000012ff13723e */ /* 0x000fe400048070ff */
[----:B------:R-:W-:-:S03]  /*7a6b0*/  PRMT R18, RZ, 0x7610, R18 ;  /* 0x00007610ff127816 */ /* 0x000fc60000000012 */
[----:B------:R0:W-:Y:S04]  /*7a6c0*/  @!P3 STG.E.U8 desc[UR30][R16.64+0x100], R19 ;  /* 0x000100131000b986 */ /* 0x0001e8000c10111e */
[----:B------:R-:W2:Y:S01]  /*7a6d0*/  @!P1 LDG.E.U8 R18, desc[UR30][R32.64+0x101] ;  /* 0x0001011e20129981 */ /* 0x000ea2000c1e1100 */
[----:B0-----:R-:W0:Y:S01]  /*7a6e0*/  @!P1 LDC.64 R16, c[0x0][0x5c0] ;  /* 0x00017000ff109b82 */ /* 0x001e220000000a00 */
[----:B------:R-:W-:Y:S02]  /*7a6f0*/  ISETP.LT.OR P3, PT, R29, 0x109, !P2 ;  /* 0x000001091d00780c */ /* 0x000fe40005761670 */
[----:B------:R-:W-:Y:S02]  /*7a700*/  @!P1 IADD3.X R20, R2, R31, R6, P4, P5 ;  /* 0x0000001f02149210 */ /* 0x000fe400027ea406 */
        /* <DEDUP_REMOVED lines=33> */
[----:B---3--:R-:W-:Y:S01]  /*7a920*/  FFMA R18, R234, UR26, R18 ;  /* 0x0000001aea127c23 */ /* 0x008fe20008000012 */
[----:B------:R-:W-:Y:S01]  /*7a930*/  @!P3 IADD3 R21, P4, P5, R3, R24, R7 ;  /* 0x000000180315b210 */ /* 0x000fe20007d9e007 */
[----:B------:R-:W3:Y:S04]  /*7a940*/  LDL.LU R234, [R1+0x12a8] ;  /* 0x0012a80001ea7983 */ /* 0x000ee80000300800 */
[----:B------:R-:W4:Y:S01]  /*7a950*/  LDL.LU R77, [R1+0x12ac] ;  /* 0x0012ac00014d7983 */ /* 0x000f220000300800 */
        /* <DEDUP_REMOVED lines=450> */
[----:B------:R-:W-:Y:S01]  /*7c580*/  PRMT R20, RZ, 0x7610, R20 ;  /* 0x00007610ff147816 */ /* 0x000fe20000000014 */
        /* <DEDUP_REMOVED lines=15> */
[----:B------:R-:W0:Y:S03]  /*7c680*/  @!P1 LDC.64 R18, c[0x0][0x5c0] ;  /* 0x00017000ff129b82 */ /* 0x000e260000000a00 */
[----:B------:R1:W-:Y:S04]  /*7c690*/  @!P3 STG.E.U8 desc[UR30][R16.64+0x148], R21 ;  /* 0x000148151000b986 */ /* 0x0003e8000c10111e */
[----:B------:R-:W4:Y:S01]  /*7c6a0*/  @!P1 LDG.E.U8 R20, desc[UR30][R22.64+0x149] ;  /* 0x0001491e16149981 */ /* 0x000f22000c1e1100 */
[----:B------:R-:W-:-:S13]  /*7c6b0*/  ISETP.LT.OR P3, PT, R29, 0x149, !P0 ;  /* 0x000001491d00780c */ /* 0x000fda0004761670 */
[----:B-1----:R-:W1:Y:S01]  /*7c6c0*/  @!P3 LDC.64 R16, c[0x0][0x5c0] ;  /* 0x00017000ff10bb82 */ /* 0x002e620000000a00 */
        /* <DEDUP_REMOVED lines=14> */
[----:B------:R-:W-:Y:S02]  /*7c7b0*/  ISETP.LT.OR P1, PT, R29, 0x14a, !P0 ;  /* 0x0000014a1d00780c */ /* 0x000fe40004721670 */
[----:B------:R-:W-:Y:S02]  /*7c7c0*/  @!P3 IADD3.X R26, R2, R31, R6, P4, P5 ;  /* 0x0000001f021ab210 */ /* 0x000fe400027ea406 */
[----:B-1----:R-:W-:-:S05]  /*7c7d0*/  @!P3 IADD3 R16, P4, R27, R16, RZ ;  /* 0x000000101b10b210 */ /* 0x002fca0007f9e0ff */
[----:B------:R-:W-:-:S04]  /*7c7e0*/  @!P3 IMAD.X R17, R26, 0x1, R17, P4 ;  /* 0x000000011a11b824 */ /* 0x000fc800020e0611 */
[----:B0-----:R-:W0:Y:S01]  /*7c7f0*/  @!P1 LDC.64 R18, c[0x0][0x5c0] ;  /* 0x00017000ff129b82 */ /* 0x001e220000000a00 */
        /* <DEDUP_REMOVED lines=11> */
[----:B------:R-:W-:Y:S02]  /*7c8b0*/  ISETP.LT.OR P3, PT, R29, 0x151, !P2 ;  /* 0x000001511d00780c */ /* 0x000fe40005761670 */
[----:B------:R-:W-:Y:S02]  /*7c8c0*/  @!P1 IADD3.X R26, R2, R31, R6, P4, P5 ;  /* 0x0000001f021a9210 */ /* 0x000fe400027ea406 */
[----:B0-----:R-:W-:-:S05]  /*7c8d0*/  @!P1 IADD3 R18, P4, R27, R18, RZ ;  /* 0x000000121b129210 */ /* 0x001fca0007f9e0ff */
[----:B------:R-:W-:-:S04]  /*7c8e0*/  @!P1 IMAD.X R19, R26, 0x1, R19, P4 ;  /* 0x000000011a139824 */ /* 0x000fc800020e0613 */
[----:B-1----:R-:W0:Y:S01]  /*7c8f0*/  @!P3 LDC.64 R16, c[0x0][0x5c0] ;  /* 0x00017000ff10bb82 */ /* 0x002e220000000a00 */
        /* <DEDUP_REMOVED lines=10> */
[----:B------:R-:W-:Y:S02]  /*7c9a0*/  ISETP.LT.OR P1, PT, R29, 0x152, !P2 ;  /* 0x000001521d00780c */ /* 0x000fe40005721670 */
[----:B-1----:R-:W-:Y:S02]  /*7c9b0*/  PRMT R18, RZ, 0x7610, R18 ;  /* 0x00007610ff127816 */ /* 0x002fe40000000012 */
[----:B----4-:R-:W-:-:S04]  /*7c9c0*/  LOP3.LUT R20, R20, 0xff, RZ, 0xc0, !PT ;  /* 0x000000ff14147812 */ /* 0x010fc800078ec0ff */
[----:B------:R-:W-:-:S05]  /*7c9d0*/  F2FP.F16.E4M3.UNPACK_B R20, R20 ;  /* 0x00000014ff14723e */ /* 0x000fca00020006ff */
[----:B------:R-:W-:-:S05]  /*7c9e0*/  HADD2.F32 R20, -RZ, R20.H0_H0 ;  /* 0x20000014ff147230 */ /* 0x000fca0000004100 */
[----:B------:R-:W-:Y:S01]  /*7c9f0*/  FMUL R21, R20, UR25 ;  /* 0x0000001914157c20 */ /* 0x000fe20008400000 */
[----:B0-----:R-:W-:-:S03]  /*7ca00*/  @!P3 IADD3 R20, P4, P5, R24, R16, R7 ;  /* 0x000000101814b210 */ /* 0x001fc60007d9e007 */
[----:B------:R-:W-:Y:S01]  /*7ca10*/  FFMA R16, R77, UR26, R21 ;  /* 0x0000001a4d107c23 */ /* 0x000fe20008000015 */
[----:B------:R-:W-:-:S04]  /*7ca20*/  @!P3 IADD3.X R21, R31, R17, R6, P4, P5 ;  /* 0x000000111f15b210 */ /* 0x000fc800027ea406 */
[----:B------:R-:W-:Y:S02]  /*7ca30*/  F2FP.SATFINITE.E4M3.F32.PACK_AB_MERGE_C R27, RZ, R16, RZ ;  /* 0x00000010ff1b723e */ /* 0x000fe400048070ff */
[----:B------:R-:W0:Y:S03]  /*7ca40*/  @!P1 LDC.64 R16, c[0x0][0x5c0] ;  /* 0x00017000ff109b82 */ /* 0x000e260000000a00 */
[----:B------:R1:W-:Y:S04]  /*7ca50*/  @!P3 STG.E.U8 desc[UR30][R20.64+0x150], R27 ;  /* 0x0001501b1400b986 */ /* 0x0003e8000c10111e */
[----:B------:R-:W4:Y:S01]  /*7ca60*/  @!P1 LDG.E.U8 R18, desc[UR30][R22.64+0x151] ;  /* 0x0001511e16129981 */ /* 0x000f22000c1e1100 */
[----:B------:R-:W-:-:S02]  /*7ca70*/  ISETP.LT.OR P3, PT, R29, 0x151, !P0 ;  /* 0x000001511d00780c */ /* 0x000fc40004761670 */
[----:B-1----:R-:W-:Y:S02]  /*7ca80*/  PRMT R20, RZ, 0x7610, R20 ;  /* 0x00007610ff147816 */ /* 0x002fe40000000014 */
[----:B----4-:R-:W-:-:S04]  /*7ca90*/  LOP3.LUT R18, R18, 0xff, RZ, 0xc0, !PT ;  /* 0x000000ff12127812 */ /* 0x010fc800078ec0ff */
[----:B------:R-:W-:-:S05]  /*7caa0*/  F2FP.F16.E4M3.UNPACK_B R18, R18 ;  /* 0x00000012ff12723e */ /* 0x000fca00020006ff */
[----:B------:R-:W-:-:S05]  /*7cab0*/  HADD2.F32 R18, -RZ, R18.H0_H0 ;  /* 0x20000012ff127230 */ /* 0x000fca0000004100 */
[----:B------:R-:W-:Y:S01]  /*7cac0*/  FMUL R19, R18, UR25 ;  /* 0x0000001912137c20 */ /* 0x000fe20008400000 */
[----:B0-----:R-:W-:-:S03]  /*7cad0*/  @!P1 IADD3 R18, P4, P5, R24, R16, R7 ;  /* 0x0000001018129210 */ /* 0x001fc60007d9e007 */
[----:B--2---:R-:W-:Y:S01]  /*7cae0*/  FFMA R16, R235, UR26, R19 ;  /* 0x0000001aeb107c23 */ /* 0x004fe20008000013 */
[----:B------:R-:W-:Y:S01]  /*7caf0*/  @!P1 IADD3.X R19, R31, R17, R6, P4, P5 ;  /* 0x000000111f139210 */ /* 0x000fe200027ea406 */
[----:B------:R-:W2:Y:S03]  /*7cb00*/  LDL.LU R235, [R1+0x1338] ;  /* 0x0013380001eb7983 */ /* 0x000ea60000300800 */
[----:B------:R-:W-:Y:S02]  /*7cb10*/  F2FP.SATFINITE.E4M3.F32.PACK_AB_MERGE_C R27, RZ, R16, RZ ;  /* 0x00000010ff1b723e */ /* 0x000fe400048070ff */
[----:B------:R-:W-:Y:S01]  /*7cb20*/  @!P3 IADD3 R35, P4, P5, R3, R24, R7 ;  /* 0x000000180323b210 */ /* 0x000fe20007d9e007 */
[----:B------:R-:W0:Y:S01]  /*7cb30*/  @!P3 LDC.64 R16, c[0x0][0x5c0] ;  /* 0x00017000ff10bb82 */ /* 0x000e220000000a00 */
[----:B------:R-:W4:Y:S04]  /*7cb40*/  LDL.LU R77, [R1+0x133c] ;  /* 0x00133c00014d7983 */ /* 0x000f280000300800 */
[----:B------:R1:W-:Y:S04]  /*7cb50*/  @!P1 STG.E.U8 desc[UR30][R18.64+0x151], R27 ;  /* 0x0001511b12009986 */ /* 0x0003e8000c10111e */
[----:B------:R-:W3:Y:S01]  /*7cb60*/  @!P3 LDG.E.U8 R20, desc[UR30][R32.64+0x150] ;  /* 0x0001501e2014b981 */ /* 0x000ee2000c1e1100 */
[----:B------:R-:W-:-:S02]  /*7cb70*/  ISETP.LT.OR P1, PT, R29, 0x152, !P0 ;  /* 0x000001521d00780c */ /* 0x000fc40004721670 */
[----:B------:R-:W-:Y:S02]  /*7cb80*/  @!P3 IADD3.X R26, R2, R31, R6, P4, P5 ;  /* 0x0000001f021ab210 */ /* 0x000fe400027ea406 */
[----:B-1----:R-:W-:Y:S02]  /*7cb90*/  PRMT R18, RZ, 0x7610, R18 ;  /* 0x00007610ff127816 */ /* 0x002fe40000000012 */
[----:B---3--:R-:W-:-:S04]  /*7cba0*/  LOP3.LUT R20, R20, 0xff, RZ, 0xc0, !PT ;  /* 0x000000ff14147812 */ /* 0x008fc800078ec0ff */
[----:B------:R-:W-:-:S05]  /*7cbb0*/  F2FP.F16.E4M3.UNPACK_B R20, R20 ;  /* 0x00000014ff14723e */ /* 0x000fca00020006ff */
[----:B------:R-:W-:-:S05]  /*7cbc0*/  HADD2.F32 R20, -RZ, R20.H0_H0 ;  /* 0x20000014ff147230 */ /* 0x000fca0000004100 */
[----:B------:R-:W-:Y:S01]  /*7cbd0*/  FMUL R21, R20, UR25 ;  /* 0x0000001914157c20 */ /* 0x000fe20008400000 */
[----:B0-----:R-:W-:-:S03]  /*7cbe0*/  @!P3 IADD3 R20, P4, R35, R16, RZ ;  /* 0x000000102314b210 */ /* 0x001fc60007f9e0ff */
[----:B------:R-:W-:Y:S02]  /*7cbf0*/  FFMA R16, R234, UR26, R21 ;  /* 0x0000001aea107c23 */ /* 0x000fe40008000015 */
[----:B------:R-:W-:Y:S01]  /*7cc00*/  @!P3 IMAD.X R21, R26, 0x1, R17, P4 ;  /* 0x000000011a15b824 */ /* 0x000fe200020e0611 */
[----:B------:R-:W3:Y:S02]  /*7cc10*/  LDL.LU R234, [R1+0x1340] ;  /* 0x0013400001ea7983 */ /* 0x000ee40000300800 */
[----:B------:R-:W-:Y:S02]  /*7cc20*/  F2FP.SATFINITE.E4M3.F32.PACK_AB_MERGE_C R19, RZ, R16, RZ ;  /* 0x00000010ff13723e */ /* 0x000fe400048070ff */
[----:B------:R-:W0:Y:S03]  /*7cc30*/  @!P1 LDC.64 R16, c[0x0][0x5c0] ;  /* 0x00017000ff109b82 */ /* 0x000e260000000a00 */
[----:B------:R1:W-:Y:S04]  /*7cc40*/  @!P3 STG.E.U8 desc[UR30][R20.64+0x150], R19 ;  /* 0x000150131400b986 */ /* 0x0003e8000c10111e */
[----:B------:R-:W2:Y:S01]  /*7cc50*/  @!P1 LDG.E.U8 R18, desc[UR30][R32.64+0x151] ;  /* 0x0001511e20129981 */ /* 0x000ea2000c1e1100 */
[----:B------:R-:W-:-:S02]  /*7cc60*/  @!P1 IADD3 R27, P4, P5, R3, R24, R7 ;  /* 0x00000018031b9210 */ /* 0x000fc40007d9e007 */
[----:B------:R-:W-:Y:S02]  /*7cc70*/  ISETP.LT.OR P3, PT, R29, 0x159, !P2 ;  /* 0x000001591d00780c */ /* 0x000fe40005761670 */
[----:B------:R-:W-:Y:S02]  /*7cc80*/  @!P1 IADD3.X R26, R2, R31, R6, P4, P5 ;  /* 0x0000001f021a9210 */ /* 0x000fe400027ea406 */
[----:B0-----:R-:W-:-:S05]  /*7cc90*/  @!P1 IADD3 R16, P4, R27, R16, RZ ;  /* 0x000000101b109210 */ /* 0x001fca0007f9e0ff */
[----:B------:R-:W-:-:S04]  /*7cca0*/  @!P1 IMAD.X R17, R26, 0x1, R17, P4 ;  /* 0x000000011a119824 */ /* 0x000fc800020e0611 */
[----:B------:R-:W0:Y:S01]  /*7ccb0*/  @!P3 LDC.64 R26, c[0x0][0x5c0] ;  /* 0x00017000ff1abb82 */ /* 0x000e220000000a00 */
[----:B--2---:R-:W-:-:S04]  /*7ccc0*/  LOP3.LUT R18, R18, 0xff, RZ, 0xc0, !PT ;  /* 0x000000ff12127812 */ /* 0x004fc800078ec0ff */
[----:B------:R-:W-:-:S05]  /*7ccd0*/  F2FP.F16.E4M3.UNPACK_B R18, R18 ;  /* 0x00000012ff12723e */ /* 0x000fca00020006ff */
[----:B------:R-:W-:-:S05]  /*7cce0*/  HADD2.F32 R18, -RZ, R18.H0_H0 ;  /* 0x20000012ff127230 */ /* 0x000fca0000004100 */
[----:B------:R-:W-:-:S04]  /*7ccf0*/  FMUL R18, R18, UR25 ;  /* 0x0000001912127c20 */ /* 0x000fc80008400000 */
[----:B------:R-:W-:Y:S02]  /*7cd00*/  FFMA R18, R235, UR26, R18 ;  /* 0x0000001aeb127c23 */ /* 0x000fe40008000012 */
[----:B------:R-:W2:Y:S03]  /*7cd10*/  LDL.LU R235, [R1+0x1344] ;  /* 0x0013440001eb7983 */ /* 0x000ea60000300800 */
[----:B-1----:R-:W-:Y:S02]  /*7cd20*/  F2FP.SATFINITE.E4M3.F32.PACK_AB_MERGE_C R21, RZ, R18, RZ ;  /* 0x00000012ff15723e */ /* 0x002fe400048070ff */
        /* <DEDUP_REMOVED lines=11> */
[----:B------:R-:W-:Y:S02]  /*7cde0*/  @!P3 IADD3.X R19, R31, R27, R6, P4, P5 ;  /* 0x0000001b1f13b210 */ /* 0x000fe400027ea406 */
[----:B------:R-:W0:Y:S02]  /*7cdf0*/  @!P1 LDC.64 R26, c[0x0][0x5c0] ;  /* 0x00017000ff1a9b82 */ /* 0x000e240000000a00 */
[----:B------:R-:W-:-:S05]  /*7ce00*/  F2FP.SATFINITE.E4M3.F32.PACK_AB_MERGE_C R21, RZ, R20, RZ ;  /* 0x00000014ff15723e */ /* 0x000fca00048070ff */
[----:B------:R1:W-:Y:S04]  /*7ce10*/  @!P3 STG.E.U8 desc[UR30][R18.64+0x158], R21 ;  /* 0x000158151200b986 */ /* 0x0003e8000c10111e */
[----:B------:R-:W4:Y:S01]  /*7ce20*/  @!P1 LDG.E.U8 R16, desc[UR30][R22.64+0x159] ;  /* 0x0001591e16109981 */ /* 0x000f22000c1e1100 */
[----:B------:R-:W-:Y:S02]  /*7ce30*/  ISETP.LT.OR P3, PT, R29, 0x159, !P0 ;  /* 0x000001591d00780c */ /* 0x000fe40004761670 */
[----:B-1----:R-:W-:-:S11]  /*7ce40*/  PRMT R18, RZ, 0x7610, R18 ;  /* 0x00007610ff127816 */ /* 0x002fd60000000012 */
[----:B------:R-:W1:Y:S01]  /*7ce50*/  @!P3 LDC.64 R34, c[0x0][0x5c0] ;  /* 0x00017000ff22bb82 */ /* 0x000e620000000a00 */
[----:B----4-:R-:W-:-:S04]  /*7ce60*/  LOP3.LUT R16, R16, 0xff, RZ, 0xc0, !PT ;  /* 0x000000ff10107812 */ /* 0x010fc800078ec0ff */
[----:B------:R-:W-:-:S05]  /*7ce70*/  F2FP.F16.E4M3.UNPACK_B R16, R16 ;  /* 0x00000010ff10723e */ /* 0x000fca00020006ff */
[----:B------:R-:W-:-:S05]  /*7ce80*/  HADD2.F32 R16, -RZ, R16.H0_H0 ;  /* 0x20000010ff107230 */ /* 0x000fca0000004100 */
[----:B------:R-:W-:Y:S01]  /*7ce90*/  FMUL R17, R16, UR25 ;  /* 0x0000001910117c20 */ /* 0x000fe20008400000 */
[----:B0-----:R-:W-:-:S03]  /*7cea0*/  @!P1 IADD3 R16, P4, P5, R24, R26, R7 ;  /* 0x0000001a18109210 */ /* 0x001fc60007d9e007 */
[----:B---3--:R-:W-:Y:S01]  /*7ceb0*/  FFMA R20, R234, UR26, R17 ;  /* 0x0000001aea147c23 */ /* 0x008fe20008000011 */
[----:B------:R-:W-:Y:S01]  /*7cec0*/  @!P1 IADD3.X R17, R31, R27, R6, P4, P5 ;  /* 0x0000001b1f119210 */ /* 0x000fe200027ea406 */
[----:B------:R-:W3:Y:S03]  /*7ced0*/  LDL.LU R234, [R1+0x1348] ;  /* 0x0013480001ea7983 */ /* 0x000ee60000300800 */
[----:B------:R-:W-:Y:S02]  /*7cee0*/  F2FP.SATFINITE.E4M3.F32.PACK_AB_MERGE_C R21, RZ, R20, RZ ;  /* 0x00000014ff15723e */ /* 0x000fe400048070ff */
[----:B------:R-:W-:Y:S01]  /*7cef0*/  @!P3 IADD3 R27, P4, P5, R3, R24, R7 ;  /* 0x00000018031bb210 */ /* 0x000fe20007d9e007 */
[----:B------:R-:W4:Y:S04]  /*7cf00*/  LDL.LU R77, [R1+0x134c] ;  /* 0x00134c00014d7983 */ /* 0x000f280000300800 */
[----:B------:R2:W-:Y:S04]  /*7cf10*/  @!P1 STG.E.U8 desc[UR30][R16.64+0x159], R21 ;  /* 0x0001591510009986 */ /* 0x0005e8000c10111e */
[----:B------:R-:W2:Y:S01]  /*7cf20*/  @!P3 LDG.E.U8 R18, desc[UR30][R32.64+0x158] ;  /* 0x0001581e2012b981 */ /* 0x000ea2000c1e1100 */
[----:B------:R-:W-:-:S02]  /*7cf30*/  ISETP.LT.OR P1, PT, R29, 0x15a, !P0 ;  /* 0x0000015a1d00780c */ /* 0x000fc40004721670 */
[----:B------:R-:W-:Y:S02]  /*7cf40*/  @!P3 IADD3.X R20, R2, R31, R6, P4, P5 ;  /* 0x0000001f0214b210 */ /* 0x000fe400027ea406 */
[----:B--2---:R-:W-:-:S04]  /*7cf50*/  LOP3.LUT R18, R18, 0xff, RZ, 0xc0, !PT ;  /* 0x000000ff12127812 */ /* 0x004fc800078ec0ff */
[----:B------:R-:W-:-:S05]  /*7cf60*/  F2FP.F16.E4M3.UNPACK_B R18, R18 ;  /* 0x00000012ff12723e */ /* 0x000fca00020006ff */
[----:B------:R-:W-:-:S05]  /*7cf70*/  HADD2.F32 R18, -RZ, R18.H0_H0 ;  /* 0x20000012ff127230 */ /* 0x000fca0000004100 */
[----:B------:R-:W-:Y:S01]  /*7cf80*/  FMUL R19, R18, UR25 ;  /* 0x0000001912137c20 */ /* 0x000fe20008400000 */
[----:B-1----:R-:W-:-:S03]  /*7cf90*/  @!P3 IADD3 R18, P4, R27, R34, RZ ;  /* 0x000000221b12b210 */ /* 0x002fc60007f9e0ff */
[----:B------:R-:W-:Y:S02]  /*7cfa0*/  FFMA R16, R235, UR26, R19 ;  /* 0x0000001aeb107c23 */ /* 0x000fe40008000013 */
[----:B------:R-:W-:Y:S01]  /*7cfb0*/  @!P3 IMAD.X R19, R20, 0x1, R35, P4 ;  /* 0x000000011413b824 */ /* 0x000fe200020e0623 */
[----:B------:R-:W2:Y:S01]  /*7cfc0*/  LDL.LU R235, [R1+0x1350] ;  /* 0x0013500001eb7983 */ /* 0x000ea20000300800 */
[----:B------:R-:W0:Y:S01]  /*7cfd0*/  @!P1 LDC.64 R34, c[0x0][0x5c0] ;  /* 0x00017000ff229b82 */ /* 0x000e220000000a00 */
[----:B------:R-:W-:Y:S02]  /*7cfe0*/  F2FP.SATFINITE.E4M3.F32.PACK_AB_MERGE_C R21, RZ, R16, RZ ;  /* 0x00000010ff15723e */ /* 0x000fe400048070ff */
[----:B------:R-:W-:-:S03]  /*7cff0*/  PRMT R16, RZ, 0x7610, R16 ;  /* 0x00007610ff107816 */ /* 0x000fc60000000010 */
[----:B------:R3:W-:Y:S04]  /*7d000*/  @!P3 STG.E.U8 desc[UR30][R18.64+0x158], R21 ;  /* 0x000158151200b986 */ /* 0x0007e8000c10111e */
[----:B------:R-:W4:Y:S01]  /*7d010*/  @!P1 LDG.E.U8 R16, desc[UR30][R32.64+0x159] ;  /* 0x0001591e20109981 */ /* 0x000f22000c1e1100 */
[----:B------:R-:W-:Y:S02]  /*7d020*/  @!P1 IADD3 R27, P4, P5, R3, R24, R7 ;  /* 0x00000018031b9210 */ /* 0x000fe40007d9e007 */
[----:B------:R-:W-:Y:S02]  /*7d030*/  ISETP.LT.OR P3, PT, R29, 0x161, !P2 ;  /* 0x000001611d00780c */ /* 0x000fe40005761670 */
[----:B------:R-:W-:Y:S02]  /*7d040*/  @!P1 IADD3.X R20, R2, R31, R6, P4, P5 ;  /* 0x0000001f02149210 */ /* 0x000fe400027ea406 */
[----:B----4-:R-:W-:-:S04]  /*7d050*/  LOP3.LUT R16, R16, 0xff, RZ, 0xc0, !PT ;  /* 0x000000ff10107812 */ /* 0x010fc800078ec0ff */
[----:B------:R-:W-:-:S05]  /*7d060*/  F2FP.F16.E4M3.UNPACK_B R16, R16 ;  /* 0x00000010ff10723e */ /* 0x000fca00020006ff */
[----:B------:R-:W-:-:S05]  /*7d070*/  HADD2.F32 R16, -RZ, R16.H0_H0 ;  /* 0x20000010ff107230 */ /* 0x000fca0000004100 */
[----:B------:R-:W-:Y:S01]  /*7d080*/  FMUL R17, R16, UR25 ;  /* 0x0000001910117c20 */ /* 0x000fe20008400000 */
[----:B0-----:R-:W-:Y:S02]  /*7d090*/  @!P1 IADD3 R16, P4, R27, R34, RZ ;  /* 0x000000221b109210 */ /* 0x001fe40007f9e0ff */
[----:B------:R-:W0:Y:S01]  /*7d0a0*/  @!P3 LDC.64 R26, c[0x0][0x5c0] ;  /* 0x00017000ff1abb82 */ /* 0x000e220000000a00 */
[----:B---3--:R-:W-:Y:S02]  /*7d0b0*/  FFMA R18, R234, UR26, R17 ;  /* 0x0000001aea127c23 */ /* 0x008fe40008000011 */
[----:B------:R-:W-:Y:S01]  /*7d0c0*/  @!P1 IMAD.X R17, R20, 0x1, R35, P4 ;  /* 0x0000000114119824 */ /* 0x000fe200020e0623 */
[----:B------:R-:W3:Y:S02]  /*7d0d0*/  LDL.LU R234, [R1+0x1354] ;  /* 0x0013540001ea7983 */ /* 0x000ee40000300800 */
        /* <DEDUP_REMOVED lines=30> */
[----:B------:R-:W4:Y:S04]  /*7d2c0*/  LDL.LU R77, [R1+0x135c] ;  /* 0x00135c00014d7983 */ /* 0x000f280000300800 */
[----:B------:R3:W-:Y:S04]  /*7d2d0*/  @!P1 STG.E.U8 desc[UR30][R16.64+0x161], R21 ;  /* 0x0001611510009986 */ /* 0x0007e8000c10111e */
[----:B------:R-:W3:Y:S01]  /*7d2e0*/  @!P3 LDG.E.U8 R18, desc[UR30][R32.64+0x160] ;  /* 0x0001601e2012b981 */ /* 0x000ee2000c1e1100 */
[----:B------:R-:W-:-:S02]  /*7d2f0*/  ISETP.LT.OR P1, PT, R29, 0x162, !P0 ;  /* 0x000001621d00780c */ /* 0x000fc40004721670 */
[----:B------:R-:W-:Y:S02]  /*7d300*/  @!P3 IADD3.X R20, R2, R31, R6, P4, P5 ;  /* 0x0000001f0214b210 */ /* 0x000fe400027ea406 */
[----:B---3--:R-:W-:-:S04]  /*7d310*/  LOP3.LUT R18, R18, 0xff, RZ, 0xc0, !PT ;  /* 0x000000ff12127812 */ /* 0x008fc800078ec0ff */
[----:B------:R-:W-:-:S05]  /*7d320*/  F2FP.F16.E4M3.UNPACK_B R18, R18 ;  /* 0x00000012ff12723e */ /* 0x000fca00020006ff */
[----:B------:R-:W-:-:S05]  /*7d330*/  HADD2.F32 R18, -RZ, R18.H0_H0 ;  /* 0x20000012ff127230 */ /* 0x000fca0000004100 */
[----:B------:R-:W-:Y:S01]  /*7d340*/  FMUL R19, R18, UR25 ;  /* 0x0000001912137c20 */ /* 0x000fe20008400000 */
[----:B-1----:R-:W-:-:S03]  /*7d350*/  @!P3 IADD3 R18, P4, R27, R34, RZ ;  /* 0x000000221b12b210 */ /* 0x002fc60007f9e0ff */
[----:B------:R-:W-:Y:S02]  /*7d360*/  FFMA R16, R234, UR26, R19 ;  /* 0x0000001aea107c23 */ /* 0x000fe40008000013 */
[----:B------:R-:W-:Y:S01]  /*7d370*/  @!P3 IMAD.X R19, R20, 0x1, R35, P4 ;  /* 0x000000011413b824 */ /* 0x000fe200020e0623 */
[----:B------:R-:W3:Y:S01]  /*7d380*/  LDL.LU R234, [R1+0x1360] ;  /* 0x0013600001ea7983 */ /* 0x000ee20000300800 */
        /* <DEDUP_REMOVED lines=14> */
[----:B--2---:R-:W-:Y:S02]  /*7d470*/  FFMA R18, R235, UR26, R17 ;  /* 0x0000001aeb127c23 */ /* 0x004fe40008000011 */
[----:B------:R-:W-:Y:S01]  /*7d480*/  @!P1 IMAD.X R17, R20, 0x1, R35, P4 ;  /* 0x0000000114119824 */ /* 0x000fe200020e0623 */
[----:B------:R-:W2:Y:S02]  /*7d490*/  LDL.LU R235, [R1+0x1364] ;  /* 0x0013640001eb7983 */ /* 0x000ea40000300800 */
        /* <DEDUP_REMOVED lines=1079> */
[----:B------:R-:W-:Y:S01]  /*81810*/  ISETP.LT.OR P2, PT, R29, 0x1fa, !P2 ;  /* 0x000001fa1d00780c */ /* 0x000fe20005741670 */
[----:B------:R-:W2:Y:S01]  /*81820*/  LDL.LU R235, [R1+0x1484] ;  /* 0x0014840001eb7983 */ /* 0x000ea20000300800 */
[----:B------:R-:W-:Y:S02]  /*81830*/  F2FP.SATFINITE.E4M3.F32.PACK_AB_MERGE_C R21, RZ, R18, RZ ;  /* 0x00000012ff15723e */ /* 0x000fe400048070ff */
[----:B------:R-:W-:-:S03]  /*81840*/  PRMT R18, RZ, 0x7610, R18 ;  /* 0x00007610ff127816 */ /* 0x000fc60000000012 */
[----:B------:R1:W-:Y:S04]  /*81850*/  @!P1 STG.E.U8 desc[UR30][R16.64+0x1f1], R21 ;  /* 0x0001f11510009986 */ /* 0x0003e8000c10111e */
[----:B------:R-:W4:Y:S01]  /*81860*/  @!P3 LDG.E.U8 R18, desc[UR30][R22.64+0x1f8] ;  /* 0x0001f81e1612b981 */ /* 0x000f22000c1e1100 */
        /* <DEDUP_REMOVED lines=19> */
[----:B---3--:R-:W-:Y:S01]  /*819a0*/  FFMA R20, R234, UR26, R17 ;  /* 0x0000001aea147c23 */ /* 0x008fe20008000011 */
[----:B------:R-:W-:Y:S02]  /*819b0*/  @!P2 IADD3.X R17, R31, R27, R6, P3, P4 ;  /* 0x0000001b1f11a210 */ /* 0x000fe40001fe8406 */
[----:B------:R-:W0:Y:S02]  /*819c0*/  @!P1 LDC.64 R26, c[0x0][0x5c0] ;  /* 0x00017000ff1a9b82 */ /* 0x000e240000000a00 */
[----:B------:R-:W-:-:S05]  /*819d0*/  F2FP.SATFINITE.E4M3.F32.PACK_AB_MERGE_C R21, RZ, R20, RZ ;  /* 0x00000014ff15723e */ /* 0x000fca00048070ff */
[----:B------:R1:W-:Y:S04]  /*819e0*/  @!P2 STG.E.U8 desc[UR30][R16.64+0x1f9], R21 ;  /* 0x0001f9151000a986 */ /* 0x0003e8000c10111e */
[----:B------:R-:W3:Y:S01]  /*819f0*/  @!P1 LDG.E.U8 R18, desc[UR30][R32.64+0x1f8] ;  /* 0x0001f81e20129981 */ /* 0x000ee2000c1e1100 */
[----:B------:R-:W-:-:S04]  /*81a00*/  @!P1 IADD3 R23, P2, P3, R3, R24, R7 ;  /* 0x0000001803179210 */ /* 0x000fc80007b5e007 */
[----:B------:R-:W-:Y:S02]  /*81a10*/  @!P1 IADD3.X R22, R2, R31, R6, P2, P3 ;  /* 0x0000001f02169210 */ /* 0x000fe400017e6406 */
[----:B------:R-:W-:Y:S01]  /*81a20*/  ISETP.LT.OR P0, PT, R29, 0x1fa, !P0 ;  /* 0x000001fa1d00780c */ /* 0x000fe20004701670 */
[----:B------:R-:W-:Y:S01]  /*81a30*/  BSSY B1, `(.L_x_33) ;  /* 0x000000d000017945 */ /* 0x000fe20003800000 */
[----:B-1----:R-:W-:Y:S02]  /*81a40*/  PRMT R16, RZ, 0x7610, R16 ;  /* 0x00007610ff107816 */ /* 0x002fe40000000010 */
[----:B---3--:R-:W-:-:S04]  /*81a50*/  LOP3.LUT R18, R18, 0xff, RZ, 0xc0, !PT ;  /* 0x000000ff12127812 */ /* 0x008fc800078ec0ff */
[----:B------:R-:W-:-:S05]  /*81a60*/  F2FP.F16.E4M3.UNPACK_B R18, R18 ;  /* 0x00000012ff12723e */ /* 0x000fca00020006ff */
[----:B------:R-:W-:-:S05]  /*81a70*/  HADD2.F32 R18, -RZ, R18.H0_H0 ;  /* 0x20000012ff127230 */ /* 0x000fca0000004100 */
[----:B------:R-:W-:Y:S01]  /*81a80*/  FMUL R19, R18, UR25 ;  /* 0x0000001912137c20 */ /* 0x000fe20008400000 */
[----:B0-----:R-:W-:-:S03]  /*81a90*/  @!P1 IADD3 R18, P4, R23, R26, RZ ;  /* 0x0000001a17129210 */ /* 0x001fc60007f9e0ff */
[----:B--2---:R-:W-:Y:S02]  /*81aa0*/  FFMA R20, R235, UR26, R19 ;  /* 0x0000001aeb147c23 */ /* 0x004fe40008000013 */
[----:B------:R-:W-:-:S03]  /*81ab0*/  @!P1 IMAD.X R19, R22, 0x1, R27, P4 ;  /* 0x0000000116139824 */ /* 0x000fc600020e061b */
[----:B------:R-:W-:-:S05]  /*81ac0*/  F2FP.SATFINITE.E4M3.F32.PACK_AB_MERGE_C R17, RZ, R20, RZ ;  /* 0x00000014ff11723e */ /* 0x000fca00048070ff */
[----:B------:R0:W-:Y:S01]  /*81ad0*/  @!P1 STG.E.U8 desc[UR30][R18.64+0x1f8], R17 ;  /* 0x0001f81112009986 */ /* 0x0001e2000c10111e */
[----:B------:R-:W-:Y:S05]  /*81ae0*/  @P0 BRA `(.L_x_34) ;  /* 0x0000000000040947 */ /* 0x000fea0003800000 */
[----:B------:R1:W5:Y:S02]  /*81af0*/  LDG.E.U8 R16, desc[UR30][R32.64+0x1f9] ;  /* 0x0001f91e20107981 */ /* 0x000364000c1e1100 */
.L_x_34:
[----:B------:R-:W-:Y:S05]  /*81b00*/  BSYNC B1 ;  /* 0x0000000000017941 */ /* 0x000fea0003800000 */
.L_x_33:
[----:B------:R-:W-:Y:S05]  /*81b10*/  @P0 BRA `(.L_x_35) ;  /* 0x0000021c00480947 */ /* 0x000fea0003800000 */
[----:B0-----:R-:W2:Y:S01]  /*81b20*/  LDL.LU R18, [R1+0x1488] ;  /* 0x0014880001127983 */ /* 0x001ea20000300800 */
[----:B-----5:R-:W-:Y:S01]  /*81b30*/  LOP3.LUT R16, R16, 0xff, RZ, 0xc0, !PT ;  /* 0x000000ff10107812 */ /* 0x020fe200078ec0ff */
[----:B------:R-:W-:Y:S01]  /*81b40*/  ULDC.64 UR10, c[0x0][0x5c0] ;  /* 0x00017000000a7ab9 */ /* 0x000fe20000000a00 */
[----:B------:R-:W-:Y:S02]  /*81b50*/  IADD3 R24, P0, P1, R3, R24, R7 ;  /* 0x0000001803187210 */ /* 0x000fe4000791e007 */
[----:B------:R-:W-:Y:S02]  /*81b60*/  F2FP.F16.E4M3.UNPACK_B R16, R16 ;  /* 0x00000010ff10723e */ /* 0x000fe400020006ff */
[----:B------:R-:W-:-:S03]  /*81b70*/  IADD3.X R31, R2, R31, R6, P0, P1 ;  /* 0x0000001f021f7210 */ /* 0x000fc600007e2406 */
[----:B------:R-:W-:-:S05]  /*81b80*/  HADD2.F32 R16, -RZ, R16.H0_H0 ;  /* 0x20000010ff107230 */ /* 0x000fca0000004100 */
[----:B------:R-:W-:Y:S01]  /*81b90*/  FMUL R17, R16, UR25 ;  /* 0x0000001910117c20 */ /* 0x000fe20008400000 */
[----:B------:R-:W-:-:S03]  /*81ba0*/  IADD3 R16, P0, R24, UR10, RZ ;  /* 0x0000000a18107c10 */ /* 0x000fc6000ff1e0ff */
[----:B--2---:R-:W-:Y:S01]  /*81bb0*/  FFMA R18, R18, UR26, R17 ;  /* 0x0000001a12127c23 */ /* 0x004fe20008000011 */
[----:B------:R-:W-:-:S04]  /*81bc0*/  IADD3.X R17, R31, UR11, RZ, P0, !PT ;  /* 0x0000000b1f117c10 */ /* 0x000fc800087fe4ff */
[----:B------:R-:W-:-:S05]  /*81bd0*/  F2FP.SATFINITE.E4M3.F32.PACK_AB_MERGE_C R19, RZ, R18, RZ ;  /* 0x00000012ff13723e */ /* 0x000fca00048070ff */
[----:B------:R2:W-:Y:S01]  /*81be0*/  STG.E.U8 desc[UR30][R16.64+0x1f9], R19 ;  /* 0x0001f91310007986 */ /* 0x0005e2000c10111e */
[----:B------:R-:W-:Y:S05]  /*81bf0*/  BRA `(.L_x_35) ;  /* 0x0000021c00107947 */ /* 0x000fea0003800000 */
.L_x_32:
[C---:B------:R-:W-:Y:S01]  /*81c00*/  ISETP.GE.AND P1, PT, R28.reuse, 0x9, PT ;  /* 0x000000091c00780c */ /* 0x040fe20003f26270 */
[----:B------:R-:W2:Y:S03]  /*81c10*/  LDL.LU R30, [R1+0xa00] ;  /* 0x000a0000011e7983 */ /* 0x000ea60000300800 */
[----:B------:R-:W-:Y:S02]  /*81c20*/  ISETP.LT.OR P3, PT, R29, 0x1, !P1 ;  /* 0x000000011d00780c */ /* 0x000fe40004f61670 */
[----:B------:R-:W-:Y:S01]  /*81c30*/  ISETP.GE.AND P6, PT, R28, 0x1, PT ;  /* 0x000000011c00780c */ /* 0x000fe20003fc6270 */
[----:B-----5:R-:W-:Y:S01]  /*81c40*/  FMUL R25, R17, UR26 ;  /* 0x0000001a11197c20 */ /* 0x020fe20008400000 */
[----:B------:R-:W-:Y:S01]  /*81c50*/  ISETP.LT.OR P0, PT, R29, 0x2, !P1 ;  /* 0x000000021d00780c */ /* 0x000fe20004f01670 */
[----:B------:R-:W-:Y:S01]  /*81c60*/  FMUL R18, R18, UR26 ;  /* 0x0000001a12127c20 */ /* 0x000fe20008400000 */
[----:B------:R-:W-:Y:S01]  /*81c70*/  FMUL R19, R19, UR26 ;  /* 0x0000001a13137c20 */ /* 0x000fe20008400000 */
[----:B------:R-:W-:Y:S01]  /*81c80*/  LOP3.LUT R12, R12, 0x7fffffff, RZ, 0xc0, !PT ;  /* 0x7fffffff0c0c7812 */ /* 0x000fe200078ec0ff */
[----:B------:R-:W-:Y:S01]  /*81c90*/  FMUL R20, R20, UR26 ;  /* 0x0000001a14147c20 */ /* 0x000fe20008400000 */
[----:B------:R-:W-:Y:S01]  /*81ca0*/  FMUL R21, R21, UR26 ;  /* 0x0000001a15157c20 */ /* 0x000fe20008400000 */
[----:B------:R-:W-:Y:S01]  /*81cb0*/  FMUL R22, R22, UR26 ;  /* 0x0000001a16167c20 */ /* 0x000fe20008400000 */
[----:B------:R-:W-:Y:S01]  /*81cc0*/  FMUL R23, R23, UR26 ;  /* 0x0000001a17177c20 */ /* 0x000fe20008400000 */
[----:B------:R-:W-:Y:S01]  /*81cd0*/  FMUL R152, R152, UR26 ;  /* 0x0000001a98987c20 */ /* 0x000fe20008400000 */
[----:B------:R-:W0:Y:S01]  /*81ce0*/  @!P3 LDC.64 R32, c[0x0][0x5c0] ;  /* 0x00017000ff20bb82 */ /* 0x000e220000000a00 */
[----:B------:R-:W-:Y:S01]  /*81cf0*/  FMUL R153, R153, UR26 ;  /* 0x0000001a99997c20 */ /* 0x000fe20008400000 */
[----:B------:R-:W-:Y:S01]  /*81d00*/  FMUL R154, R154, UR26 ;  /* 0x0000001a9a9a7c20 */ /* 0x000fe20008400000 */
[----:B------:R-:W-:Y:S01]  /*81d10*/  FMUL R155, R155, UR26 ;  /* 0x0000001a9b9b7c20 */ /* 0x000fe20008400000 */
[----:B------:R-:W-:Y:S01]  /*81d20*/  FMUL R156, R156, UR26 ;  /* 0x0000001a9c9c7c20 */ /* 0x000fe20008400000 */
[----:B------:R-:W-:Y:S01]  /*81d30*/  FMUL R157, R157, UR26 ;  /* 0x0000001a9d9d7c20 */ /* 0x000fe20008400000 */
[----:B------:R-:W-:Y:S01]  /*81d40*/  FMUL R158, R158, UR26 ;  /* 0x0000001a9e9e7c20 */ /* 0x000fe20008400000 */
[----:B------:R-:W-:Y:S01]  /*81d50*/  FMUL R159, R159, UR26 ;  /* 0x0000001a9f9f7c20 */ /* 0x000fe20008400000 */
[----:B------:R-:W3:Y:S01]  /*81d60*/  @!P0 LDC.64 R26, c[0x0][0x5c0] ;  /* 0x00017000ff1a8b82 */ /* 0x000ee20000000a00 */
[----:B------:R-:W-:Y:S01]  /*81d70*/  FMUL R160, R160, UR26 ;  /* 0x0000001aa0a07c20 */ /* 0x000fe20008400000 */
        /* <DEDUP_REMOVED lines=14> */
[--C-:B0-----:R-:W-:Y:S01]  /*81e60*/  @!P3 IADD3 R32, P2, P4, R24, R32, R3.reuse ;  /* 0x000000201820b210 */ /* 0x101fe20007c5e003 */
[----:B------:R-:W-:Y:S01]  /*81e70*/  FMUL R175, R175, UR26 ;  /* 0x0000001aafaf7c20 */ /* 0x000fe20008400000 */
[----:B------:R-:W-:Y:S01]  /*81e80*/  LOP3.LUT R0, R0, 0xfffffffd, RZ, 0xc0, !PT ;  /* 0xfffffffd00007812 */ /* 0x000fe200078ec0ff */
[----:B------:R-:W-:Y:S01]  /*81e90*/  FMUL R176, R176, UR26 ;  /* 0x0000001ab0b07c20 */ /* 0x000fe20008400000 */
[--C-:B------:R-:W-:Y:S01]  /*81ea0*/  @!P3 IADD3.X R33, R31, R33, R2.reuse, P2, P4 ;  /* 0x000000211f21b210 */ /* 0x100fe200017e8402 */
[----:B------:R-:W-:Y:S01]  /*81eb0*/  FMUL R177, R177, UR26 ;  /* 0x0000001ab1b17c20 */ /* 0x000fe20008400000 */
[----:B------:R-:W-:Y:S01]  /*81ec0*/  FMUL R178, R178, UR26 ;  /* 0x0000001ab2b27c20 */ /* 0x000fe20008400000 */
[----:B------:R-:W-:Y:S01]  /*81ed0*/  FMUL R179, R179, UR26 ;  /* 0x0000001ab3b37c20 */ /* 0x000fe20008400000 */
[----:B---3--:R-:W-:Y:S01]  /*81ee0*/  @!P0 IADD3 R34, P2, P4, R24, R26, R3 ;  /* 0x0000001a18228210 */ /* 0x008fe20007c5e003 */
[----:B------:R-:W-:Y:S01]  /*81ef0*/  FMUL R180, R180, UR26 ;  /* 0x0000001ab4b47c20 */ /* 0x000fe20008400000 */
[----:B------:R-:W-:Y:S01]  /*81f00*/  FMUL R181, R181, UR26 ;  /* 0x0000001ab5b57c20 */ /* 0x000fe20008400000 */
[----:B------:R-:W-:Y:S01]  /*81f10*/  FMUL R182, R182, UR26 ;  /* 0x0000001ab6b67c20 */ /* 0x000fe20008400000 */
[----:B------:R-:W-:Y:S01]  /*81f20*/  @!P0 IADD3.X R35, R31, R27, R2, P2, P4 ;  /* 0x0000001b1f238210 */ /* 0x000fe200017e8402 */
[----:B------:R-:W-:Y:S01]  /*81f30*/  FMUL R183, R183, UR26 ;  /* 0x0000001ab7b77c20 */ /* 0x000fe20008400000 */
[----:B------:R-:W-:Y:S01]  /*81f40*/  ISETP.LT.OR P2, PT, R29, 0x1, !P6 ;  /* 0x000000011d00780c */ /* 0x000fe20007741670 */
        /* <DEDUP_REMOVED lines=12> */
[----:B------:R-:W0:Y:S01]  /*82010*/  @!P2 LDC.64 R26, c[0x0][0x5c0] ;  /* 0x00017000ff1aab82 */ /* 0x000e220000000a00 */
[----:B------:R-:W-:Y:S01]  /*82020*/  F2FP.SATFINITE.E4M3.F32.PACK_AB_MERGE_C R25, RZ, R25, RZ ;  /* 0x00000019ff19723e */ /* 0x000fe200048070ff */
        /* <DEDUP_REMOVED lines=20> */
[----:B------:R-:W-:Y:S01]  /*82170*/  FMUL R215, R215, UR26 ;  /* 0x0000001ad7d77c20 */ /* 0x000fe20008400000 */
[----:B------:R-:W-:Y:S01]  /*82180*/  FMUL R216, R216, UR26 ;  /* 0x0000001ad8d87c20 */ /* 0x000fe20008400000 */
[----:B0-----:R-:W-:Y:S01]  /*82190*/  @!P2 IADD3 R26, P4, R24, R26, RZ ;  /* 0x0000001a181aa210 */ /* 0x001fe20007f9e0ff */
[----:B------:R-:W-:Y:S01]  /*821a0*/  FMUL R217, R217, UR26 ;  /* 0x0000001ad9d97c20 */ /* 0x000fe20008400000 */
[----:B------:R-:W-:Y:S01]  /*821b0*/  FMUL R218, R218, UR26 ;  /* 0x0000001adada7c20 */ /* 0x000fe20008400000 */
[----:B------:R-:W-:Y:S01]  /*821c0*/  FMUL R219, R219, UR26 ;  /* 0x0000001adbdb7c20 */ /* 0x000fe20008400000 */
[----:B------:R-:W-:Y:S01]  /*821d0*/  FMUL R220, R220, UR26 ;  /* 0x0000001adcdc7c20 */ /* 0x000fe20008400000 */
[----:B------:R-:W-:Y:S01]  /*821e0*/  @!P2 IMAD.X R27, R31, 0x1, R27, P4 ;  /* 0x000000011f1ba824 */ /* 0x000fe200020e061b */
[----:B------:R-:W-:Y:S01]  /*821f0*/  ISETP.LT.OR P4, PT, R29, 0x9, !P1 ;  /* 0x000000091d00780c */ /* 0x000fe20004f81670 */
[----:B------:R-:W-:Y:S01]  /*82200*/  FMUL R221, R221, UR26 ;  /* 0x0000001adddd7c20 */ /* 0x000fe20008400000 */
[----:B------:R-:W-:Y:S01]  /*82210*/  FMUL R222, R222, UR26 ;  /* 0x0000001adede7c20 */ /* 0x000fe20008400000 */
[----:B------:R-:W-:Y:S01]  /*82220*/  FMUL R223, R223, UR26 ;  /* 0x0000001adfdf7c20 */ /* 0x000fe20008400000 */
[----:B------:R0:W-:Y:S01]  /*82230*/  @!P2 STG.E.U8 desc[UR30][R26.64], R25 ;  /* 0x000000191a00a986 */ /* 0x0001e2000c10111e */
        /* <DEDUP_REMOVED lines=10> */
[----:B------:R-:W3:Y:S01]  /*822e0*/  LDL.LU R128, [R1+0xa04] ;  /* 0x000a040001807983 */ /* 0x000ee20000300800 */
[----:B0-----:R-:W0:Y:S01]  /*822f0*/  @!P4 LDC.64 R26, c[0x0][0x5c0] ;  /* 0x00017000ff1acb82 */ /* 0x001e220000000a00 */
[----:B------:R-:W-:-:S02]  /*82300*/  F2FP.SATFINITE.E4M3.F32.PACK_AB_MERGE_C R18, RZ, R18, RZ ;  /* 0x00000012ff12723e */ /* 0x000fc400048070ff */
[----:B------:R-:W-:Y:S01]  /*82310*/  F2FP.SATFINITE.E4M3.F32.PACK_AB_MERGE_C R19, RZ, R19, RZ ;  /* 0x00000013ff13723e */ /* 0x000fe200048070ff */
[----:B------:R-:W4:Y:S01]  /*82320*/  LDL.LU R130, [R1+0xa08] ;  /* 0x000a080001827983 */ /* 0x000f220000300800 */
[----:B------:R-:W-:Y:S01]  /*82330*/  F2FP.SATFINITE.E4M3.F32.PACK_AB_MERGE_C R20, RZ, R20, RZ ;  /* 0x00000014ff14723e */ /* 0x000fe200048070ff */
[----:B------:R-:W-:Y:S01]  /*82340*/  FMUL R234, R234, UR26 ;  /* 0x0000001aeaea7c20 */ /* 0x000fe20008400000 */
[----:B------:R-:W-:Y:S01]  /*82350*/  F2FP.SATFINITE.E4M3.F32.PACK_AB_MERGE_C R21, RZ, R21, RZ ;  /* 0x00000015ff15723e */ /* 0x000fe200048070ff */
[----:B------:R-:W-:Y:S01]  /*82360*/  FMUL R235, R235, UR26 ;  /* 0x0000001aebeb7c20 */ /* 0x000fe20008400000 */
[----:B------:R-:W-:Y:S01]  /*82370*/  F2FP.SATFINITE.E4M3.F32.PACK_AB_MERGE_C R22, RZ, R22, RZ ;  /* 0x00000016ff16723e */ /* 0x000fe200048070ff */
[----:B------:R-:W-:Y:S01]  /*82380*/  FMUL R236, R236, UR26 ;  /* 0x0000001aecec7c20 */ /* 0x000fe20008400000 */
[----:B------:R-:W-:Y:S01]  /*82390*/  F2FP.SATFINITE.E4M3.F32.PACK_AB_MERGE_C R23, RZ, R23, RZ ;  /* 0x00000017ff17723e */ /* 0x000fe200048070ff */
[----:B------:R-:W-:Y:S01]  /*823a0*/  FMUL R237, R237, UR26 ;  /* 0x0000001aeded7c20 */ /* 0x000fe20008400000 */
[----:B------:R-:W-:-:S02]  /*823b0*/  F2FP.SATFINITE.E4M3.F32.PACK_AB_MERGE_C R152, RZ, R152, RZ ;  /* 0x00000098ff98723e */ /* 0x000fc400048070ff */
[----:B------:R-:W-:Y:S02]  /*823c0*/  F2FP.SATFINITE.E4M3.F32.PACK_AB_MERGE_C R153, RZ, R153, RZ ;  /* 0x00000099ff99723e */ /* 0x000fe400048070ff */
[----:B------:R-:W-:Y:S02]  /*823d0*/  F2FP.SATFINITE.E4M3.F32.PACK_AB_MERGE_C R154, RZ, R154, RZ ;  /* 0x0000009aff9a723e */ /* 0x000fe400048070ff */
[----:B------:R-:W-:Y:S02]  /*823e0*/  F2FP.SATFINITE.E4M3.F32.PACK_AB_MERGE_C R155, RZ, R155, RZ ;  /* 0x0000009bff9b723e */ /* 0x000fe400048070ff */
[----:B------:R-:W-:Y:S02]  /*823f0*/  F2FP.SATFINITE.E4M3.F32.PACK_AB_MERGE_C R156, RZ, R156, RZ ;  /* 0x0000009cff9c723e */ /* 0x000fe400048070ff */
[----:B------:R-:W-:Y:S02]  /*82400*/  F2FP.SATFINITE.E4M3.F32.PACK_AB_MERGE_C R157, RZ, R157, RZ ;  /* 0x0000009dff9d723e */ /* 0x000fe400048070ff */
[----:B0-----:R-:W-:-:S02]  /*82410*/  @!P4 IADD3 R36, P2, P5, R24, R26, R3 ;  /* 0x0000001a1824c210 */ /* 0x001fc40007d5e003 */
[----:B------:R-:W-:Y:S02]  /*82420*/  F2FP.SATFINITE.E4M3.F32.PACK_AB_MERGE_C R158, RZ, R158, RZ ;  /* 0x0000009eff9e723e */ /* 0x000fe400048070ff */
[----:B------:R-:W-:Y:S02]  /*82430*/  @!P4 IADD3.X R37, R31, R27, R2, P2, P5 ;  /* 0x0000001b1f25c210 */ /* 0x000fe400017ea402 */
[----:B------:R-:W-:Y:S02]  /*82440*/  ISETP.LT.OR P2, PT, R29, 0x2, !P6 ;  /* 0x000000021d00780c */ /* 0x000fe40007741670 */
[----:B------:R-:W-:Y:S02]  /*82450*/  F2FP.SATFINITE.E4M3.F32.PACK_AB_MERGE_C R159, RZ, R159, RZ ;  /* 0x0000009fff9f723e */ /* 0x000fe400048070ff */
[----:B------:R-:W-:Y:S02]  /*82460*/  F2FP.SATFINITE.E4M3.F32.PACK_AB_MERGE_C R160, RZ, R160, RZ ;  /* 0x000000a0ffa0723e */ /* 0x000fe400048070ff */
[----:B------:R-:W-:-:S02]  /*82470*/  F2FP.SATFINITE.E4M3.F32.PACK_AB_MERGE_C R161, RZ, R161, RZ ;  /* 0x000000a1ffa1723e */ /* 0x000fc400048070ff */
[----:B------:R-:W-:Y:S02]  /*82480*/  F2FP.SATFINITE.E4M3.F32.PACK_AB_MERGE_C R162, RZ, R162, RZ ;  /* 0x000000a2ffa2723e */ /* 0x000fe400048070ff */
[----:B------:R-:W-:Y:S02]  /*82490*/  F2FP.SATFINITE.E4M3.F32.PACK_AB_MERGE_C R163, RZ, R163, RZ ;  /* 0x000000a3ffa3723e */ /* 0x000fe400048070ff */
[----:B------:R-:W-:Y:S01]  /*824a0*/  F2FP.SATFINITE.E4M3.F32.PACK_AB_MERGE_C R164, RZ, R164, RZ ;  /* 0x000000a4ffa4723e */ /* 0x000fe200048070ff */
[----:B------:R-:W0:Y:S01]  /*824b0*/  @!P2 LDC.64 R26, c[0x0][0x5c0] ;  /* 0x00017000ff1aab82 */ /* 0x000e220000000a00 */
[----:B------:R-:W-:Y:S02]  /*824c0*/  F2FP.SATFINITE.E4M3.F32.PACK_AB_MERGE_C R165, RZ, R165, RZ ;  /* 0x000000a5ffa5723e */ /* 0x000fe400048070ff */
[----:B------:R-:W-:Y:S02]  /*824d0*/  F2FP.SATFINITE.E4M3.F32.PACK_AB_MERGE_C R166, RZ, R166, RZ ;  /* 0x000000a6ffa6723e */ /* 0x000fe400048070ff */
[----:B------:R-:W-:-:S02]  /*824e0*/  F2FP.SATFINITE.E4M3.F32.PACK_AB_MERGE_C R167, RZ, R167, RZ ;  /* 0x000000a7ffa7723e */ /* 0x000fc400048070ff */
[----:B------:R-:W-:Y:S02]  /*824f0*/  F2FP.SATFINITE.E4M3.F32.PACK_AB_MERGE_C R168, RZ, R168, RZ ;  /* 0x000000a8ffa8723e */ /* 0x000fe400048070ff */
[----:B------:R-:W-:Y:S02]  /*82500*/  F2FP.SATFINITE.E4M3.F32.PACK_AB_MERGE_C R169, RZ, R169, RZ ;  /* 0x000000a9ffa9723e */ /* 0x000fe400048070ff */
[----:B------:R-:W-:Y:S02]  /*82510*/  F2FP.SATFINITE.E4M3.F32.PACK_AB_MERGE_C R170, RZ, R170, RZ ;  /* 0x000000aaffaa723e */ /* 0x000fe400048070ff */
[----:B------:R-:W-:Y:S02]  /*82520*/  F2FP.SATFINITE.E4M3.F32.PACK_AB_MERGE_C R171, RZ, R171, RZ ;  /* 0x000000abffab723e */ /* 0x000fe400048070ff */
[----:B------:R-:W-:Y:S02]  /*82530*/  F2FP.SATFINITE.E4M3.F32.PACK_AB_MERGE_C R172, RZ, R172, RZ ;  /* 0x000000acffac723e */ /* 0x000fe400048070ff */
[----:B------:R-:W-:-:S02]  /*82540*/  F2FP.SATFINITE.E4M3.F32.PACK_AB_MERGE_C R173, RZ, R173, RZ ;  /* 0x000000adffad723e */ /* 0x000fc400048070ff */
[----:B------:R-:W-:Y:S02]  /*82550*/  F2FP.SATFINITE.E4M3.F32.PACK_AB_MERGE_C R174, RZ, R174, RZ ;  /* 0x000000aeffae723e */ /* 0x000fe400048070ff */
[----:B------:R-:W-:Y:S02]  /*82560*/  F2FP.SATFINITE.E4M3.F32.PACK_AB_MERGE_C R175, RZ, R175, RZ ;  /* 0x000000afffaf723e */ /* 0x000fe400048070ff */
[----:B------:R-:W-:Y:S02]  /*82570*/  F2FP.SATFINITE.E4M3.F32.PACK_AB_MERGE_C R176, RZ, R176, RZ ;  /* 0x000000b0ffb0723e */ /* 0x000fe400048070ff */
[----:B0-----:R-:W-:Y:S02]  /*82580*/  @!P2 IADD3 R26, P5, R24, R26, RZ ;  /* 0x0000001a181aa210 */ /* 0x001fe40007fbe0ff */
[----:B------:R-:W-:Y:S02]  /*82590*/  F2FP.SATFINITE.E4M3.F32.PACK_AB_MERGE_C R177, RZ, R177, RZ ;  /* 0x000000b1ffb1723e */ /* 0x000fe400048070ff */
[----:B------:R-:W-:Y:S01]  /*825a0*/  F2FP.SATFINITE.E4M3.F32.PACK_AB_MERGE_C R178, RZ, R178, RZ ;  /* 0x000000b2ffb2723e */ /* 0x000fe200048070ff */
[----:B------:R-:W-:Y:S01]  /*825b0*/  @!P2 IMAD.X R27, R31, 0x1, R27, P5 ;  /* 0x000000011f1ba824 */ /* 0x000fe200028e061b */
[----:B------:R-:W-:-:S02]  /*825c0*/  F2FP.SATFINITE.E4M3.F32.PACK_AB_MERGE_C R179, RZ, R179, RZ ;  /* 0x000000b3ffb3723e */ /* 0x000fc400048070ff */
[----:B------:R-:W-:Y:S02]  /*825d0*/  F2FP.SATFINITE.E4M3.F32.PACK_AB_MERGE_C R180, RZ, R180, RZ ;  /* 0x000000b4ffb4723e */ /* 0x000fe400048070ff */
[----:B------:R0:W-:Y:S01]  /*825e0*/  @!P2 STG.E.U8 desc[UR30][R26.64+0x1], R18 ;  /* 0x000001121a00a986 */ /* 0x0001e2000c10111e */
[C---:B------:R-:W-:Y:S02]  /*825f0*/  ISETP.LT.OR P2, PT, R29.reuse, 0xa, !P1 ;  /* 0x0000000a1d00780c */ /* 0x040fe40004f41670 */
[----:B------:R-:W-:Y:S01]  /*82600*/  F2FP.SATFINITE.E4M3.F32.PACK_AB_MERGE_C R181, RZ, R181, RZ ;  /* 0x000000b5ffb5723e */ /* 0x000fe200048070ff */
[----:B------:R1:W-:Y:S01]  /*82610*/  @!P3 STG.E.U8 desc[UR30][R32.64], R19 ;  /* 0x000000132000b986 */ /* 0x0003e2000c10111e */
[----:B------:R-:W-:Y:S02]  /*82620*/  ISETP.LT.OR P3, PT, R29, 0x11, !P1 ;  /* 0x000000111d00780c */ /* 0x000fe40004f61670 */
[----:B------:R-:W-:Y:S01]  /*82630*/  F2FP.SATFINITE.E4M3.F32.PACK_AB_MERGE_C R182, RZ, R182, RZ ;  /* 0x000000b6ffb6723e */ /* 0x000fe200048070ff */
[----:B------:R-:W-:Y:S01]  /*82640*/  @!P0 STG.E.U8 desc[UR30][R34.64+0x1], R20 ;  /* 0x0000011422008986 */ /* 0x000fe2000c10111e */
[----:B------:R-:W-:-:S02]  /*82650*/  F2FP.SATFINITE.E4M3.F32.PACK_AB_MERGE_C R183, RZ, R183, RZ ;  /* 0x000000b7ffb7723e */ /* 0x000fc400048070ff */
[----:B------:R-:W-:Y:S02]  /*82660*/  F2FP.SATFINITE.E4M3.F32.PACK_AB_MERGE_C R184, RZ, R184, RZ ;  /* 0x000000b8ffb8723e */ /* 0x000fe400048070ff */
[----:B------:R-:W-:Y:S01]  /*82670*/  F2FP.SATFINITE.E4M3.F32.PACK_AB_MERGE_C R185, RZ, R185, RZ ;  /* 0x000000b9ffb9723e */ /* 0x000fe200048070ff */
[----:B0-----:R-:W0:Y:S01]  /*82680*/  @!P2 LDC.64 R26, c[0x0][0x5c0] ;  /* 0x00017000ff1aab82 */ /* 0x001e220000000a00 */
[----:B------:R-:W-:Y:S02]  /*82690*/  F2FP.SATFINITE.E4M3.F32.PACK_AB_MERGE_C R186, RZ, R186, RZ ;  /* 0x000000baffba723e */ /* 0x000fe400048070ff */
[----:B------:R-:W-:Y:S02]  /*826a0*/  F2FP.SATFINITE.E4M3.F32.PACK_AB_MERGE_C R187, RZ, R187, RZ ;  /* 0x000000bbffbb723e */ /* 0x000fe400048070ff */
[----:B------:R-:W-:Y:S02]  /*826b0*/  @P3 LOP3.LUT R12, R12, 0x80000000, RZ, 0xfc, !PT ;  /* 0x800000000c0c3812 */ /* 0x000fe400078efcff */
[----:B------:R-:W-:Y:S01]  /*826c0*/  F2FP.SATFINITE.E4M3.F32.PACK_AB_MERGE_C R188, RZ, R188, RZ ;  /* 0x000000bcffbc723e */ /* 0x000fe200048070ff */
[----:B-1----:R-:W1:Y:S01]  /*826d0*/  @!P3 LDC.64 R18, c[0x0][0x5c0] ;  /* 0x00017000ff12bb82 */ /* 0x002e620000000a00 */
        /* <DEDUP_REMOVED lines=8> */
[C-C-:B0-----:R-:W-:Y:S02]  /*82760*/  @!P2 IADD3 R26, P5, P6, R24.reuse, R26, R3.reuse ;  /* 0x0000001a181aa210 */ /* 0x141fe40007ebe003 */
[----:B------:R-:W-:Y:S02]  /*82770*/  F2FP.SATFINITE.E4M3.F32.PACK_AB_MERGE_C R197, RZ, R197, RZ ;  /* 0x000000c5ffc5723e */ /* 0x000fe400048070ff */
[----:B------:R-:W-:Y:S02]  /*82780*/  @!P2 IADD3.X R27, R31, R27, R2, P5, P6 ;  /* 0x0000001b1f1ba210 */ /* 0x000fe40002fec402 */
[----:B------:R-:W-:Y:S02]  /*82790*/  F2FP.SATFINITE.E4M3.F32.PACK_AB_MERGE_C R198, RZ, R198, RZ ;  /* 0x000000c6ffc6723e */ /* 0x000fe400048070ff */
[----:B-1----:R-:W-:-:S02]  /*827a0*/  @!P3 IADD3 R32, P5, P6, R24, R18, R3 ;  /* 0x000000121820b210 */ /* 0x002fc40007ebe003 */
        /* <DEDUP_REMOVED lines=22> */
[----:B0-----:R-:W-:Y:S02]  /*82910*/  @!P3 IADD3 R38, P5, P6, R24, R18, R3 ;  /* 0x000000121826b210 */ /* 0x001fe40007ebe003 */
[----:B------:R-:W-:Y:S02]  /*82920*/  F2FP.SATFINITE.E4M3.F32.PACK_AB_MERGE_C R218, RZ, R218, RZ ;  /* 0x000000daffda723e */ /* 0x000fe400048070ff */
[----:B------:R-:W-:-:S02]  /*82930*/  @!P3 IADD3.X R39, R31, R19, R2, P5, P6 ;  /* 0x000000131f27b210 */ /* 0x000fc40002fec402 */
[----:B------:R-:W-:Y:S02]  /*82940*/  ISETP.GE.AND P3, PT, R28, 0x1, PT ;  /* 0x000000011c00780c */ /* 0x000fe40003f66270 */
[----:B------:R-:W-:Y:S02]  /*82950*/  F2FP.SATFINITE.E4M3.F32.PACK_AB_MERGE_C R219, RZ, R219, RZ ;  /* 0x000000dbffdb723e */ /* 0x000fe400048070ff */
        /* <DEDUP_REMOVED lines=20> */
[----:B0-----:R-:W-:-:S05]  /*82aa0*/  @!P0 IADD3 R18, P5, R24, R18, RZ ;  /* 0x0000001218128210 */ /* 0x001fca0007fbe0ff */
[----:B------:R-:W-:Y:S01]  /*82ab0*/  @!P0 IMAD.X R19, R31, 0x1, R19, P5 ;  /* 0x000000011f138824 */ /* 0x000fe200028e0613 */
[----:B------:R-:W-:-:S04]  /*82ac0*/  ISETP.LT.OR P5, PT, R29, 0x19, !P1 ;  /* 0x000000191d00780c */ /* 0x000fc80004fa1670 */
[----:B------:R0:W-:Y:S09]  /*82ad0*/  @!P0 STG.E.U8 desc[UR30][R18.64+0x8], R21 ;  /* 0x0000081512008986 */ /* 0x0001f2000c10111e */
[----:B0-----:R-:W0:Y:S02]  /*82ae0*/  @!P5 LDC.64 R18, c[0x0][0x5c0] ;  /* 0x00017000ff12db82 */ /* 0x001e240000000a00 */
[----:B0-----:R-:W-:-:S04]  /*82af0*/  @!P5 IADD3 R34, P0, P6, R24, R18, R3 ;  /* 0x000000121822d210 */ /* 0x001fc80007e1e003 */
[----:B------:R-:W-:Y:S02]  /*82b00*/  @!P5 IADD3.X R35, R31, R19, R2, P0, P6 ;  /* 0x000000131f23d210 */ /* 0x000fe400007ec402 */
[----:B------:R-:W-:-:S13]  /*82b10*/  ISETP.LT.OR P0, PT, R29, 0xa, !P3 ;  /* 0x0000000a1d00780c */ /* 0x000fda0005f01670 */
[----:B------:R-:W0:Y:S02]  /*82b20*/  @!P0 LDC.64 R18, c[0x0][0x5c0] ;  /* 0x00017000ff128b82 */ /* 0x000e240000000a00 */
[----:B0-----:R-:W-:-:S05]  /*82b30*/  @!P0 IADD3 R18, P6, R24, R18, RZ ;  /* 0x0000001218128210 */ /* 0x001fca0007fde0ff */
[----:B------:R-:W-:-:S05]  /*82b40*/  @!P0 IMAD.X R19, R31, 0x1, R19, P6 ;  /* 0x000000011f138824 */ /* 0x000fca00030e0613 */
[----:B------:R0:W-:Y:S01]  /*82b50*/  @!P0 STG.E.U8 desc[UR30][R18.64+0x9], R22 ;  /* 0x0000091612008986 */ /* 0x0001e2000c10111e */
[----:B------:R-:W-:-:S03]  /*82b60*/  ISETP.LT.OR P0, PT, R29, 0x1a, !P1 ;  /* 0x0000001a1d00780c */ /* 0x000fc60004f01670 */
[----:B------:R1:W-:Y:S04]  /*82b70*/  @!P4 STG.E.U8 desc[UR30][R36.64+0x8], R23 ;  /* 0x000008172400c986 */ /* 0x0003e8000c10111e */
[----:B------:R-:W-:Y:S06]  /*82b80*/  @!P2 STG.E.U8 desc[UR30][R26.64+0x9], R152 ;  /* 0x000009981a00a986 */ /* 0x000fec000c10111e */
[----:B0-----:R-:W0:Y:S02]  /*82b90*/  @!P0 LDC.64 R18, c[0x0][0x5c0] ;  /* 0x00017000ff128b82 */ /* 0x001e240000000a00 */
[----:B0-----:R-:W-:-:S04]  /*82ba0*/  @!P0 IADD3 R20, P3, P6, R24, R18, R3 ;  /* 0x0000001218148210 */ /* 0x001fc80007e7e003 */
[----:B------:R-:W-:Y:S02]  /*82bb0*/  @!P0 IADD3.X R21, R31, R19, R2, P3, P6 ;  /* 0x000000131f158210 */ /* 0x000fe40001fec402 */
[----:B------:R-:W-:-:S13]  /*82bc0*/  ISETP.LT.OR P3, PT, R29, 0x21, !P1 ;  /* 0x000000211d00780c */ /* 0x000fda0004f61670 */
[----:B------:R-:W1:Y:S02]  /*82bd0*/  @!P3 LDC.64 R18, c[0x0][0x5c0] ;  /* 0x00017000ff12bb82 */ /* 0x000e640000000a00 */
[----:B-1----:R-:W-:-:S04]  /*82be0*/  @!P3 IADD3 R36, P4, P6, R24, R18, R3 ;  /* 0x000000121824b210 */ /* 0x002fc80007e9e003 */
[----:B------:R-:W-:Y:S02]  /*82bf0*/  @!P3 IADD3.X R37, R31, R19, R2, P4, P6 ;  /* 0x000000131f25b210 */ /* 0x000fe400027ec402 */
[----:B------:R-:W-:-:S13]  /*82c00*/  ISETP.LT.OR P3, PT, R29, 0x22, !P1 ;  /* 0x000000221d00780c */ /* 0x000fda0004f61670 */
[----:B------:R-:W0:Y:S02]  /*82c10*/  @!P3 LDC.64 R18, c[0x0][0x5c0] ;  /* 0x00017000ff12bb82 */ /* 0x000e240000000a00 */
[----:B0-----:R-:W-:-:S04]  /*82c20*/  @!P3 IADD3 R42, P4, P6, R24, R18, R3 ;  /* 0x00000012182ab210 */ /* 0x001fc80007e9e003 */
[----:B------:R-:W-:Y:S02]  /*82c30*/  @!P3 IADD3.X R43, R31, R19, R2, P4, P6 ;  /* 0x000000131f2bb210 */ /* 0x000fe400027ec402 */
[----:B------:R-:W-:Y:S02]  /*82c40*/  ISETP.GE.AND P6, PT, R28, 0x1, PT ;  /* 0x000000011c00780c */ /* 0x000fe40003fc6270 */
[C---:B------:R-:W-:Y:S02]  /*82c50*/  ISETP.LT.OR P3, PT, R29.reuse, 0x29, !P1 ;  /* 0x000000291d00780c */ /* 0x040fe40004f61670 */
[----:B------:R-:W-:-:S13]  /*82c60*/  ISETP.LT.OR P2, PT, R29, 0x11, !P6 ;  /* 0x000000111d00780c */ /* 0x000fda0007741670 */
[----:B------:R-:W0:Y:S02]  /*82c70*/  @!P2 LDC.64 R18, c[0x0][0x5c0] ;  /* 0x00017000ff12ab82 */ /* 0x000e240000000a00 */
[----:B0-----:R-:W-:-:S05]  /*82c80*/  @!P2 IADD3 R18, P4, R24, R18, RZ ;  /* 0x000000121812a210 */ /* 0x001fca0007f9e0ff */
[----:B------:R-:W-:-:S05]  /*82c90*/  @!P2 IMAD.X R19, R31, 0x1, R19, P4 ;  /* 0x000000011f13a824 */ /* 0x000fca00020e0613 */
[----:B------:R0:W-:Y:S02]  /*82ca0*/  @!P2 STG.E.U8 desc[UR30][R18.64+0x10], R153 ;  /* 0x000010991200a986 */ /* 0x0001e4000c10111e */
[----:B0-----:R-:W0:Y:S02]  /*82cb0*/  @!P3 LDC.64 R18, c[0x0][0x5c0] ;  /* 0x00017000ff12bb82 */ /* 0x001e240000000a00 */
[----:B0-----:R-:W-:-:S04]  /*82cc0*/  @!P3 IADD3 R40, P2, P4, R24, R18, R3 ;  /* 0x000000121828b210 */ /* 0x001fc80007c5e003 */
[----:B------:R-:W-:Y:S02]  /*82cd0*/  @!P3 IADD3.X R41, R31, R19, R2, P2, P4 ;  /* 0x000000131f29b210 */ /* 0x000fe400017e8402 */
[C---:B------:R-:W-:Y:S02]  /*82ce0*/  ISETP.LT.OR P2, PT, R29.reuse, 0x12, !P6 ;  /* 0x000000121d00780c */ /* 0x040fe40007741670 */
[----:B------:R-:W-:Y:S02]  /*82cf0*/  ISETP.LT.OR P6, PT, R29, 0x2a, !P1 ;  /* 0x0000002a1d00780c */ /* 0x000fe40004fc1670 */
[C---:B------:R-:W-:Y:S02]  /*82d00*/  LOP3.LUT P3, RZ, R12.reuse, 0x80000000, RZ, 0xc0, !PT ;  /* 0x800000000cff7812 */ /* 0x040fe4000786c0ff */
[----:B------:R-:W-:-:S07]  /*82d10*/  LOP3.LUT R12, R12, 0xdfffffff, RZ, 0xc0, !PT ;  /* 0xdfffffff0c0c7812 */ /* 0x000fce00078ec0ff */
[----:B------:R-:W0:Y:S02]  /*82d20*/  @!P2 LDC.64 R18, c[0x0][0x5c0] ;  /* 0x00017000ff12ab82 */ /* 0x000e240000000a00 */
[----:B0-----:R-:W-:-:S05]  /*82d30*/  @!P2 IADD3 R18, P4, R24, R18, RZ ;  /* 0x000000121812a210 */ /* 0x001fca0007f9e0ff */
[----:B------:R-:W-:-:S05]  /*82d40*/  @!P2 IMAD.X R19, R31, 0x1, R19, P4 ;  /* 0x000000011f13a824 */ /* 0x000fca00020e0613 */
[----:B------:R0:W-:Y:S04]  /*82d50*/  @!P2 STG.E.U8 desc[UR30][R18.64+0x11], R154 ;  /* 0x0000119a1200a986 */ /* 0x0001e8000c10111e */
[----:B------:R1:W-:Y:S01]  /*82d60*/  @!P3 STG.E.U8 desc[UR30][R32.64+0x10], R155 ;  /* 0x0000109b2000b986 */ /* 0x0003e2000c10111e */
[----:B0-----:R-:W0:Y:S02]  /*82d70*/  @!P6 LDC.64 R18, c[0x0][0x5c0] ;  /* 0x00017000ff12eb82 */ /* 0x001e240000000a00 */
[----:B0-----:R-:W-:-:S04]  /*82d80*/  @!P6 IADD3 R22, P2, P4, R24, R18, R3 ;  /* 0x000000121816e210 */ /* 0x001fc80007c5e003 */
[----:B------:R-:W-:Y:S02]  /*82d90*/  @!P6 IADD3.X R23, R31, R19, R2, P2, P4 ;  /* 0x000000131f17e210 */ /* 0x000fe400017e8402 */
[----:B------:R-:W-:-:S13]  /*82da0*/  ISETP.LT.OR P2, PT, R29, 0x31, !P1 ;  /* 0x000000311d00780c */ /* 0x000fda0004f41670 */
[----:B------:R-:W1:Y:S01]  /*82db0*/  @!P2 LDC.64 R18, c[0x0][0x5c0] ;  /* 0x00017000ff12ab82 */ /* 0x000e620000000a00 */
[----:B------:R-:W-:-:S04]  /*82dc0*/  @P2 LOP3.LUT R12, R12, 0x20000000, RZ, 0xfc, !PT ;  /* 0x200000000c0c2812 */ /* 0x000fc800078efcff */
[----:B------:R-:W-:Y:S02]  /*82dd0*/  LOP3.LUT R12, R12, 0xbfffffff, RZ, 0xc0, !PT ;  /* 0xbfffffff0c0c7812 */ /* 0x000fe400078ec0ff */
[----:B-1----:R-:W-:-:S04]  /*82de0*/  @!P2 IADD3 R32, P3, P4, R24, R18, R3 ;  /* 0x000000121820a210 */ /* 0x002fc80007c7e003 */
[----:B------:R-:W-:Y:S02]  /*82df0*/  @!P2 IADD3.X R33, R31, R19, R2, P3, P4 ;  /* 0x000000131f21a210 */ /* 0x000fe40001fe8402 */
[----:B------:R-:W-:Y:S02]  /*82e00*/  ISETP.LT.OR P3, PT, R29, 0x32, !P1 ;  /* 0x000000321d00780c */ /* 0x000fe40004f61670 */
[----:B------:R-:W-:-:S11]  /*82e10*/  ISETP.GE.AND P2, PT, R28, 0x1, PT ;  /* 0x000000011c00780c */ /* 0x000fd60003f46270 */
[----:B------:R-:W0:Y:S01]  /*82e20*/  @!P3 LDC.64 R18, c[0x0][0x5c0] ;  /* 0x00017000ff12bb82 */ /* 0x000e220000000a00 */
[----:B------:R-:W-:Y:S02]  /*82e30*/  @P3 LOP3.LUT R12, R12, 0x40000000, RZ, 0xfc, !PT ;  /* 0x400000000c0c3812 */ /* 0x000fe400078efcff */
[----:B0-----:R-:W-:-:S04]  /*82e40*/  @!P3 IADD3 R44, P4, P6, R24, R18, R3 ;  /* 0x00000012182cb210 */ /* 0x001fc80007e9e003 */
[----:B------:R-:W-:Y:S02]  /*82e50*/  @!P3 IADD3.X R45, R31, R19, R2, P4, P6 ;  /* 0x000000131f2db210 */ /* 0x000fe400027ec402 */
[C---:B------:R-:W-:Y:S02]  /*82e60*/  ISETP.LT.OR P4, PT, R29.reuse, 0x19, !P2 ;  /* 0x000000191d00780c */ /* 0x040fe40005781670 */
[C---:B------:R-:W-:Y:S02]  /*82e70*/  ISETP.LT.OR P6, PT, R29.reuse, 0x12, !P1 ;  /* 0x000000121d00780c */ /* 0x040fe40004fc1670 */
[----:B------:R-:W-:-:S09]  /*82e80*/  ISETP.LT.OR P3, PT, R29, 0x39, !P1 ;  /* 0x000000391d00780c */ /* 0x000fd20004f61670 */
[----:B------:R-:W0:Y:S02]  /*82e90*/  @!P4 LDC.64 R18, c[0x0][0x5c0] ;  /* 0x00017000ff12cb82 */ /* 0x000e240000000a00 */
[----:B------:R-:W-:Y:S01]  /*82ea0*/  @!P6 STG.E.U8 desc[UR30][R38.64+0x11], R156 ;  /* 0x0000119c2600e986 */ /* 0x000fe2000c10111e */
[----:B0-----:R-:W-:-:S05]  /*82eb0*/  @!P4 IADD3 R18, P6, R24, R18, RZ ;  /* 0x000000121812c210 */ /* 0x001fca0007fde0ff */
[----:B------:R-:W-:-:S05]  /*82ec0*/  @!P4 IMAD.X R19, R31, 0x1, R19, P6 ;  /* 0x000000011f13c824 */ /* 0x000fca00030e0613 */
[----:B------:R0:W-:Y:S02]  /*82ed0*/  @!P4 STG.E.U8 desc[UR30][R18.64+0x18], R157 ;  /* 0x0000189d1200c986 */ /* 0x0001e4000c10111e */
[----:B0-----:R-:W0:Y:S02]  /*82ee0*/  @!P3 LDC.64 R18, c[0x0][0x5c0] ;  /* 0x00017000ff12bb82 */ /* 0x001e240000000a00 */
[----:B0-----:R-:W-:-:S04]  /*82ef0*/  @!P3 IADD3 R38, P4, P6, R24, R18, R3 ;  /* 0x000000121826b210 */ /* 0x001fc80007e9e003 */
[----:B------:R-:W-:Y:S02]  /*82f00*/  @!P3 IADD3.X R39, R31, R19, R2, P4, P6 ;  /* 0x000000131f27b210 */ /* 0x000fe400027ec402 */
[C---:B------:R-:W-:Y:S02]  /*82f10*/  ISETP.LT.OR P4, PT, R29.reuse, 0x1a, !P2 ;  /* 0x0000001a1d00780c */ /* 0x040fe40005781670 */
[----:B------:R-:W-:-:S11]  /*82f20*/  ISETP.LT.OR P3, PT, R29, 0x4a, !P1 ;  /* 0x0000004a1d00780c */ /* 0x000fd60004f61670 */
        /* <DEDUP_REMOVED lines=33> */
[----:B------:R0:W-:Y:S04]  /*83140*/  @!P0 STG.E.U8 desc[UR30][R18.64+0x21], R162 ;  /* 0x000021a212008986 */ /* 0x0001e8000c10111e */
[----:B------:R-:W-:Y:S01]  /*83150*/  @!P2 STG.E.U8 desc[UR30][R36.64+0x20], R163 ;  /* 0x000020a32400a986 */ /* 0x000fe2000c10111e */
[----:B------:R-:W-:Y:S01]  /*83160*/  ISETP.LT.OR P2, PT, R29, 0x51, !P1 ;  /* 0x000000511d00780c */ /* 0x000fe20004f41670 */
[----:B0-----:R-:W0:Y:S02]  /*83170*/  @!P3 LDC.64 R18, c[0x0][0x5c0] ;  /* 0x00017000ff12bb82 */ /* 0x001e240000000a00 */
[----:B0-----:R-:W-:-:S04]  /*83180*/  @!P3 IADD3 R20, P0, P5, R24, R18, R3 ;  /* 0x000000121814b210 */ /* 0x001fc80007d1e003 */
[----:B------:R-:W-:-:S06]  /*83190*/  @!P3 IADD3.X R21, R31, R19, R2, P0, P5 ;  /* 0x000000131f15b210 */ /* 0x000fcc00007ea402 */
[----:B------:R-:W0:Y:S01]  /*831a0*/  @!P2 LDC.64 R18, c[0x0][0x5c0] ;  /* 0x00017000ff12ab82 */ /* 0x000e220000000a00 */
[----:B------:R-:W-:Y:S02]  /*831b0*/  ISETP.LT.OR P3, PT, R29, 0x52, !P1 ;  /* 0x000000521d00780c */ /* 0x000fe40004f61670 */
[----:B0-----:R-:W-:-:S04]  /*831c0*/  @!P2 IADD3 R50, P0, P5, R24, R18, R3 ;  /* 0x000000121832a210 */ /* 0x001fc80007d1e003 */
[----:B------:R-:W-:-:S07]  /*831d0*/  @!P2 IADD3.X R51, R31, R19, R2, P0, P5 ;  /* 0x000000131f33a210 */ /* 0x000fce00007ea402 */
[----:B------:R-:W0:Y:S01]  /*831e0*/  @!P3 LDC.64 R18, c[0x0][0x5c0] ;  /* 0x00017000ff12bb82 */ /* 0x000e220000000a00 */
[----:B------:R-:W-:-:S13]  /*831f0*/  ISETP.LT.OR P2, PT, R29, 0x22, !P1 ;  /* 0x000000221d00780c */ /* 0x000fda0004f41670 */
[----:B------:R-:W-:Y:S01]  /*83200*/  @!P2 STG.E.U8 desc[UR30][R42.64+0x21], R164 ;  /* 0x000021a42a00a986 */ /* 0x000fe2000c10111e */
[----:B------:R-:W-:Y:S02]  /*83210*/  ISETP.LT.OR P2, PT, R29, 0x59, !P1 ;  /* 0x000000591d00780c */ /* 0x000fe40004f41670 */
[----:B0-----:R-:W-:-:S04]  /*83220*/  @!P3 IADD3 R52, P0, P5, R24, R18, R3 ;  /* 0x000000121834b210 */ /* 0x001fc80007d1e003 */
[----:B------:R-:W-:Y:S02]  /*83230*/  @!P3 IADD3.X R53, R31, R19, R2, P0, P5 ;  /* 0x000000131f35b210 */ /* 0x000fe400007ea402 */
[C---:B------:R-:W-:Y:S02]  /*83240*/  ISETP.LT.OR P0, PT, R29.reuse, 0x29, !P6 ;  /* 0x000000291d00780c */ /* 0x040fe40007701670 */
[----:B------:R-:W-:-:S11]  /*83250*/  ISETP.LT.OR P3, PT, R29, 0x5a, !P1 ;  /* 0x0000005a1d00780c */ /* 0x000fd60004f61670 */
        /* <DEDUP_REMOVED lines=13> */
[----:B------:R1:W-:Y:S01]  /*83330*/  @!P2 STG.E.U8 desc[UR30][R40.64+0x28], R167 ;  /* 0x000028a72800a986 */ /* 0x0003e2000c10111e */
[----:B------:R-:W-:Y:S01]  /*83340*/  ISETP.LT.OR P2, PT, R29, 0x61, !P1 ;  /* 0x000000611d00780c */ /* 0x000fe20004f41670 */
[----:B0-----:R-:W0:Y:S02]  /*83350*/  @!P3 LDC.64 R18, c[0x0][0x5c0] ;  /* 0x00017000ff12bb82 */ /* 0x001e240000000a00 */
[----:B0-----:R-:W-:-:S04]  /*83360*/  @!P3 IADD3 R36, P0, P5, R24, R18, R3 ;  /* 0x000000121824b210 */ /* 0x001fc80007d1e003 */
[----:B------:R-:W-:-:S06]  /*83370*/  @!P3 IADD3.X R37, R31, R19, R2, P0, P5 ;  /* 0x000000131f25b210 */ /* 0x000fcc00007ea402 */
[----:B------:R-:W1:Y:S01]  /*83380*/  @!P2 LDC.64 R18, c[0x0][0x5c0] ;  /* 0x00017000ff12ab82 */ /* 0x000e620000000a00 */
[----:B------:R-:W-:Y:S02]  /*83390*/  ISETP.LT.OR P3, PT, R29, 0x62, !P1 ;  /* 0x000000621d00780c */ /* 0x000fe40004f61670 */
[----:B-1----:R-:W-:-:S04]  /*833a0*/  @!P2 IADD3 R40, P0, P5, R24, R18, R3 ;  /* 0x000000121828a210 */ /* 0x002fc80007d1e003 */
[----:B------:R-:W-:-:S07]  /*833b0*/  @!P2 IADD3.X R41, R31, R19, R2, P0, P5 ;  /* 0x000000131f29a210 */ /* 0x000fce00007ea402 */
[----:B------:R-:W0:Y:S01]  /*833c0*/  @!P3 LDC.64 R18, c[0x0][0x5c0] ;  /* 0x00017000ff12bb82 */ /* 0x000e220000000a00 */
[----:B------:R-:W-:-:S13]  /*833d0*/  ISETP.LT.OR P2, PT, R29, 0x2a, !P1 ;  /* 0x0000002a1d00780c */ /* 0x000fda0004f41670 */
[----:B------:R-:W-:Y:S01]  /*833e0*/  @!P2 STG.E.U8 desc[UR30][R22.64+0x29], R168 ;  /* 0x000029a81600a986 */ /* 0x000fe2000c10111e */
[----:B------:R-:W-:Y:S02]  /*833f0*/  ISETP.LT.OR P2, PT, R29, 0x69, !P1 ;  /* 0x000000691d00780c */ /* 0x000fe40004f41670 */
[----:B0-----:R-:W-:-:S04]  /*83400*/  @!P3 IADD3 R56, P0, P5, R24, R18, R3 ;  /* 0x000000121838b210 */ /* 0x001fc80007d1e003 */
[----:B------:R-:W-:Y:S02]  /*83410*/  @!P3 IADD3.X R57, R31, R19, R2, P0, P5 ;  /* 0x000000131f39b210 */ /* 0x000fe400007ea402 */
[----:B------:R-:W-:Y:S02]  /*83420*/  ISETP.LT.OR P0, PT, R29, 0x31, !P6 ;  /* 0x000000311d00780c */ /* 0x000fe40007701670 */
[----:B------:R-:W-:-:S11]  /*83430*/  LOP3.LUT P3, RZ, R12, 0x40000000, RZ, 0xc0, !PT ;  /* 0x400000000cff7812 */ /* 0x000fd6000786c0ff */
        /* <DEDUP_REMOVED lines=16> */
[----:B------:R-:W-:Y:S02]  /*83540*/  ISETP.LT.OR P5, PT, R29, 0x71, !P1 ;  /* 0x000000711d00780c */ /* 0x000fe40004fa1670 */
[C---:B------:R-:W-:Y:S02]  /*83550*/  LOP3.LUT P2, RZ, R12.reuse, 0x20000000, RZ, 0xc0, !PT ;  /* 0x200000000cff7812 */ /* 0x040fe4000784c0ff */
[----:B------:R-:W-:-:S09]  /*83560*/  LOP3.LUT R12, R12, 0xf7ffffff, RZ, 0xc0, !PT ;  /* 0xf7ffffff0c0c7812 */ /* 0x000fd200078ec0ff */
[----:B------:R-:W0:Y:S02]  /*83570*/  @!P5 LDC.64 R18, c[0x0][0x5c0] ;  /* 0x00017000ff12db82 */ /* 0x000e240000000a00 */
[----:B------:R-:W-:Y:S04]  /*83580*/  @!P2 STG.E.U8 desc[UR30][R32.64+0x30], R171 ;  /* 0x000030ab2000a986 */ /* 0x000fe8000c10111e */
[----:B------:R-:W-:Y:S01]  /*83590*/  @!P3 STG.E.U8 desc[UR30][R44.64+0x31], R172 ;  /* 0x000031ac2c00b986 */ /* 0x000fe2000c10111e */
[----:B0-----:R-:W-:-:S04]  /*835a0*/  @!P5 IADD3 R58, P0, P2, R24, R18, R3 ;  /* 0x00000012183ad210 */ /* 0x001fc80007a1e003 */
[----:B------:R-:W-:Y:S02]  /*835b0*/  @!P5 IADD3.X R59, R31, R19, R2, P0, P2 ;  /* 0x000000131f3bd210 */ /* 0x000fe400007e4402 */
[----:B------:R-:W-:-:S13]  /*835c0*/  ISETP.LT.OR P0, PT, R29, 0x72, !P1 ;  /* 0x000000721d00780c */ /* 0x000fda0004f01670 */
[----:B------:R-:W0:Y:S01]  /*835d0*/  @!P0 LDC.64 R18, c[0x0][0x5c0] ;  /* 0x00017000ff128b82 */ /* 0x000e220000000a00 */
[----:B------:R-:W-:-:S04]  /*835e0*/  @P0 LOP3.LUT R12, R12, 0x8000000, RZ, 0xfc, !PT ;  /* 0x080000000c0c0812 */ /* 0x000fc800078efcff */
[----:B------:R-:W-:Y:S02]  /*835f0*/  LOP3.LUT R12, R12, 0xefffffff, RZ, 0xc0, !PT ;  /* 0xefffffff0c0c7812 */ /* 0x000fe400078ec0ff */
[----:B0-----:R-:W-:-:S04]  /*83600*/  @!P0 IADD3 R60, P2, P5, R24, R18, R3 ;  /* 0x00000012183c8210 */ /* 0x001fc80007d5e003 */
[----:B------:R-:W-:Y:S02]  /*83610*/  @!P0 IADD3.X R61, R31, R19, R2, P2, P5 ;  /* 0x000000131f3d8210 */ /* 0x000fe400017ea402 */
[C---:B------:R-:W-:Y:S02]  /*83620*/  ISETP.LT.OR P2, PT, R29.reuse, 0x39, !P6 ;  /* 0x000000391d00780c */ /* 0x040fe40007741670 */
[----:B------:R-:W-:-:S11]  /*83630*/  ISETP.LT.OR P0, PT, R29, 0x39, !P1 ;  /* 0x000000391d00780c */ /* 0x000fd60004f01670 */
[----:B------:R-:W0:Y:S02]  /*83640*/  @!P2 LDC.64 R18, c[0x0][0x5c0] ;  /* 0x00017000ff12ab82 */ /* 0x000e240000000a00 */
[----:B0-----:R-:W-:-:S05]  /*83650*/  @!P2 IADD3 R18, P3, R24, R18, RZ ;  /* 0x000000121812a210 */ /* 0x001fca0007f7e0ff */
[----:B------:R-:W-:Y:S01]  /*83660*/  @!P2 IMAD.X R19, R31, 0x1, R19, P3 ;  /* 0x000000011f13a824 */ /* 0x000fe200018e0613 */
[----:B------:R-:W-:-:S04]  /*83670*/  ISETP.LT.OR P3, PT, R29, 0x79, !P1 ;  /* 0x000000791d00780c */ /* 0x000fc80004f61670 */
[----:B------:R0:W-:Y:S09]  /*83680*/  @!P2 STG.E.U8 desc[UR30][R18.64+0x38], R173 ;  /* 0x000038ad1200a986 */ /* 0x0001f2000c10111e */
[----:B------:R-:W-:Y:S01]  /*83690*/  @P3 LOP3.LUT R12, R12, 0x10000000, RZ, 0xfc, !PT ;  /* 0x100000000c0c3812 */ /* 0x000fe200078efcff */
        /* <DEDUP_REMOVED lines=10> */
[----:B------:R1:W-:Y:S01]  /*83740*/  @!P0 STG.E.U8 desc[UR30][R38.64+0x38], R175 ;  /* 0x000038af26008986 */ /* 0x0003e2000c10111e */
[----:B------:R-:W-:-:S03]  /*83750*/  ISETP.LT.OR P0, PT, R29, 0x81, !P1 ;  /* 0x000000811d00780c */ /* 0x000fc60004f01670 */
[----:B------:R-:W-:Y:S06]  /*83760*/  @!P4 STG.E.U8 desc[UR30][R26.64+0x39], R176 ;  /* 0x000039b01a00c986 */ /* 0x000fec000c10111e */
[----:B0-----:R-:W0:Y:S04]  /*83770*/  @!P2 LDC.64 R18, c[0x0][0x5c0] ;  /* 0x00017000ff12ab82 */ /* 0x001e280000000a00 */
[----:B------:R-:W-:-:S04]  /*83780*/  @P0 LOP3.LUT R0, R0, 0x2, RZ, 0xfc, !PT ;  /* 0x0000000200000812 */ /* 0x000fc800078efcff */
[----:B------:R-:W-:Y:S02]  /*83790*/  LOP3.LUT R0, R0, 0xffff7fff, RZ, 0xc0, !PT ;  /* 0xffff7fff00007812 */ /* 0x000fe400078ec0ff */
[----:B0-----:R-:W-:-:S04]  /*837a0*/  @!P2 IADD3 R32, P5, P6, R24, R18, R3 ;  /* 0x000000121820a210 */ /* 0x001fc80007ebe003 */
[----:B------:R-:W-:Y:S02]  /*837b0*/  @!P2 IADD3.X R33, R31, R19, R2, P5, P6 ;  /* 0x000000131f21a210 */ /* 0x000fe40002fec402 */
[----:B------:R-:W1:Y:S02]  /*837c0*/  @!P0 LDC.64 R18, c[0x0][0x5c0] ;  /* 0x00017000ff128b82 */ /* 0x000e640000000a00 */
[----:B-1----:R-:W-:-:S04]  /*837d0*/  @!P0 IADD3 R38, P5, P6, R24, R18, R3 ;  /* 0x0000001218268210 */ /* 0x002fc80007ebe003 */
[----:B------:R-:W-:Y:S02]  /*837e0*/  @!P0 IADD3.X R39, R31, R19, R2, P5, P6 ;  /* 0x000000131f278210 */ /* 0x000fe40002fec402 */
[----:B------:R-:W-:-:S13]  /*837f0*/  ISETP.LT.OR P0, PT, R29, 0x82, !P1 ;  /* 0x000000821d00780c */ /* 0x000fda0004f01670 */
[----:B------:R-:W0:Y:S01]  /*83800*/  @!P0 LDC.64 R18, c[0x0][0x5c0] ;  /* 0x00017000ff128b82 */ /* 0x000e220000000a00 */
[----:B------:R-:W-:-:S04]  /*83810*/  @P0 LOP3.LUT R0, R0, 0x8000, RZ, 0xfc, !PT ;  /* 0x0000800000000812 */ /* 0x000fc800078efcff */
[----:B------:R-:W-:Y:S02]  /*83820*/  LOP3.LUT R0, R0, 0xfffdffff, RZ, 0xc0, !PT ;  /* 0xfffdffff00007812 */ /* 0x000fe400078ec0ff */
[----:B0-----:R-:W-:-:S04]  /*83830*/  @!P0 IADD3 R64, P5, P6, R24, R18, R3 ;  /* 0x0000001218408210 */ /* 0x001fc80007ebe003 */
[----:B------:R-:W-:Y:S02]  /*83840*/  @!P0 IADD3.X R65, R31, R19, R2, P5, P6 ;  /* 0x000000131f418210 */ /* 0x000fe40002fec402 */
[----:B------:R-:W-:Y:S02]  /*83850*/  ISETP.GE.AND P6, PT, R28, 0x1, PT ;  /* 0x000000011c00780c */ /* 0x000fe40003fc6270 */
[C---:B------:R-:W-:Y:S02]  /*83860*/  ISETP.LT.OR P0, PT, R29.reuse, 0x89, !P1 ;  /* 0x000000891d00780c */ /* 0x040fe40004f01670 */
[----:B------:R-:W-:-:S11]  /*83870*/  ISETP.LT.OR P4, PT, R29, 0x41, !P6 ;  /* 0x000000411d00780c */ /* 0x000fd60007781670 */
[----:B------:R-:W-:Y:S02]  /*83880*/  @P0 LOP3.LUT R0, R0, 0x20000, RZ, 0xfc, !PT ;  /* 0x0002000000000812 */ /* 0x000fe400078efcff */
[----:B------:R-:W0:Y:S02]  /*83890*/  @!P4 LDC.64 R18, c[0x0][0x5c0] ;  /* 0x00017000ff12cb82 */ /* 0x000e240000000a00 */
[----:B------:R-:W-:-:S04]  /*838a0*/  LOP3.LUT R0, R0, 0xfffeffff, RZ, 0xc0, !PT ;  /* 0xfffeffff00007812 */ /* 0x000fc800078ec0ff */
[----:B------:R-:W-:-:S04]  /*838b0*/  @P3 LOP3.LUT R0, R0, 0x10000, RZ, 0xfc, !PT ;  /* 0x0001000000003812 */ /* 0x000fc800078efcff */
[----:B------:R-:W-:Y:S02]  /*838c0*/  LOP3.LUT R0, R0, 0xfffffffe, RZ, 0xc0, !PT ;  /* 0xfffffffe00007812 */ /* 0x000fe400078ec0ff */
        /* <DEDUP_REMOVED lines=14> */
[----:B0-----:R-:W0:-:S12]  /*839b0*/  @!P3 LDC.64 R18, c[0x0][0x5c0] ;  /* 0x00017000ff12bb82 */ /* 0x001e180000000a00 */
[----:B------:R-:W-:-:S04]  /*839c0*/  @P0 LOP3.LUT R0, R0, 0x1, RZ, 0xfc, !PT ;  /* 0x0000000100000812 */ /* 0x000fc800078efcff */
[----:B------:R-:W-:Y:S02]  /*839d0*/  LOP3.LUT R0, R0, 0xfffbffff, RZ, 0xc0, !PT ;  /* 0xfffbffff00007812 */ /* 0x000fe400078ec0ff */
[----:B0-----:R-:W-:-:S04]  /*839e0*/  @!P3 IADD3 R26, P4, P5, R24, R18, R3 ;  /* 0x00000012181ab210 */ /* 0x001fc80007d9e003 */
[----:B------:R-:W-:Y:S02]  /*839f0*/  @!P3 IADD3.X R27, R31, R19, R2, P4, P5 ;  /* 0x000000131f1bb210 */ /* 0x000fe400027ea402 */
[----:B------:R-:W0:Y:S01]  /*83a00*/  @!P0 LDC.64 R18, c[0x0][0x5c0] ;  /* 0x00017000ff128b82 */ /* 0x000e220000000a00 */
[----:B------:R-:W-:-:S13]  /*83a10*/  ISETP.LT.OR P3, PT, R29, 0x92, !P1 ;  /* 0x000000921d00780c */ /* 0x000fda0004f61670 */
[----:B------:R-:W-:-:S04]  /*83a20*/  @P3 LOP3.LUT R0, R0, 0x40000, RZ, 0xfc, !PT ;  /* 0x0004000000003812 */ /* 0x000fc800078efcff */
[----:B------:R-:W-:Y:S02]  /*83a30*/  LOP3.LUT R0, R0, 0xfff7ffff, RZ, 0xc0, !PT ;  /* 0xfff7ffff00007812 */ /* 0x000fe400078ec0ff */
[----:B0-----:R-:W-:-:S04]  /*83a40*/  @!P0 IADD3 R66, P4, P5, R24, R18, R3 ;  /* 0x0000001218428210 */ /* 0x001fc80007d9e003 */
[----:B------:R-:W-:Y:S02]  /*83a50*/  @!P0 IADD3.X R67, R31, R19, R2, P4, P5 ;  /* 0x000000131f438210 */ /* 0x000fe400027ea402 */
[----:B------:R-:W0:Y:S01]  /*83a60*/  @!P3 LDC.64 R18, c[0x0][0x5c0] ;  /* 0x00017000ff12bb82 */ /* 0x000e220000000a00 */
[----:B------:R-:W-:-:S13]  /*83a70*/  ISETP.LT.OR P0, PT, R29, 0x42, !P1 ;  /* 0x000000421d00780c */ /* 0x000fda0004f01670 */
[----:B------:R-:W-:Y:S01]  /*83a80*/  @!P0 STG.E.U8 desc[UR30][R48.64+0x41], R180 ;  /* 0x000041b430008986 */ /* 0x000fe2000c10111e */
[----:B------:R-:W-:Y:S02]  /*83a90*/  ISETP.LT.OR P0, PT, R29, 0x99, !P1 ;  /* 0x000000991d00780c */ /* 0x000fe40004f01670 */
[----:B0-----:R-:W-:-:S04]  /*83aa0*/  @!P3 IADD3 R68, P4, P5, R24, R18, R3 ;  /* 0x000000121844b210 */ /* 0x001fc80007d9e003 */
[----:B------:R-:W-:Y:S02]  /*83ab0*/  @!P3 IADD3.X R69, R31, R19, R2, P4, P5 ;  /* 0x000000131f45b210 */ /* 0x000fe400027ea402 */
[C---:B------:R-:W-:Y:S02]  /*83ac0*/  ISETP.LT.OR P4, PT, R29.reuse, 0x49, !P6 ;  /* 0x000000491d00780c */ /* 0x040fe40007781670 */
[----:B------:R-:W-:-:S03]  /*83ad0*/  ISETP.LT.OR P3, PT, R29, 0x9a, !P1 ;  /* 0x0000009a1d00780c */ /* 0x000fc60004f61670 */
[----:B------:R-:W-:-:S04]  /*83ae0*/  @P0 LOP3.LUT R0, R0, 0x80000, RZ, 0xfc, !PT ;  /* 0x0008000000000812 */ /* 0x000fc800078efcff */
[----:B------:R-:W-:-:S04]  /*83af0*/  LOP3.LUT R0, R0, 0xffffff7f, RZ, 0xc0, !PT ;  /* 0xffffff7f00007812 */ /* 0x000fc800078ec0ff */
[----:B------:R-:W0:Y:S02]  /*83b00*/  @!P4 LDC.64 R18, c[0x0][0x5c0] ;  /* 0x00017000ff12cb82 */ /* 0x000e240000000a00 */
        /* <DEDUP_REMOVED lines=16> */
[----:B0-----:R-:W0:-:S12]  /*83c10*/  @!P3 LDC.64 R18, c[0x0][0x5c0] ;  /* 0x00017000ff12bb82 */ /* 0x001e180000000a00 */
[----:B------:R-:W-:-:S04]  /*83c20*/  @P0 LOP3.LUT R0, R0, 0x200, RZ, 0xfc, !PT ;  /* 0x0000020000000812 */ /* 0x000fc800078efcff */
[----:B------:R-:W-:Y:S02]  /*83c30*/  LOP3.LUT R0, R0, 0xffefffff, RZ, 0xc0, !PT ;  /* 0xffefffff00007812 */ /* 0x000fe400078ec0ff */
[----:B0-----:R-:W-:-:S04]  /*83c40*/  @!P3 IADD3 R34, P4, P5, R24, R18, R3 ;  /* 0x000000121822b210 */ /* 0x001fc80007d9e003 */
[----:B------:R-:W-:Y:S02]  /*83c50*/  @!P3 IADD3.X R35, R31, R19, R2, P4, P5 ;  /* 0x000000131f23b210 */ /* 0x000fe400027ea402 */
[----:B------:R-:W1:Y:S01]  /*83c60*/  @!P0 LDC.64 R18, c[0x0][0x5c0] ;  /* 0x00017000ff128b82 */ /* 0x000e620000000a00 */
[----:B------:R-:W-:-:S13]  /*83c70*/  ISETP.LT.OR P3, PT, R29, 0xa2, !P1 ;  /* 0x000000a21d00780c */ /* 0x000fda0004f61670 */
[----:B------:R-:W-:-:S04]  /*83c80*/  @P3 LOP3.LUT R0, R0, 0x100000, RZ, 0xfc, !PT ;  /* 0x0010000000003812 */ /* 0x000fc800078efcff */
[----:B------:R-:W-:Y:S02]  /*83c90*/  LOP3.LUT R0, R0, 0xffdfffff, RZ, 0xc0, !PT ;  /* 0xffdfffff00007812 */ /* 0x000fe400078ec0ff */
[----:B-1----:R-:W-:-:S04]  /*83ca0*/  @!P0 IADD3 R46, P4, P5, R24, R18, R3 ;  /* 0x00000012182e8210 */ /* 0x002fc80007d9e003 */
        /* <DEDUP_REMOVED lines=186> */
[----:B------:R-:W-:Y:S02]  /*84850*/  LOP3.LUT P3, RZ, R12, 0x10000000, RZ, 0xc0, !PT ;  /* 0x100000000cff7812 */ /* 0x000fe4000786c0ff */
        /* <DEDUP_REMOVED lines=8> */
[C---:B------:R-:W-:Y:S02]  /*848e0*/  LOP3.LUT P0, RZ, R12.reuse, 0x8000000, RZ, 0xc0, !PT ;  /* 0x080000000cff7812 */ /* 0x040fe4000780c0ff */
[----:B------:R-:W-:-:S11]  /*848f0*/  LOP3.LUT R12, R12, 0xfdffffff, RZ, 0xc0, !PT ;  /* 0xfdffffff0c0c7812 */ /* 0x000fd600078ec0ff */
[----:B------:R-:W-:Y:S01]  /*84900*/  @!P0 STG.E.U8 desc[UR30][R60.64+0x71], R204 ;  /* 0x000071cc3c008986 */ /* 0x000fe2000c10111e */
[C---:B------:R-:W-:Y:S02]  /*84910*/  ISETP.LT.OR P0, PT, R29.reuse, 0x79, !P6 ;  /* 0x000000791d00780c */ /* 0x040fe40007701670 */
[----:B------:R-:W-:-:S11]  /*84920*/  ISETP.LT.OR P6, PT, R29, 0xfa, !P1 ;  /* 0x000000fa1d00780c */ /* 0x000fd60004fc1670 */
[----:B------:R-:W0:Y:S02]  /*84930*/  @!P0 LDC.64 R18, c[0x0][0x5c0] ;  /* 0x00017000ff128b82 */ /* 0x000e240000000a00 */
[----:B------:R-:W-:Y:S02]  /*84940*/  @P6 LOP3.LUT R0, R0, 0x80000000, RZ, 0xfc, !PT ;  /* 0x8000000000006812 */ /* 0x000fe400078efcff */
[----:B0-----:R-:W-:-:S05]  /*84950*/  @!P0 IADD3 R18, P4, R24, R18, RZ ;  /* 0x0000001218128210 */ /* 0x001fca0007f9e0ff */
[----:B------:R-:W-:-:S05]  /*84960*/  @!P0 IMAD.X R19, R31, 0x1, R19, P4 ;  /* 0x000000011f138824 */ /* 0x000fca00020e0613 */
[----:B------:R0:W-:Y:S01]  /*84970*/  @!P0 STG.E.U8 desc[UR30][R18.64+0x78], R205 ;  /* 0x000078cd12008986 */ /* 0x0001e2000c10111e */
[----:B------:R-:W-:-:S13]  /*84980*/  ISETP.LT.OR P0, PT, R29, 0xf9, !P1 ;  /* 0x000000f91d00780c */ /* 0x000fda0004f01670 */
[----:B0-----:R-:W0:Y:S01]  /*84990*/  @!P0 LDC.64 R18, c[0x0][0x5c0] ;  /* 0x00017000ff128b82 */ /* 0x001e220000000a00 */
[----:B------:R-:W-:-:S04]  /*849a0*/  @P0 LOP3.LUT R12, R12, 0x2000000, RZ, 0xfc, !PT ;  /* 0x020000000c0c0812 */ /* 0x000fc800078efcff */
[----:B------:R-:W-:-:S04]  /*849b0*/  LOP3.LUT R12, R12, 0xfffffdff, RZ, 0xc0, !PT ;  /* 0xfffffdff0c0c7812 */ /* 0x000fc800078ec0ff */
[----:B------:R-:W-:-:S04]  /*849c0*/  @P1 LOP3.LUT R12, R12, 0x200, RZ, 0xfc, !PT ;  /* 0x000002000c0c1812 */ /* 0x000fc800078efcff */
[----:B------:R-:W-:Y:S02]  /*849d0*/  LOP3.LUT R12, R12, 0xfbffffff, RZ, 0xc0, !PT ;  /* 0xfbffffff0c0c7812 */ /* 0x000fe400078ec0ff */
[----:B0-----:R-:W-:-:S04]  /*849e0*/  @!P0 IADD3 R102, P4, P5, R24, R18, R3 ;  /* 0x0000001218668210 */ /* 0x001fc80007d9e003 */
[----:B------:R-:W-:Y:S02]  /*849f0*/  @!P0 IADD3.X R103, R31, R19, R2, P4, P5 ;  /* 0x000000131f678210 */ /* 0x000fe400027ea402 */
[----:B------:R-:W-:-:S04]  /*84a00*/  ISETP.GE.AND P0, PT, R28, 0x1, PT ;  /* 0x000000011c00780c */ /* 0x000fc80003f06270 */
[----:B------:R-:W-:-:S13]  /*84a10*/  ISETP.LT.OR P4, PT, R29, 0x7a, !P0 ;  /* 0x0000007a1d00780c */ /* 0x000fda0004781670 */
[----:B------:R-:W0:Y:S02]  /*84a20*/  @!P4 LDC.64 R18, c[0x0][0x5c0] ;  /* 0x00017000ff12cb82 */ /* 0x000e240000000a00 */
[----:B0-----:R-:W-:-:S05]  /*84a30*/  @!P4 IADD3 R18, P5, R24, R18, RZ ;  /* 0x000000121812c210 */ /* 0x001fca0007fbe0ff */
[----:B------:R-:W-:-:S05]  /*84a40*/  @!P4 IMAD.X R19, R31, 0x1, R19, P5 ;  /* 0x000000011f13c824 */ /* 0x000fca00028e0613 */
[----:B------:R0:W-:Y:S04]  /*84a50*/  @!P4 STG.E.U8 desc[UR30][R18.64+0x79], R206 ;  /* 0x000079ce1200c986 */ /* 0x0001e8000c10111e */
[----:B------:R1:W-:Y:S01]  /*84a60*/  @!P3 STG.E.U8 desc[UR30][R44.64+0x78], R207 ;  /* 0x000078cf2c00b986 */ /* 0x0003e2000c10111e */
[----:B------:R-:W-:-:S03]  /*84a70*/  ISETP.GE.AND P3, PT, R28, 0x81, PT ;  /* 0x000000811c00780c */ /* 0x000fc60003f66270 */
[----:B------:R-:W-:Y:S01]  /*84a80*/  @!P2 STG.E.U8 desc[UR30][R32.64+0x79], R208 ;  /* 0x000079d02000a986 */ /* 0x000fe2000c10111e */
[C---:B------:R-:W-:Y:S02]  /*84a90*/  ISETP.LT.OR P1, PT, R29.reuse, 0x2, !P3 ;  /* 0x000000021d00780c */ /* 0x040fe40005f21670 */
[----:B------:R-:W-:Y:S01]  /*84aa0*/  ISETP.LT.OR P2, PT, R29, 0x81, !P0 ;  /* 0x000000811d00780c */ /* 0x000fe20004741670 */
[----:B0-----:R-:W0:Y:S10]  /*84ab0*/  @!P6 LDC.64 R18, c[0x0][0x5c0] ;  /* 0x00017000ff12eb82 */ /* 0x001e340000000a00 */
[----:B------:R-:W-:-:S04]  /*84ac0*/  @P1 LOP3.LUT R8, R8, 0x1, RZ, 0xfc, !PT ;  /* 0x0000000108081812 */ /* 0x000fc800078efcff */
[----:B------:R-:W-:Y:S02]  /*84ad0*/  LOP3.LUT R8, R8, 0xfffffffd, RZ, 0xc0, !PT ;  /* 0xfffffffd08087812 */ /* 0x000fe400078ec0ff */
        /* <DEDUP_REMOVED lines=8> */
[----:B------:R-:W1:Y:S01]  /*84b60*/  @!P1 LDC.64 R18, c[0x0][0x5c0] ;  /* 0x00017000ff129b82 */ /* 0x000e620000000a00 */
[----:B------:R-:W-:Y:S02]  /*84b70*/  LOP3.LUT P4, RZ, R0, 0x2, RZ, 0xc0, !PT ;  /* 0x0000000200ff7812 */ /* 0x000fe4000788c0ff */
[----:B-1----:R-:W-:-:S04]  /*84b80*/  @!P1 IADD3 R44, P5, P6, R24, R18, R5 ;  /* 0x00000012182c9210 */ /* 0x002fc80007ebe005 */
[----:B------:R-:W-:Y:S02]  /*84b90*/  @!P1 IADD3.X R45, R31, R19, R4, P5, P6 ;  /* 0x000000131f2d9210 */ /* 0x000fe40002fec404 */
[----:B------:R-:W0:Y:S01]  /*84ba0*/  @!P2 LDC.64 R18, c[0x0][0x5c0] ;  /* 0x00017000ff12ab82 */ /* 0x000e220000000a00 */
[----:B------:R-:W-:Y:S02]  /*84bb0*/  ISETP.LT.OR P6, PT, R29, 0x9, !P3 ;  /* 0x000000091d00780c */ /* 0x000fe40005fc1670 */
[C---:B------:R-:W-:Y:S02]  /*84bc0*/  LOP3.LUT P1, RZ, R0.reuse, 0x8000, RZ, 0xc0, !PT ;  /* 0x0000800000ff7812 */ /* 0x040fe4000782c0ff */
[----:B------:R-:W-:-:S09]  /*84bd0*/  LOP3.LUT R0, R0, 0xfffffffd, RZ, 0xc0, !PT ;  /* 0xfffffffd00007812 */ /* 0x000fd200078ec0ff */
        /* <DEDUP_REMOVED lines=11> */
[----:B------:R-:W-:-:S04]  /*84c90*/  @P6 LOP3.LUT R8, R8, 0x4, RZ, 0xfc, !PT ;  /* 0x0000000408086812 */ /* 0x000fc800078efcff */
[----:B------:R-:W-:Y:S02]  /*84ca0*/  LOP3.LUT R8, R8, 0xfffffff7, RZ, 0xc0, !PT ;  /* 0xfffffff708087812 */ /* 0x000fe400078ec0ff */
[----:B0-----:R-:W-:-:S05]  /*84cb0*/  @!P2 IADD3 R18, P5, R24, R18, RZ ;  /* 0x000000121812a210 */ /* 0x001fca0007fbe0ff */
[----:B------:R-:W-:-:S05]  /*84cc0*/  @!P2 IMAD.X R19, R31, 0x1, R19, P5 ;  /* 0x000000011f13a824 */ /* 0x000fca00028e0613 */
[----:B------:R0:W-:Y:S04]  /*84cd0*/  @!P2 STG.E.U8 desc[UR30][R18.64+0x81], R210 ;  /* 0x000081d21200a986 */ /* 0x0001e8000c10111e */
[----:B------:R1:W-:Y:S01]  /*84ce0*/  @!P4 STG.E.U8 desc[UR30][R38.64+0x80], R211 ;  /* 0x000080d32600c986 */ /* 0x0003e2000c10111e */
[----:B------:R-:W-:-:S03]  /*84cf0*/  ISETP.LT.OR P4, PT, R29, 0x11, !P3 ;  /* 0x000000111d00780c */ /* 0x000fc60005f81670 */
[----:B------:R-:W-:Y:S01]  /*84d00*/  @!P1 STG.E.U8 desc[UR30][R64.64+0x81], R212 ;  /* 0x000081d440009986 */ /* 0x000fe2000c10111e */
[----:B0-----:R-:W0:Y:S09]  /*84d10*/  @!P6 LDC.64 R18, c[0x0][0x5c0] ;  /* 0x00017000ff12eb82 */ /* 0x001e320000000a00 */
[----:B------:R-:W-:-:S04]  /*84d20*/  @P4 LOP3.LUT R0, R0, 0x2, RZ, 0xfc, !PT ;  /* 0x0000000200004812 */ /* 0x000fc800078efcff */
[----:B------:R-:W-:Y:S02]  /*84d30*/  LOP3.LUT P1, RZ, R0, 0x10000, RZ, 0xc0, !PT ;  /* 0x0001000000ff7812 */ /* 0x000fe4000782c0ff */
        /* <DEDUP_REMOVED lines=8> */
[----:B------:R-:W1:Y:S01]  /*84dc0*/  @!P6 LDC.64 R18, c[0x0][0x5c0] ;  /* 0x00017000ff12eb82 */ /* 0x000e620000000a00 */
[C---:B------:R-:W-:Y:S02]  /*84dd0*/  LOP3.LUT P4, RZ, R0.reuse, 0x20000, RZ, 0xc0, !PT ;  /* 0x0002000000ff7812 */ /* 0x040fe4000788c0ff */
[----:B------:R-:W-:Y:S02]  /*84de0*/  LOP3.LUT R0, R0, 0xffff7fff, RZ, 0xc0, !PT ;  /* 0xffff7fff00007812 */ /* 0x000fe400078ec0ff */
[----:B-1----:R-:W-:-:S04]  /*84df0*/  @!P6 IADD3 R38, P2, P5, R24, R18, R5 ;  /* 0x000000121826e210 */ /* 0x002fc80007d5e005 */
        /* <DEDUP_REMOVED lines=20> */
[----:B------:R-:W-:Y:S01]  /*84f40*/  @!P4 STG.E.U8 desc[UR30][R62.64+0x88], R215 ;  /* 0x000088d73e00c986 */ /* 0x000fe2000c10111e */
        /* <DEDUP_REMOVED lines=14> */
[C---:B------:R-:W-:Y:S02]  /*85030*/  LOP3.LUT P4, RZ, R0.reuse, 0x1, RZ, 0xc0, !PT ;  /* 0x0000000100ff7812 */ /* 0x040fe4000788c0ff */
[----:B------:R-:W-:Y:S02]  /*85040*/  LOP3.LUT R0, R0, 0xfffeffff, RZ, 0xc0, !PT ;  /* 0xfffeffff00007812 */ /* 0x000fe400078ec0ff */
[----:B0-----:R-:W-:-:S04]  /*85050*/  @!P6 IADD3 R98, P2, P5, R24, R18, R5 ;  /* 0x000000121862e210 */ /* 0x001fc80007d5e005 */
[----:B------:R-:W-:Y:S02]  /*85060*/  @!P6 IADD3.X R99, R31, R19, R4, P2, P5 ;  /* 0x000000131f63e210 */ /* 0x000fe400017ea404 */
[C---:B------:R-:W-:Y:S02]  /*85070*/  ISETP.LT.OR P2, PT, R29.reuse, 0x91, !P0 ;  /* 0x000000911d00780c */ /* 0x040fe40004741670 */
[----:B------:R-:W-:-:S11]  /*85080*/  ISETP.LT.OR P6, PT, R29, 0x29, !P3 ;  /* 0x000000291d00780c */ /* 0x000fd60005fc1670 */
[----:B------:R-:W0:Y:S02]  /*85090*/  @!P2 LDC.64 R18, c[0x0][0x5c0] ;  /* 0x00017000ff12ab82 */ /* 0x000e240000000a00 */
[----:B------:R-:W-:Y:S02]  /*850a0*/  @P6 LOP3.LUT R0, R0, 0x10000, RZ, 0xfc, !PT ;  /* 0x0001000000006812 */ /* 0x000fe400078efcff */
        /* <DEDUP_REMOVED lines=17> */
[----:B------:R-:W-:Y:S01]  /*851c0*/  LOP3.LUT P1, RZ, R0, 0x80, RZ, 0xc0, !PT ;  /* 0x0000008000ff7812 */ /* 0x000fe2000782c0ff */
[----:B0-----:R-:W0:Y:S08]  /*851d0*/  @!P6 LDC.64 R18, c[0x0][0x5c0] ;  /* 0x00017000ff12eb82 */ /* 0x001e300000000a00 */
        /* <DEDUP_REMOVED lines=112> */
[----:B------:R2:W-:Y:S01]  /*858e0*/  @!P1 STG.E.U8 desc[UR30][R20.64+0xa9], R232 ;  /* 0x0000a9e814009986 */ /* 0x0005e2000c10111e */
[----:B0-----:R-:W0:Y:S09]  /*858f0*/  @!P6 LDC.64 R18, c[0x0][0x5c0] ;  /* 0x00017000ff12eb82 */ /* 0x001e320000000a00 */
[----:B------:R-:W-:Y:S01]  /*85900*/  @P4 LOP3.LUT R0, R0, 0x200000, RZ, 0xfc, !PT ;  /* 0x0020000000004812 */ /* 0x000fe200078efcff */
[----:B--2---:R-:W-:-:S02]  /*85910*/  FMUL R20, R30, UR26 ;  /* 0x0000001a1e147c20 */ /* 0x004fc40008400000 */
[----:B------:R-:W2:Y:S01]  /*85920*/  LDL.LU R30, [R1+0xa0c] ;  /* 0x000a0c00011e7983 */ /* 0x000ea20000300800 */
[----:B------:R-:W-:-:S03]  /*85930*/  LOP3.LUT P1, RZ, R0, 0x400000, RZ, 0xc0, !PT ;  /* 0x0040000000ff7812 */ /* 0x000fc6000782c0ff */
[----:B------:R-:W4:Y:S04]  /*85940*/  LDL.LU R133, [R1+0xa10] ;  /* 0x000a100001857983 */ /* 0x000f280000300800 */
[----:B------:R-:W4:Y:S01]  /*85950*/  LDL.LU R132, [R1+0xa14] ;  /* 0x000a140001847983 */ /* 0x000f220000300800 */
        /* <DEDUP_REMOVED lines=27> */
[----:B------:R-:W-:Y:S02]  /*85b10*/  @P6 LOP3.LUT R8, R8, 0x8000, RZ, 0xfc, !PT ;  /* 0x0000800008086812 */ /* 0x000fe400078efcff */
[----:B------:R-:W-:Y:S02]  /*85b20*/  F2FP.SATFINITE.E4M3.F32.PACK_AB_MERGE_C R20, RZ, R20, RZ ;  /* 0x00000014ff14723e */ /* 0x000fe400048070ff */
[----:B------:R-:W-:Y:S02]  /*85b30*/  LOP3.LUT R8, R8, 0xfffeffff, RZ, 0xc0, !PT ;  /* 0xfffeffff08087812 */ /* 0x000fe400078ec0ff */
[----:B0-----:R-:W-:-:S05]  /*85b40*/  @!P2 IADD3 R18, P5, R24, R18, RZ ;  /* 0x000000121812a210 */ /* 0x001fca0007fbe0ff */
[----:B------:R-:W-:-:S05]  /*85b50*/  @!P2 IMAD.X R19, R31, 0x1, R19, P5 ;  /* 0x000000011f13a824 */ /* 0x000fca00028e0613 */
[----:B------:R0:W-:Y:S04]  /*85b60*/  @!P2 STG.E.U8 desc[UR30][R18.64+0xb1], R234 ;  /* 0x0000b1ea1200a986 */ /* 0x0001e8000c10111e */
[----:B------:R1:W-:Y:S01]  /*85b70*/  @!P4 STG.E.U8 desc[UR30][R74.64+0xb0], R235 ;  /* 0x0000b0eb4a00c986 */ /* 0x0003e2000c10111e */
[----:B------:R-:W-:-:S03]  /*85b80*/  ISETP.LT.OR P4, PT, R29, 0x71, !P3 ;  /* 0x000000711d00780c */ /* 0x000fc60005f81670 */
[----:B------:R-:W-:Y:S01]  /*85b90*/  @!P1 STG.E.U8 desc[UR30][R76.64+0xb1], R236 ;  /* 0x0000b1ec4c009986 */ /* 0x000fe2000c10111e */
[----:B------:R-:W-:Y:S01]  /*85ba0*/  ISETP.LT.OR P1, PT, R29, 0x79, !P3 ;  /* 0x000000791d00780c */ /* 0x000fe20005f21670 */
[----:B0-----:R-:W0:Y:S08]  /*85bb0*/  @!P6 LDC.64 R18, c[0x0][0x5c0] ;  /* 0x00017000ff12eb82 */ /* 0x001e300000000a00 */
[----:B------:R-:W-:-:S04]  /*85bc0*/  @P4 LOP3.LUT R0, R0, 0x8, RZ, 0xfc, !PT ;  /* 0x0000000800004812 */ /* 0x000fc800078efcff */
[----:B------:R-:W-:Y:S02]  /*85bd0*/  @P1 LOP3.LUT R12, R12, 0x400, RZ, 0xfc, !PT ;  /* 0x000004000c0c1812 */ /* 0x000fe400078efcff */
[----:B0-----:R-:W-:-:S04]  /*85be0*/  @!P6 IADD3 R120, P2, P5, R24, R18, R5 ;  /* 0x000000121878e210 */ /* 0x001fc80007d5e005 */
[----:B------:R-:W-:Y:S02]  /*85bf0*/  @!P6 IADD3.X R121, R31, R19, R4, P2, P5 ;  /* 0x000000131f79e210 */ /* 0x000fe400017ea404 */
[----:B------:R-:W1:Y:S02]  /*85c00*/  @!P4 LDC.64 R18, c[0x0][0x5c0] ;  /* 0x00017000ff12cb82 */ /* 0x000e640000000a00 */
[----:B-1----:R-:W-:-:S04]  /*85c10*/  @!P4 IADD3 R74, P2, P5, R24, R18, R5 ;  /* 0x00000012184ac210 */ /* 0x002fc80007d5e005 */
[----:B------:R-:W-:Y:S02]  /*85c20*/  @!P4 IADD3.X R75, R31, R19, R4, P2, P5 ;  /* 0x000000131f4bc210 */ /* 0x000fe400017ea404 */
[----:B------:R-:W-:-:S13]  /*85c30*/  ISETP.LT.OR P4, PT, R29, 0x72, !P3 ;  /* 0x000000721d00780c */ /* 0x000fda0005f81670 */
[----:B------:R-:W0:Y:S01]  /*85c40*/  @!P4 LDC.64 R18, c[0x0][0x5c0] ;  /* 0x00017000ff12cb82 */ /* 0x000e220000000a00 */
[----:B------:R-:W-:Y:S02]  /*85c50*/  ISETP.LT.OR P6, PT, R29, 0x7a, !P3 ;  /* 0x0000007a1d00780c */ /* 0x000fe40005fc1670 */
[----:B------:R-:W-:Y:S02]  /*85c60*/  @P4 LOP3.LUT R8, R8, 0x10000, RZ, 0xfc, !PT ;  /* 0x0001000008084812 */ /* 0x000fe400078efcff */
[----:B0-----:R-:W-:-:S04]  /*85c70*/  @!P4 IADD3 R124, P2, P5, R24, R18, R5 ;  /* 0x00000012187cc210 */ /* 0x001fc80007d5e005 */
[----:B------:R-:W-:Y:S02]  /*85c80*/  @!P4 IADD3.X R125, R31, R19, R4, P2, P5 ;  /* 0x000000131f7dc210 */ /* 0x000fe400017ea404 */
[----:B------:R-:W-:Y:S02]  /*85c90*/  ISETP.LT.OR P2, PT, R29, 0xb9, !P0 ;  /* 0x000000b91d00780c */ /* 0x000fe40004741670 */
[----:B------:R-:W-:Y:S02]  /*85ca0*/  LOP3.LUT P4, RZ, R0, 0x800000, RZ, 0xc0, !PT ;  /* 0x0080000000ff7812 */ /* 0x000fe4000788c0ff */
[----:B------:R-:W-:Y:S02]  /*85cb0*/  LOP3.LUT R8, R8, 0xfffdffff, RZ, 0xc0, !PT ;  /* 0xfffdffff08087812 */ /* 0x000fe400078ec0ff */
[----:B------:R-:W-:-:S07]  /*85cc0*/  LOP3.LUT P0, RZ, R0, 0x400, RZ, 0xc0, !PT ;  /* 0x0000040000ff7812 */ /* 0x000fce000780c0ff */
[----:B------:R-:W0:Y:S02]  /*85cd0*/  @!P2 LDC.64 R18, c[0x0][0x5c0] ;  /* 0x00017000ff12ab82 */ /* 0x000e240000000a00 */
[----:B0-----:R-:W-:-:S05]  /*85ce0*/  @!P2 IADD3 R18, P5, R24, R18, RZ ;  /* 0x000000121812a210 */ /* 0x001fca0007fbe0ff */
[----:B------:R-:W-:-:S05]  /*85cf0*/  @!P2 IMAD.X R19, R31, 0x1, R19, P5 ;  /* 0x000000011f13a824 */ /* 0x000fca00028e0613 */
[----:B------:R0:W-:Y:S02]  /*85d00*/  @!P2 STG.E.U8 desc[UR30][R18.64+0xb8], R237 ;  /* 0x0000b8ed1200a986 */ /* 0x0001e4000c10111e */
[----:B0-----:R-:W0:Y:S02]  /*85d10*/  @!P1 LDC.64 R18, c[0x0][0x5c0] ;  /* 0x00017000ff129b82 */ /* 0x001e240000000a00 */
[----:B0-----:R-:W-:-:S04]  /*85d20*/  @!P1 IADD3 R126, P2, P5, R24, R18, R5 ;  /* 0x00000012187e9210 */ /* 0x001fc80007d5e005 */
[----:B------:R-:W-:Y:S02]  /*85d30*/  @!P1 IADD3.X R127, R31, R19, R4, P2, P5 ;  /* 0x000000131f7f9210 */ /* 0x000fe400017ea404 */
[----:B------:R-:W-:-:S04]  /*85d40*/  ISETP.GE.AND P1, PT, R28, 0x1, PT ;  /* 0x000000011c00780c */ /* 0x000fc80003f26270 */
[----:B------:R-:W-:-:S13]  /*85d50*/  ISETP.LT.OR P2, PT, R29, 0xba, !P1 ;  /* 0x000000ba1d00780c */ /* 0x000fda0004f41670 */
[----:B------:R-:W0:Y:S02]  /*85d60*/  @!P2 LDC.64 R18, c[0x0][0x5c0] ;  /* 0x00017000ff12ab82 */ /* 0x000e240000000a00 */
[----:B0-----:R-:W-:-:S05]  /*85d70*/  @!P2 IADD3 R18, P5, R24, R18, RZ ;  /* 0x000000121812a210 */ /* 0x001fca0007fbe0ff */
[----:B------:R-:W-:-:S05]  /*85d80*/  @!P2 IMAD.X R19, R31, 0x1, R19, P5 ;  /* 0x000000011f13a824 */ /* 0x000fca00028e0613 */
[----:B------:R0:W-:Y:S02]  /*85d90*/  @!P2 STG.E.U8 desc[UR30][R18.64+0xb9], R20 ;  /* 0x0000b9141200a986 */ /* 0x0001e4000c10111e */
[----:B0-----:R-:W0:Y:S01]  /*85da0*/  @!P6 LDC.64 R18, c[0x0][0x5c0] ;  /* 0x00017000ff12eb82 */ /* 0x001e220000000a00 */
[----:B--2---:R-:W-:Y:S02]  /*85db0*/  FMUL R20, R30, UR26 ;  /* 0x0000001a1e147c20 */ /* 0x004fe40008400000 */
[----:B------:R-:W2:Y:S01]  /*85dc0*/  LDL.LU R30, [R1+0xa18] ;  /* 0x000a1800011e7983 */ /* 0x000ea20000300800 */
[----:B0-----:R-:W-:Y:S01]  /*85dd0*/  @!P6 IADD3 R76, P2, P5, R24, R18, R5 ;  /* 0x00000012184ce210 */ /* 0x001fe20007d5e005 */
[----:B---3--:R-:W-:Y:S01]  /*85de0*/  FMUL R18, R128, UR26 ;  /* 0x0000001a80127c20 */ /* 0x008fe20008400000 */
[----:B------:R-:W-:Y:S01]  /*85df0*/  @P6 LOP3.LUT R8, R8, 0x20000, RZ, 0xfc, !PT ;  /* 0x0002000008086812 */ /* 0x000fe200078efcff */
[----:B------:R-:W3:Y:S03]  /*85e00*/  LDL.LU R134, [R1+0xa1c] ;  /* 0x000a1c0001867983 */ /* 0x000ee60000300800 */
[----:B------:R-:W-:Y:S01]  /*85e10*/  F2FP.SATFINITE.E4M3.F32.PACK_AB_MERGE_C R18, RZ, R18, RZ ;  /* 0x00000012ff12723e */ /* 0x000fe200048070ff */
[----:B------:R-:W3:Y:S04]  /*85e20*/  LDL.LU R136, [R1+0xa20] ;  /* 0x000a200001887983 */ /* 0x000ee80000300800 */
[----:B------:R0:W-:Y:S01]  /*85e30*/  @!P4 STG.E.U8 desc[UR30][R52.64+0xb8], R18 ;  /* 0x0000b8123400c986 */ /* 0x0001e2000c10111e */
[----:B------:R-:W-:-:S02]  /*85e40*/  ISETP.LT.OR P4, PT, R29, 0x81, !P3 ;  /* 0x000000811d00780c */ /* 0x000fc40005f81670 */
[----:B------:R-:W-:-:S11]  /*85e50*/  @!P6 IADD3.X R77, R31, R19, R4, P2, P5 ;  /* 0x000000131f4de210 */ /* 0x000fd600017ea404 */
[----:B0-----:R-:W0:Y:S01]  /*85e60*/  @!P4 LDC.64 R18, c[0x0][0x5c0] ;  /* 0x00017000ff12cb82 */ /* 0x001e220000000a00 */
[----:B------:R-:W-:Y:S02]  /*85e70*/  ISETP.LT.OR P6, PT, R29, 0x82, !P3 ;  /* 0x000000821d00780c */ /* 0x000fe40005fc1670 */
[----:B0-----:R-:W-:-:S04]  /*85e80*/  @!P4 IADD3 R52, P2, P5, R24, R18, R5 ;  /* 0x000000121834c210 */ /* 0x001fc80007d5e005 */
[----:B------:R-:W-:-:S07]  /*85e90*/  @!P4 IADD3.X R53, R31, R19, R4, P2, P5 ;  /* 0x000000131f35c210 */ /* 0x000fce00017ea404 */
[----:B------:R-:W0:Y:S02]  /*85ea0*/  @!P6 LDC.64 R18, c[0x0][0x5c0] ;  /* 0x00017000ff12eb82 */ /* 0x000e240000000a00 */
[----:B0-----:R-:W-:Y:S01]  /*85eb0*/  @!P6 IADD3 R128, P2, P5, R24, R18, R5 ;  /* 0x000000121880e210 */ /* 0x001fe20007d5e005 */
[----:B----4-:R-:W-:-:S03]  /*85ec0*/  FMUL R18, R130, UR26 ;  /* 0x0000001a82127c20 */ /* 0x010fc60008400000 */
[----:B------:R-:W-:Y:S02]  /*85ed0*/  @!P6 IADD3.X R129, R31, R19, R4, P2, P5 ;  /* 0x000000131f81e210 */ /* 0x000fe400017ea404 */
[----:B------:R-:W-:Y:S02]  /*85ee0*/  ISETP.LT.OR P2, PT, R29, 0xc1, !P1 ;  /* 0x000000c11d00780c */ /* 0x000fe40004f41670 */
[----:B------:R-:W-:-:S05]  /*85ef0*/  F2FP.SATFINITE.E4M3.F32.PACK_AB_MERGE_C R18, RZ, R18, RZ ;  /* 0x00000012ff12723e */ /* 0x000fca00048070ff */
[----:B------:R0:W-:Y:S06]  /*85f00*/  @!P0 STG.E.U8 desc[UR30][R50.64+0xb9], R18 ;  /* 0x0000b91232008986 */ /* 0x0001ec000c10111e */
[----:B0-----:R-:W0:Y:S01]  /*85f10*/  @!P2 LDC.64 R18, c[0x0][0x5c0] ;  /* 0x00017000ff12ab82 */ /* 0x001e220000000a00 */
[----:B------:R-:W-:-:S04]  /*85f20*/  LOP3.LUT R8, R8, 0xfffbffff, RZ, 0xc0, !PT ;  /* 0xfffbffff08087812 */ /* 0x000fc800078ec0ff */
[----:B------:R-:W-:Y:S02]  /*85f30*/  @P6 LOP3.LUT R8, R8, 0x40000, RZ, 0xfc, !PT ;  /* 0x0004000008086812 */ /* 0x000fe400078efcff */
[----:B------:R-:W-:Y:S02]  /*85f40*/  ISETP.LT.OR P6, PT, R29, 0x89, !P3 ;  /* 0x000000891d00780c */ /* 0x000fe40005fc1670 */
[----:B------:R-:W-:Y:S02]  /*85f50*/  F2FP.SATFINITE.E4M3.F32.PACK_AB_MERGE_C R20, RZ, R20, RZ ;  /* 0x00000014ff14723e */ /* 0x000fe400048070ff */
[----:B0-----:R-:W-:-:S05]  /*85f60*/  @!P2 IADD3 R18, P5, R24, R18, RZ ;  /* 0x000000121812a210 */ /* 0x001fca0007fbe0ff */
[----:B------:R-:W-:-:S05]  /*85f70*/  @!P2 IMAD.X R19, R31, 0x1, R19, P5 ;  /* 0x000000011f13a824 */ /* 0x000fca00028e0613 */
[----:B------:R0:W-:Y:S02]  /*85f80*/  @!P2 STG.E.U8 desc[UR30][R18.64+0xc0], R20 ;  /* 0x0000c0141200a986 */ /* 0x0001e4000c10111e */
[----:B0-----:R-:W0:Y:S02]  /*85f90*/  @!P6 LDC.64 R18, c[0x0][0x5c0] ;  /* 0x00017000ff12eb82 */ /* 0x001e240000000a00 */
[----:B0-----:R-:W-:-:S04]  /*85fa0*/  @!P6 IADD3 R130, P2, P5, R24, R18, R5 ;  /* 0x000000121882e210 */ /* 0x001fc80007d5e005 */
[----:B------:R-:W-:Y:S02]  /*85fb0*/  @!P6 IADD3.X R131, R31, R19, R4, P2, P5 ;  /* 0x000000131f83e210 */ /* 0x000fe400017ea404 */
[----:B------:R-:W-:Y:S02]  /*85fc0*/  ISETP.LT.OR P2, PT, R29, 0xc2, !P1 ;  /* 0x000000c21d00780c */ /* 0x000fe40004f41670 */
[----:B------:R-:W-:-:S11]  /*85fd0*/  LOP3.LUT R0, R0, 0xff7fffff, RZ, 0xc0, !PT ;  /* 0xff7fffff00007812 */ /* 0x000fd600078ec0ff */
[----:B------:R-:W0:Y:S01]  /*85fe0*/  @!P2 LDC.64 R18, c[0x0][0x5c0] ;  /* 0x00017000ff12ab82 */ /* 0x000e220000000a00 */
[----:B------:R-:W-:-:S04]  /*85ff0*/  @P4 LOP3.LUT R0, R0, 0x800000, RZ, 0xfc, !PT ;  /* 0x0080000000004812 */ /* 0x000fc800078efcff */
[C---:B------:R-:W-:Y:S02]  /*86000*/  LOP3.LUT P4, RZ, R0.reuse, 0x800, RZ, 0xc0, !PT ;  /* 0x0000080000ff7812 */ /* 0x040fe4000788c0ff */
[C---:B------:R-:W-:Y:S02]  /*86010*/  LOP3.LUT P0, RZ, R0.reuse, 0x1000000, RZ, 0xc0, !PT ;  /* 0x0100000000ff7812 */ /* 0x040fe4000780c0ff */
[----:B------:R-:W-:Y:S01]  /*86020*/  LOP3.LUT R0, R0, 0xfffffbff, RZ, 0xc0, !PT ;  /* 0xfffffbff00007812 */ /* 0x000fe200078ec0ff */
[----:B------:R-:W-:-:S03]  /*86030*/  FMUL R20, R133, UR26 ;  /* 0x0000001a85147c20 */ /* 0x000fc60008400000 */
[----:B------:R-:W-:Y:S02]  /*86040*/  @P6 LOP3.LUT R0, R0, 0x400, RZ, 0xfc, !PT ;  /* 0x0000040000006812 */ /* 0x000fe400078efcff */
[----:B------:R-:W-:Y:S02]  /*86050*/  ISETP.LT.OR P6, PT, R29, 0x8a, !P3 ;  /* 0x0000008a1d00780c */ /* 0x000fe40005fc1670 */
[----:B------:R-:W-:Y:S02]  /*86060*/  F2FP.SATFINITE.E4M3.F32.PACK_AB_MERGE_C R20, RZ, R20, RZ ;  /* 0x00000014ff14723e */ /* 0x000fe400048070ff */
[----:B0-----:R-:W-:-:S05]  /*86070*/  @!P2 IADD3 R18, P5, R24, R18, RZ ;  /* 0x000000121812a210 */ /* 0x001fca0007fbe0ff */
[----:B------:R-:W-:-:S05]  /*86080*/  @!P2 IMAD.X R19, R31, 0x1, R19, P5 ;  /* 0x000000011f13a824 */ /* 0x000fca00028e0613 */
[----:B------:R0:W-:Y:S02]  /*86090*/  @!P2 STG.E.U8 desc[UR30][R18.64+0xc1], R20 ;  /* 0x0000c1141200a986 */ /* 0x0001e4000c10111e */
[----:B0-----:R-:W0:Y:S02]  /*860a0*/  @!P6 LDC.64 R18, c[0x0][0x5c0] ;  /* 0x00017000ff12eb82 */ /* 0x001e240000000a00 */
[----:B0-----:R-:W-:Y:S01]  /*860b0*/  @!P6 IADD3 R50, P2, P5, R24, R18, R5 ;  /* 0x000000121832e210 */ /* 0x001fe20007d5e005 */
[----:B------:R-:W-:-:S05]  /*860c0*/  FMUL R18, R132, UR26 ;  /* 0x0000001a84127c20 */ /* 0x000fca0008400000 */
[----:B------:R-:W-:-:S05]  /*860d0*/  F2FP.SATFINITE.E4M3.F32.PACK_AB_MERGE_C R18, RZ, R18, RZ ;  /* 0x00000012ff12723e */ /* 0x000fca00048070ff */
[----:B------:R0:W-:Y:S01]  /*860e0*/  @!P4 STG.E.U8 desc[UR30][R42.64+0xc0], R18 ;  /* 0x0000c0122a00c986 */ /* 0x0001e2000c10111e */
[----:B------:R-:W-:Y:S02]  /*860f0*/  ISETP.LT.OR P4, PT, R29, 0x91, !P3 ;  /* 0x000000911d00780c */ /* 0x000fe40005f81670 */
[----:B------:R-:W-:-:S11]  /*86100*/  @!P6 IADD3.X R51, R31, R19, R4, P2, P5 ;  /* 0x000000131f33e210 */ /* 0x000fd600017ea404 */
[----:B0-----:R-:W0:Y:S01]  /*86110*/  @!P4 LDC.64 R18, c[0x0][0x5c0] ;  /* 0x00017000ff12cb82 */ /* 0x001e220000000a00 */
[----:B------:R-:W-:-:S04]  /*86120*/  LOP3.LUT R8, R8, 0xfff7ffff, RZ, 0xc0, !PT ;  /* 0xfff7ffff08087812 */ /* 0x000fc800078ec0ff */
[----:B------:R-:W-:Y:S02]  /*86130*/  @P6 LOP3.LUT R8, R8, 0x80000, RZ, 0xfc, !PT ;  /* 0x0008000008086812 */ /* 0x000fe400078efcff */
[----:B------:R-:W-:Y:S02]  /*86140*/  ISETP.LT.OR P6, PT, R29, 0x92, !P3 ;  /* 0x000000921d00780c */ /* 0x000fe40005fc1670 */
[----:B0-----:R-:W-:-:S04]  /*86150*/  @!P4 IADD3 R42, P2, P5, R24, R18, R5 ;  /* 0x00000012182ac210 */ /* 0x001fc80007d5e005 */
[----:B------:R-:W-:-:S07]  /*86160*/  @!P4 IADD3.X R43, R31, R19, R4, P2, P5 ;  /* 0x000000131f2bc210 */ /* 0x000fce00017ea404 */
[----:B------:R-:W0:Y:S02]  /*86170*/  @!P6 LDC.64 R18, c[0x0][0x5c0] ;  /* 0x00017000ff12eb82 */ /* 0x000e240000000a00 */
[----:B0-----:R-:W-:Y:S01]  /*86180*/  @!P6 IADD3 R132, P2, P5, R24, R18, R5 ;  /* 0x000000121884e210 */ /* 0x001fe20007d5e005 */
[----:B--2---:R-:W-:Y:S02]  /*86190*/  FMUL R18, R30, UR26 ;  /* 0x0000001a1e127c20 */ /* 0x004fe40008400000 */
[----:B------:R-:W2:Y:S01]  /*861a0*/  LDL.LU R30, [R1+0xa24] ;  /* 0x000a2400011e7983 */ /* 0x000ea20000300800 */
[----:B------:R-:W-:Y:S02]  /*861b0*/  @!P6 IADD3.X R133, R31, R19, R4, P2, P5 ;  /* 0x000000131f85e210 */ /* 0x000fe400017ea404 */
[----:B------:R-:W-:Y:S01]  /*861c0*/  ISETP.LT.OR P2, PT, R29, 0xc9, !P1 ;  /* 0x000000c91d00780c */ /* 0x000fe20004f41670 */
[----:B---3--:R-:W-:Y:S01]  /*861d0*/  FMUL R20, R134, UR26 ;  /* 0x0000001a86147c20 */ /* 0x008fe20008400000 */
[----:B------:R-:W-:Y:S01]  /*861e0*/  F2FP.SATFINITE.E4M3.F32.PACK_AB_MERGE_C R18, RZ, R18, RZ ;  /* 0x00000012ff12723e */ /* 0x000fe200048070ff */
[----:B------:R-:W3:Y:S04]  /*861f0*/  LDL.LU R139, [R1+0xa28] ;  /* 0x000a2800018b7983 */ /* 0x000ee80000300800 */
[----:B------:R0:W-:Y:S01]  /*86200*/  @!P0 STG.E.U8 desc[UR30][R80.64+0xc1], R18 ;  /* 0x0000c11250008986 */ /* 0x0001e2000c10111e */
[----:B------:R-:W-:-:S02]  /*86210*/  LOP3.LUT R8, R8, 0xffefffff, RZ, 0xc0, !PT ;  /* 0xffefffff08087812 */ /* 0x000fc400078ec0ff */
[----:B------:R-:W-:Y:S01]  /*86220*/  F2FP.SATFINITE.E4M3.F32.PACK_AB_MERGE_C R20, RZ, R20, RZ ;  /* 0x00000014ff14723e */ /* 0x000fe200048070ff */
[----:B------:R-:W4:Y:S02]  /*86230*/  LDL.LU R138, [R1+0xa2c] ;  /* 0x000a2c00018a7983 */ /* 0x000f240000300800 */
[----:B0-----:R-:W0:Y:S01]  /*86240*/  @!P2 LDC.64 R18, c[0x0][0x5c0] ;  /* 0x00017000ff12ab82 */ /* 0x001e220000000a00 */
[----:B------:R-:W-:Y:S02]  /*86250*/  @P6 LOP3.LUT R8, R8, 0x100000, RZ, 0xfc, !PT ;  /* 0x0010000008086812 */ /* 0x000fe400078efcff */
[----:B------:R-:W-:Y:S02]  /*86260*/  ISETP.LT.OR P6, PT, R29, 0x99, !P3 ;  /* 0x000000991d00780c */ /* 0x000fe40005fc1670 */
        /* <DEDUP_REMOVED lines=22> */
[----:B--2---:R-:W-:Y:S02]  /*863d0*/  FMUL R18, R30, UR26 ;  /* 0x0000001a1e127c20 */ /* 0x004fe40008400000 */
[----:B------:R-:W2:Y:S03]  /*863e0*/  LDL.LU R30, [R1+0xa30] ;  /* 0x000a3000011e7983 */ /* 0x000ea60000300800 */
[----:B------:R-:W-:Y:S01]  /*863f0*/  F2FP.SATFINITE.E4M3.F32.PACK_AB_MERGE_C R18, RZ, R18, RZ ;  /* 0x00000012ff12723e */ /* 0x000fe200048070ff */
[----:B------:R-:W2:Y:S04]  /*86400*/  LDL.LU R140, [R1+0xa34] ;  /* 0x000a3400018c7983 */ /* 0x000ea80000300800 */
[----:B------:R0:W-:Y:S01]  /*86410*/  @!P4 STG.E.U8 desc[UR30][R78.64+0xc8], R18 ;  /* 0x0000c8124e00c986 */ /* 0x0001e2000c10111e */
[----:B------:R-:W-:-:S02]  /*86420*/  ISETP.LT.OR P4, PT, R29, 0xa1, !P3 ;  /* 0x000000a11d00780c */ /* 0x000fc40005f81670 */
[----:B------:R-:W-:Y:S02]  /*86430*/  @!P6 IADD3.X R81, R31, R19, R4, P2, P5 ;  /* 0x000000131f51e210 */ /* 0x000fe400017ea404 */
[----:B------:R-:W-:Y:S01]  /*86440*/  LOP3.LUT R8, R8, 0xffdfffff, RZ, 0xc0, !PT ;  /* 0xffdfffff08087812 */ /* 0x000fe200078ec0ff */
[----:B----4-:R-:W-:Y:S01]  /*86450*/  FMUL R20, R138, UR26 ;  /* 0x0000001a8a147c20 */ /* 0x010fe20008400000 */
[----:B------:R-:W4:Y:S07]  /*86460*/  LDL.LU R142, [R1+0xa38] ;  /* 0x000a3800018e7983 */ /* 0x000f2e0000300800 */
[----:B0-----:R-:W0:Y:S01]  /*86470*/  @!P4 LDC.64 R18, c[0x0][0x5c0] ;  /* 0x00017000ff12cb82 */ /* 0x001e220000000a00 */
[----:B------:R-:W-:-:S02]  /*86480*/  @P6 LOP3.LUT R8, R8, 0x200000, RZ, 0xfc, !PT ;  /* 0x0020000008086812 */ /* 0x000fc400078efcff */
[----:B------:R-:W-:Y:S02]  /*86490*/  ISETP.LT.OR P6, PT, R29, 0xa2, !P3 ;  /* 0x000000a21d00780c */ /* 0x000fe40005fc1670 */
[----:B0-----:R-:W-:-:S04]  /*864a0*/  @!P4 IADD3 R78, P2, P5, R24, R18, R5 ;  /* 0x00000012184ec210 */ /* 0x001fc80007d5e005 */
[----:B------:R-:W-:-:S07]  /*864b0*/  @!P4 IADD3.X R79, R31, R19, R4, P2, P5 ;  /* 0x000000131f4fc210 */ /* 0x000fce00017ea404 */
[----:B------:R-:W0:Y:S02]  /*864c0*/  @!P6 LDC.64 R18, c[0x0][0x5c0] ;  /* 0x00017000ff12eb82 */ /* 0x000e240000000a00 */
[----:B0-----:R-:W-:Y:S01]  /*864d0*/  @!P6 IADD3 R136, P2, P5, R24, R18, R5 ;  /* 0x000000121888e210 */ /* 0x001fe20007d5e005 */
[----:B---3--:R-:W-:-:S03]  /*864e0*/  FMUL R18, R139, UR26 ;  /* 0x0000001a8b127c20 */ /* 0x008fc60008400000 */
[----:B------:R-:W-:Y:S02]  /*864f0*/  @!P6 IADD3.X R137, R31, R19, R4, P2, P5 ;  /* 0x000000131f89e210 */ /* 0x000fe400017ea404 */
[----:B------:R-:W-:Y:S02]  /*86500*/  ISETP.LT.OR P2, PT, R29, 0xd1, !P1 ;  /* 0x000000d11d00780c */ /* 0x000fe40004f41670 */
[----:B------:R-:W-:-:S05]  /*86510*/  F2FP.SATFINITE.E4M3.F32.PACK_AB_MERGE_C R18, RZ, R18, RZ ;  /* 0x00000012ff12723e */ /* 0x000fca00048070ff */
[----:B------:R0:W-:Y:S06]  /*86520*/  @!P0 STG.E.U8 desc[UR30][R36.64+0xc9], R18 ;  /* 0x0000c91224008986 */ /* 0x0001ec000c10111e */
[----:B0-----:R-:W0:Y:S01]  /*86530*/  @!P2 LDC.64 R18, c[0x0][0x5c0] ;  /* 0x00017000ff12ab82 */ /* 0x001e220000000a00 */
[----:B------:R-:W-:Y:S02]  /*86540*/  F2FP.SATFINITE.E4M3.F32.PACK_AB_MERGE_C R20, RZ, R20, RZ ;  /* 0x00000014ff14723e */ /* 0x000fe400048070ff */
[----:B0-----:R-:W-:-:S05]  /*86550*/  @!P2 IADD3 R18, P5, R24, R18, RZ ;  /* 0x000000121812a210 */ /* 0x001fca0007fbe0ff */
[----:B------:R-:W-:-:S05]  /*86560*/  @!P2 IMAD.X R19, R31, 0x1, R19, P5 ;  /* 0x000000011f13a824 */ /* 0x000fca00028e0613 */
[----:B------:R2:W-:Y:S02]  /*86570*/  @!P2 STG.E.U8 desc[UR30][R18.64+0xd0], R20 ;  /* 0x0000d0141200a986 */ /* 0x0005e4000c10111e */
[----:B--2---:R-:W-:Y:S02]  /*86580*/  FMUL R20, R30, UR26 ;  /* 0x0000001a1e147c20 */ /* 0x004fe40008400000 */
[----:B------:R-:W2:Y:S01]  /*86590*/  LDL.LU R30, [R1+0xa3c] ;  /* 0x000a3c00011e7983 */ /* 0x000ea20000300800 */
[----:B------:R-:W-:-:S03]  /*865a0*/  LOP3.LUT R8, R8, 0xffbfffff, RZ, 0xc0, !PT ;  /* 0xffbfffff08087812 */ /* 0x000fc600078ec0ff */
[----:B------:R-:W3:Y:S01]  /*865b0*/  LDL.LU R145, [R1+0xa40] ;  /* 0x000a400001917983 */ /* 0x000ee20000300800 */
[----:B------:R-:W-:Y:S02]  /*865c0*/  @P6 LOP3.LUT R8, R8, 0x400000, RZ, 0xfc, !PT ;  /* 0x0040000008086812 */ /* 0x000fe400078efcff */
[----:B------:R-:W-:Y:S01]  /*865d0*/  ISETP.LT.OR P6, PT, R29, 0xa9, !P3 ;  /* 0x000000a91d00780c */ /* 0x000fe20005fc1670 */
[----:B------:R-:W3:-:S12]  /*865e0*/  LDL.LU R144, [R1+0xa44] ;  /* 0x000a440001907983 */ /* 0x000ed80000300800 */
[----:B------:R-:W0:Y:S02]  /*865f0*/  @!P6 LDC.64 R18, c[0x0][0x5c0] ;  /* 0x00017000ff12eb82 */ /* 0x000e240000000a00 */
        /* <DEDUP_REMOVED lines=33> */
[----:B------:R-:W-:Y:S01]  /*86810*/  F2FP.SATFINITE.E4M3.F32.PACK_AB_MERGE_C R18, RZ, R18, RZ ;  /* 0x00000012ff12723e */ /* 0x000fe200048070ff */
[----:B--2---:R-:W-:Y:S02]  /*86820*/  FMUL R20, R30, UR26 ;  /* 0x0000001a1e147c20 */ /* 0x004fe40008400000 */
[----:B------:R-:W2:Y:S04]  /*86830*/  LDL.LU R30, [R1+0xa48] ;  /* 0x000a4800011e7983 */ /* 0x000ea80000300800 */
[----:B------:R0:W-:Y:S01]  /*86840*/  @!P0 STG.E.U8 desc[UR30][R86.64+0xd1], R18 ;  /* 0x0000d11256008986 */ /* 0x0001e2000c10111e */
[----:B------:R-:W-:-:S02]  /*86850*/  LOP3.LUT R8, R8, 0xfeffffff, RZ, 0xc0, !PT ;  /* 0xfeffffff08087812 */ /* 0x000fc400078ec0ff */
[----:B------:R-:W-:Y:S01]  /*86860*/  F2FP.SATFINITE.E4M3.F32.PACK_AB_MERGE_C R20, RZ, R20, RZ ;  /* 0x00000014ff14723e */ /* 0x000fe200048070ff */
[----:B------:R-:W4:Y:S01]  /*86870*/  LDL.LU R146, [R1+0xa4c] ;  /* 0x000a4c0001927983 */ /* 0x000f220000300800 */
[----:B0-----:R-:W0:Y:S01]  /*86880*/  @!P2 LDC.64 R18, c[0x0][0x5c0] ;  /* 0x00017000ff12ab82 */ /* 0x001e220000000a00 */
[----:B------:R-:W-:Y:S02]  /*86890*/  @P6 LOP3.LUT R8, R8, 0x1000000, RZ, 0xfc, !PT ;  /* 0x0100000008086812 */ /* 0x000fe400078efcff */
[----:B------:R-:W4:Y:S01]  /*868a0*/  LDL.LU R148, [R1+0xa50] ;  /* 0x000a500001947983 */ /* 0x000f220000300800 */
        /* <DEDUP_REMOVED lines=14> */
[----:B---3--:R-:W-:-:S03]  /*86990*/  FMUL R20, R145, UR26 ;  /* 0x0000001a91147c20 */ /* 0x008fc60008400000 */
        /* <DEDUP_REMOVED lines=25> */
[----:B------:R-:W3:Y:S01]  /*86b30*/  LDL.LU R151, [R1+0xa58] ;  /* 0x000a580001977983 */ /* 0x000ee20000300800 */
[----:B------:R-:W-:-:S02]  /*86b40*/  F2FP.SATFINITE.E4M3.F32.PACK_AB_MERGE_C R18, RZ, R18, RZ ;  /* 0x00000012ff12723e */ /* 0x000fc400048070ff */
[----:B------:R-:W-:Y:S01]  /*86b50*/  LOP3.LUT R8, R8, 0xfbffffff, RZ, 0xc0, !PT ;  /* 0xfbffffff08087812 */ /* 0x000fe200078ec0ff */
[----:B----4-:R-:W-:Y:S01]  /*86b60*/  FMUL R20, R146, UR26 ;  /* 0x0000001a92147c20 */ /* 0x010fe20008400000 */
[----:B------:R-:W-:Y:S01]  /*86b70*/  LOP3.LUT R0, R0, 0xf7ffffff, RZ, 0xc0, !PT ;  /* 0xf7ffffff00007812 */ /* 0x000fe200078ec0ff */
[----:B------:R0:W-:Y:S04]  /*86b80*/  @!P0 STG.E.U8 desc[UR30][R40.64+0xd9], R18 ;  /* 0x0000d91228008986 */ /* 0x0001e8000c10111e */
[----:B------:R-:W4:Y:S02]  /*86b90*/  LDL.LU R150, [R1+0xa5c] ;  /* 0x000a5c0001967983 */ /* 0x000f240000300800 */
[----:B0-----:R-:W0:Y:S01]  /*86ba0*/  @!P2 LDC.64 R18, c[0x0][0x5c0] ;  /* 0x00017000ff12ab82 */ /* 0x001e220000000a00 */
[----:B------:R-:W-:-:S02]  /*86bb0*/  @P6 LOP3.LUT R8, R8, 0x4000000, RZ, 0xfc, !PT ;  /* 0x0400000008086812 */ /* 0x000fc400078efcff */
        /* <DEDUP_REMOVED lines=8> */
[----:B------:R-:W-:-:S13]  /*86c40*/  ISETP.LT.OR P2, PT, R29, 0xe2, !P1 ;  /* 0x000000e21d00780c */ /* 0x000fda0004f41670 */
        /* <DEDUP_REMOVED lines=40> */
[----:B------:R0:W-:Y:S01]  /*86ed0*/  @!P2 STG.E.U8 desc[UR30][R18.64+0xe8], R20 ;  /* 0x0000e8141200a986 */ /* 0x0001e2000c10111e */
[----:B------:R-:W-:-:S04]  /*86ee0*/  LOP3.LUT R8, R8, 0xefffffff, RZ, 0xc0, !PT ;  /* 0xefffffff08087812 */ /* 0x000fc800078ec0ff */
[----:B------:R-:W-:Y:S02]  /*86ef0*/  @P6 LOP3.LUT R8, R8, 0x10000000, RZ, 0xfc, !PT ;  /* 0x1000000008086812 */ /* 0x000fe400078efcff */
[----:B------:R-:W-:-:S13]  /*86f00*/  ISETP.LT.OR P6, PT, R29, 0xd9, !P3 ;  /* 0x000000d91d00780c */ /* 0x000fda0005fc1670 */
[----:B0-----:R-:W0:Y:S01]  /*86f10*/  @!P6 LDC.64 R18, c[0x0][0x5c0] ;  /* 0x00017000ff12eb82 */ /* 0x001e220000000a00 */
[----:B--2---:R-:W-:Y:S02]  /*86f20*/  FMUL R20, R30, UR26 ;  /* 0x0000001a1e147c20 */ /* 0x004fe40008400000 */
[----:B------:R-:W2:Y:S04]  /*86f30*/  LDL.LU R30, [R1+0xa6c] ;  /* 0x000a6c00011e7983 */ /* 0x000ea80000300800 */
[----:B------:R-:W3:Y:S01]  /*86f40*/  LDL.LU R157, [R1+0xa70] ;  /* 0x000a7000019d7983 */ /* 0x000ee20000300800 */
[----:B0-----:R-:W-:-:S03]  /*86f50*/  @!P6 IADD3 R150, P2, P5, R24, R18, R5 ;  /* 0x000000121896e210 */ /* 0x001fc60007d5e005 */
[----:B------:R-:W3:Y:S01]  /*86f60*/  LDL.LU R156, [R1+0xa74] ;  /* 0x000a7400019c7983 */ /* 0x000ee20000300800 */
        /* <DEDUP_REMOVED lines=24> */
[----:B0-----:R-:W-:-:S04]  /*870f0*/  @!P4 IADD3 R92, P2, P5, R24, R18, R5 ;  /* 0x00000012185cc210 */ /* 0x001fc80007d5e005 */
[----:B------:R-:W-:Y:S02]  /*87100*/  @!P4 IADD3.X R93, R31, R19, R4, P2, P5 ;  /* 0x000000131f5dc210 */ /* 0x000fe400017ea404 */
[----:B------:R-:W-:-:S13]  /*87110*/  ISETP.LT.OR P4, PT, R29, 0xe2, !P3 ;  /* 0x000000e21d00780c */ /* 0x000fda0005f81670 */
[----:B------:R-:W0:Y:S02]  /*87120*/  @!P4 LDC.64 R18, c[0x0][0x5c0] ;  /* 0x00017000ff12cb82 */ /* 0x000e240000000a00 */
[----:B0-----:R-:W-:Y:S01]  /*87130*/  @!P4 IADD3 R152, P2, P5, R24, R18, R5 ;  /* 0x000000121898c210 */ /* 0x001fe20007d5e005 */
[----:B----4-:R-:W-:-:S03]  /*87140*/  FMUL R18, R154, UR26 ;  /* 0x0000001a9a127c20 */ /* 0x010fc60008400000 */
[----:B------:R-:W-:Y:S02]  /*87150*/  @!P4 IADD3.X R153, R31, R19, R4, P2, P5 ;  /* 0x000000131f99c210 */ /* 0x000fe400017ea404 */
[----:B------:R-:W-:Y:S02]  /*87160*/  ISETP.LT.OR P2, PT, R29, 0xf1, !P1 ;  /* 0x000000f11d00780c */ /* 0x000fe40004f41670 */
[----:B------:R-:W-:-:S05]  /*87170*/  F2FP.SATFINITE.E4M3.F32.PACK_AB_MERGE_C R18, RZ, R18, RZ ;  /* 0x00000012ff12723e */ /* 0x000fca00048070ff */
[----:B------:R0:W-:Y:S01]  /*87180*/  @!P0 STG.E.U8 desc[UR30][R56.64+0xe9], R18 ;  /* 0x0000e91238008986 */ /* 0x0001e2000c10111e */
[----:B------:R-:W-:-:S05]  /*87190*/  LOP3.LUT R8, R8, 0xdfffffff, RZ, 0xc0, !PT ;  /* 0xdfffffff08087812 */ /* 0x000fca00078ec0ff */
[----:B0-----:R-:W0:Y:S01]  /*871a0*/  @!P2 LDC.64 R18, c[0x0][0x5c0] ;  /* 0x00017000ff12ab82 */ /* 0x001e220000000a00 */
[----:B------:R-:W-:Y:S01]  /*871b0*/  @P6 LOP3.LUT R8, R8, 0x20000000, RZ, 0xfc, !PT ;  /* 0x2000000008086812 */ /* 0x000fe200078efcff */
[----:B--2---:R-:W-:Y:S02]  /*871c0*/  FMUL R20, R30, UR26 ;  /* 0x0000001a1e147c20 */ /* 0x004fe40008400000 */
[----:B------:R-:W2:Y:S01]  /*871d0*/  LDL.LU R30, [R1+0xa78] ;  /* 0x000a7800011e7983 */ /* 0x000ea20000300800 */
[----:B------:R-:W-:Y:S02]  /*871e0*/  LOP3.LUT R8, R8, 0xbfffffff, RZ, 0xc0, !PT ;  /* 0xbfffffff08087812 */ /* 0x000fe400078ec0ff */
[----:B0-----:R-:W-:Y:S01]  /*871f0*/  @!P2 IADD3 R18, P5, R24, R18, RZ ;  /* 0x000000121812a210 */ /* 0x001fe20007fbe0ff */
[----:B------:R-:W4:Y:S01]  /*87200*/  LDL.LU R158, [R1+0xa7c] ;  /* 0x000a7c00019e7983 */ /* 0x000f220000300800 */
[----:B------:R-:W-:Y:S02]  /*87210*/  @P4 LOP3.LUT R8, R8, 0x40000000, RZ, 0xfc, !PT ;  /* 0x4000000008084812 */ /* 0x000fe400078efcff */
[----:B------:R-:W-:Y:S01]  /*87220*/  ISETP.LT.OR P4, PT, R29, 0xe9, !P3 ;  /* 0x000000e91d00780c */ /* 0x000fe20005f81670 */
[----:B------:R-:W-:Y:S01]  /*87230*/  @!P2 IMAD.X R19, R31, 0x1, R19, P5 ;  /* 0x000000011f13a824 */ /* 0x000fe200028e0613 */
[----:B------:R-:W-:Y:S01]  /*87240*/  F2FP.SATFINITE.E4M3.F32.PACK_AB_MERGE_C R20, RZ, R20, RZ ;  /* 0x00000014ff14723e */ /* 0x000fe200048070ff */
[----:B------:R-:W4:Y:S04]  /*87250*/  LDL.LU R160, [R1+0xa80] ;  /* 0x000a800001a07983 */ /* 0x000f280000300800 */
[----:B------:R0:W-:Y:S06]  /*87260*/  @!P2 STG.E.U8 desc[UR30][R18.64+0xf0], R20 ;  /* 0x0000f0141200a986 */ /* 0x0001ec000c10111e */
[----:B0-----:R-:W0:Y:S02]  /*87270*/  @!P4 LDC.64 R18, c[0x0][0x5c0] ;  /* 0x00017000ff12cb82 */ /* 0x001e240000000a00 */
[----:B0-----:R-:W-:-:S04]  /*87280*/  @!P4 IADD3 R154, P2, P5, R24, R18, R5 ;  /* 0x00000012189ac210 */ /* 0x001fc80007d5e005 */
[----:B------:R-:W-:Y:S02]  /*87290*/  @!P4 IADD3.X R155, R31, R19, R4, P2, P5 ;  /* 0x000000131f9bc210 */ /* 0x000fe400017ea404 */
[----:B------:R-:W-:-:S13]  /*872a0*/  ISETP.LT.OR P2, PT, R29, 0xf2, !P1 ;  /* 0x000000f21d00780c */ /* 0x000fda0004f41670 */
[----:B------:R-:W0:Y:S01]  /*872b0*/  @!P2 LDC.64 R18, c[0x0][0x5c0] ;  /* 0x00017000ff12ab82 */ /* 0x000e220000000a00 */
        /* <DEDUP_REMOVED lines=25> */
[----:B--2---:R-:W-:Y:S02]  /*87450*/  FMUL R18, R30, UR26 ;  /* 0x0000001a1e127c20 */ /* 0x004fe40008400000 */
[----:B------:R-:W2:Y:S01]  /*87460*/  LDL.LU R30, [R1+0xa84] ;  /* 0x000a8400011e7983 */ /* 0x000ea20000300800 */
[----:B------:R-:W-:Y:S02]  /*87470*/  @!P6 IADD3.X R157, R31, R19, R4, P2, P5 ;  /* 0x000000131f9de210 */ /* 0x000fe400017ea404 */
[----:B------:R-:W-:Y:S01]  /*87480*/  ISETP.LT.OR P2, PT, R29, 0xf9, !P1 ;  /* 0x000000f91d00780c */ /* 0x000fe20004f41670 */
[----:B----4-:R-:W-:Y:S01]  /*87490*/  FMUL R20, R158, UR26 ;  /* 0x0000001a9e147c20 */ /* 0x010fe20008400000 */
[----:B------:R-:W-:Y:S01]  /*874a0*/  F2FP.SATFINITE.E4M3.F32.PACK_AB_MERGE_C R18, RZ, R18, RZ ;  /* 0x00000012ff12723e */ /* 0x000fe200048070ff */
[----:B------:R-:W3:Y:S04]  /*874b0*/  LDL.LU R163, [R1+0xa88] ;  /* 0x000a880001a37983 */ /* 0x000ee80000300800 */
[----:B------:R0:W-:Y:S01]  /*874c0*/  @!P0 STG.E.U8 desc[UR30][R104.64+0xf1], R18 ;  /* 0x0000f11268008986 */ /* 0x0001e2000c10111e */
[----:B------:R-:W-:-:S03]  /*874d0*/  F2FP.SATFINITE.E4M3.F32.PACK_AB_MERGE_C R20, RZ, R20, RZ ;  /* 0x00000014ff14723e */ /* 0x000fc600048070ff */
[----:B------:R-:W4:Y:S02]  /*874e0*/  LDL.LU R162, [R1+0xa8c] ;  /* 0x000a8c0001a27983 */ /* 0x000f240000300800 */
[----:B0-----:R-:W0:Y:S01]  /*874f0*/  @!P2 LDC.64 R18, c[0x0][0x5c0] ;  /* 0x00017000ff12ab82 */ /* 0x001e220000000a00 */
[----:B------:R-:W-:Y:S02]  /*87500*/  ISETP.LT.OR P0, PT, R29, 0xf9, !P3 ;  /* 0x000000f91d00780c */ /* 0x000fe40005f01670 */
        /* <DEDUP_REMOVED lines=8> */
[----:B------:R-:W-:Y:S01]  /*87590*/  ISETP.LT.OR P1, PT, R29, 0xfa, !P3 ;  /* 0x000000fa1d00780c */ /* 0x000fe20005f21670 */
[----:B------:R-:W-:-:S05]  /*875a0*/  FMUL R20, R160, UR26 ;  /* 0x0000001aa0147c20 */ /* 0x000fca0008400000 */
[----:B------:R-:W-:Y:S02]  /*875b0*/  F2FP.SATFINITE.E4M3.F32.PACK_AB_MERGE_C R20, RZ, R20, RZ ;  /* 0x00000014ff14723e */ /* 0x000fe400048070ff */
[----:B0-----:R-:W-:-:S05]  /*875c0*/  @!P2 IADD3 R18, P5, R24, R18, RZ ;  /* 0x000000121812a210 */ /* 0x001fca0007fbe0ff */
[----:B------:R-:W-:-:S05]  /*875d0*/  @!P2 IMAD.X R19, R31, 0x1, R19, P5 ;  /* 0x000000011f13a824 */ /* 0x000fca00028e0613 */
[----:B------:R0:W-:Y:S02]  /*875e0*/  @!P2 STG.E.U8 desc[UR30][R18.64+0xf9], R20 ;  /* 0x0000f9141200a986 */ /* 0x0001e4000c10111e */
[----:B0-----:R-:W0:Y:S02]  /*875f0*/  @!P1 LDC.64 R18, c[0x0][0x5c0] ;  /* 0x00017000ff129b82 */ /* 0x001e240000000a00 */
[----:B0-----:R-:W-:Y:S01]  /*87600*/  @!P1 IADD3 R104, P2, P5, R24, R18, R5 ;  /* 0x0000001218689210 */ /* 0x001fe20007d5e005 */
[----:B--2---:R-:W-:Y:S02]  /*87610*/  FMUL R18, R30, UR26 ;  /* 0x0000001a1e127c20 */ /* 0x004fe40008400000 */
[----:B------:R-:W2:Y:S01]  /*87620*/  LDL.LU R30, [R1+0xa90] ;  /* 0x000a9000011e7983 */ /* 0x000ea20000300800 */
[----:B------:R-:W-:Y:S02]  /*87630*/  LOP3.LUT R16, R16, 0xfdffffff, RZ, 0xc0, !PT ;  /* 0xfdffffff10107812 */ /* 0x000fe400078ec0ff */
[----:B------:R-:W-:Y:S01]  /*87640*/  @!P1 IADD3.X R105, R31, R19, R4, P2, P5 ;  /* 0x000000131f699210 */ /* 0x000fe200017ea404 */
[----:B------:R-:W2:Y:S01]  /*87650*/  LDL.LU R164, [R1+0xa94] ;  /* 0x000a940001a47983 */ /* 0x000ea20000300800 */
[----:B------:R-:W-:-:S02]  /*87660*/  ISETP.GE.AND P2, PT, R28, 0x101, PT ;  /* 0x000001011c00780c */ /* 0x000fc40003f46270 */
[----:B------:R-:W-:Y:S02]  /*87670*/  LOP3.LUT P0, RZ, R12, 0x2000000, RZ, 0xc0, !PT ;  /* 0x020000000cff7812 */ /* 0x000fe4000780c0ff */
[----:B------:R-:W-:Y:S02]  /*87680*/  @P3 LOP3.LUT R16, R16, 0x2000000, RZ, 0xfc, !PT ;  /* 0x0200000010103812 */ /* 0x000fe400078efcff */
[----:B------:R-:W-:Y:S02]  /*87690*/  ISETP.LT.OR P3, PT, R29, 0x1, !P2 ;  /* 0x000000011d00780c */ /* 0x000fe40005761670 */
[----:B------:R-:W-:-:S07]  /*876a0*/  F2FP.SATFINITE.E4M3.F32.PACK_AB_MERGE_C R18, RZ, R18, RZ ;  /* 0x00000012ff12723e */ /* 0x000fce00048070ff */
[----:B------:R0:W-:Y:S04]  /*876b0*/  @!P0 STG.E.U8 desc[UR30][R102.64+0xf8], R18 ;  /* 0x0000f81266008986 */ /* 0x0001e8000c10111e */
[----:B0-----:R-:W0:Y:S01]  /*876c0*/  @!P3 LDC.64 R18, c[0x0][0x5c0] ;  /* 0x00017000ff12bb82 */ /* 0x001e220000000a00 */
[----:B------:R-:W-:-:S04]  /*876d0*/  LOP3.LUT R9, R9, 0xfffffffe, RZ, 0xc0, !PT ;  /* 0xfffffffe09097812 */ /* 0x000fc800078ec0ff */
[----:B------:R-:W-:-:S04]  /*876e0*/  @P6 LOP3.LUT R9, R9, 0x1, RZ, 0xfc, !PT ;  /* 0x0000000109096812 */ /* 0x000fc800078efcff */
[----:B------:R-:W-:-:S04]  /*876f0*/  LOP3.LUT R9, R9, 0xfffffff7, RZ, 0xc0, !PT ;  /* 0xfffffff709097812 */ /* 0x000fc800078ec0ff */
[----:B------:R-:W-:Y:S02]  /*87700*/  @P3 LOP3.LUT R9, R9, 0x8, RZ, 0xfc, !PT ;  /* 0x0000000809093812 */ /* 0x000fe400078efcff */
[----:B0-----:R-:W-:-:S04]  /*87710*/  @!P3 IADD3 R102, P0, P5, R24, R18, R7 ;  /* 0x000000121866b210 */ /* 0x001fc80007d1e007 */
[----:B------:R-:W-:Y:S02]  /*87720*/  @!P3 IADD3.X R103, R31, R19, R6, P0, P5 ;  /* 0x000000131f67b210 */ /* 0x000fe400007ea406 */
[----:B------:R-:W-:-:S13]  /*87730*/  ISETP.LT.OR P3, PT, R29, 0x2, !P2 ;  /* 0x000000021d00780c */ /* 0x000fda0005761670 */
[----:B------:R-:W0:Y:S01]  /*87740*/  @!P3 LDC.64 R18, c[0x0][0x5c0] ;  /* 0x00017000ff12bb82 */ /* 0x000e220000000a00 */
[----:B------:R-:W-:Y:S02]  /*87750*/  LOP3.LUT R9, R9, 0xfffffffb, RZ, 0xc0, !PT ;  /* 0xfffffffb09097812 */ /* 0x000fe400078ec0ff */
[----:B------:R-:W-:Y:S02]  /*87760*/  LOP3.LUT P6, RZ, R0, 0x80000000, RZ, 0xc0, !PT ;  /* 0x8000000000ff7812 */ /* 0x000fe400078cc0ff */
[----:B------:R-:W-:Y:S02]  /*87770*/  @P3 LOP3.LUT R9, R9, 0x4, RZ, 0xfc, !PT ;  /* 0x0000000409093812 */ /* 0x000fe400078efcff */
[----:B0-----:R-:W-:Y:S01]  /*87780*/  @!P3 IADD3 R160, P0, P5, R24, R18, R7 ;  /* 0x0000001218a0b210 */ /* 0x001fe20007d1e007 */
[----:B---3--:R-:W-:-:S03]  /*87790*/  FMUL R18, R163, UR26 ;  /* 0x0000001aa3127c20 */ /* 0x008fc60008400000 */
[----:B------:R-:W-:Y:S02]  /*877a0*/  @!P3 IADD3.X R161, R31, R19, R6, P0, P5 ;  /* 0x000000131fa1b210 */ /* 0x000fe400007ea406 */
[----:B------:R-:W-:Y:S02]  /*877b0*/  ISETP.LT.OR P3, PT, R29, 0x9, !P2 ;  /* 0x000000091d00780c */ /* 0x000fe40005761670 */
[----:B------:R-:W-:-:S05]  /*877c0*/  F2FP.SATFINITE.E4M3.F32.PACK_AB_MERGE_C R18, RZ, R18, RZ ;  /* 0x00000012ff12723e */ /* 0x000fca00048070ff */
[----:B------:R0:W-:Y:S06]  /*877d0*/  @!P6 STG.E.U8 desc[UR30][R90.64+0xf9], R18 ;  /* 0x0000f9125a00e986 */ /* 0x0001ec000c10111e */
[----:B0-----:R-:W0:Y:S01]  /*877e0*/  @!P3 LDC.64 R18, c[0x0][0x5c0] ;  /* 0x00017000ff12bb82 */ /* 0x001e220000000a00 */
[----:B------:R-:W-:Y:S02]  /*877f0*/  LOP3.LUT R8, R8, 0x7fffffff, RZ, 0xc0, !PT ;  /* 0x7fffffff08087812 */ /* 0x000fe400078ec0ff */
[----:B------:R-:W-:Y:S02]  /*87800*/  LOP3.LUT R9, R9, 0xffffffef, RZ, 0xc0, !PT ;  /* 0xffffffef09097812 */ /* 0x000fe400078ec0ff */
[----:B------:R-:W-:-:S02]  /*87810*/  @P4 LOP3.LUT R8, R8, 0x80000000, RZ, 0xfc, !PT ;  /* 0x8000000008084812 */ /* 0x000fc400078efcff */
[----:B------:R-:W-:Y:S02]  /*87820*/  LOP3.LUT P4, RZ, R12, 0x4000000, RZ, 0xc0, !PT ;  /* 0x040000000cff7812 */ /* 0x000fe4000788c0ff */
[----:B------:R-:W-:Y:S02]  /*87830*/  @P3 LOP3.LUT R9, R9, 0x10, RZ, 0xfc, !PT ;  /* 0x0000001009093812 */ /* 0x000fe400078efcff */
[----:B0-----:R-:W-:Y:S01]  /*87840*/  @!P3 IADD3 R90, P0, P5, R24, R18, R7 ;  /* 0x00000012185ab210 */ /* 0x001fe20007d1e007 */
[----:B----4-:R-:W-:-:S03]  /*87850*/  FMUL R18, R162, UR26 ;  /* 0x0000001aa2127c20 */ /* 0x010fc60008400000 */
[----:B------:R-:W-:Y:S02]  /*87860*/  @!P3 IADD3.X R91, R31, R19, R6, P0, P5 ;  /* 0x000000131f5bb210 */ /* 0x000fe400007ea406 */
[----:B------:R-:W-:Y:S02]  /*87870*/  ISETP.LT.OR P3, PT, R29, 0xa, !P2 ;  /* 0x0000000a1d00780c */ /* 0x000fe40005761670 */
[----:B------:R-:W-:-:S05]  /*87880*/  F2FP.SATFINITE.E4M3.F32.PACK_AB_MERGE_C R18, RZ, R18, RZ ;  /* 0x00000012ff12723e */ /* 0x000fca00048070ff */
[----:B------:R0:W-:Y:S06]  /*87890*/  @!P4 STG.E.U8 desc[UR30][R54.64], R18 ;  /* 0x000000123600c986 */ /* 0x0001ec000c10111e */
[----:B0-----:R-:W0:Y:S02]  /*878a0*/  @!P3 LDC.64 R18, c[0x0][0x5c0] ;  /* 0x00017000ff12bb82 */ /* 0x001e240000000a00 */
[----:B0-----:R-:W-:Y:S01]  /*878b0*/  @!P3 IADD3 R54, P0, P4, R24, R18, R7 ;  /* 0x000000121836b210 */ /* 0x001fe20007c1e007 */
[----:B--2---:R-:W-:Y:S02]  /*878c0*/  FMUL R18, R30, UR26 ;  /* 0x0000001a1e127c20 */ /* 0x004fe40008400000 */
[----:B------:R-:W2:Y:S01]  /*878d0*/  LDL.LU R30, [R1+0xa98] ;  /* 0x000a9800011e7983 */ /* 0x000ea20000300800 */
[----:B------:R-:W-:-:S02]  /*878e0*/  @!P3 IADD3.X R55, R31, R19, R6, P0, P4 ;  /* 0x000000131f37b210 */ /* 0x000fc400007e8406 */
[----:B------:R-:W-:Y:S01]  /*878f0*/  ISETP.GE.AND P0, PT, R28, 0x89, PT ;  /* 0x000000891c00780c */ /* 0x000fe20003f06270 */
[----:B------:R-:W3:Y:S03]  /*87900*/  LDL.LU R165, [R1+0xa9c] ;  /* 0x000a9c0001a57983 */ /* 0x000ee60000300800 */
[----:B------:R-:W-:Y:S02]  /*87910*/  ISETP.LT.OR P4, PT, R29, 0x1, !P0 ;  /* 0x000000011d00780c */ /* 0x000fe40004781670 */
[----:B------:R-:W-:-:S04]  /*87920*/  LOP3.LUT R0, R0, 0x7fffffff, RZ, 0xc0, !PT ;  /* 0x7fffffff00007812 */ /* 0x000fc800078ec0ff */
[----:B------:R-:W-:Y:S02]  /*87930*/  @P3 LOP3.LUT R0, R0, 0x80000000, RZ, 0xfc, !PT ;  /* 0x8000000000003812 */ /* 0x000fe400078efcff */
[----:B------:R-:W-:-:S05]  /*87940*/  LOP3.LUT P3, RZ, R8, 0x2, RZ, 0xc0, !PT ;  /* 0x0000000208ff7812 */ /* 0x000fca000786c0ff */
[----:B------:R-:W0:Y:S01]  /*87950*/  @!P4 LDC.64 R20, c[0x0][0x5c0] ;  /* 0x00017000ff14cb82 */ /* 0x000e220000000a00 */
[----:B------:R-:W-:Y:S02]  /*87960*/  LOP3.LUT R12, R12, 0xfeffffff, RZ, 0xc0, !PT ;  /* 0xfeffffff0c0c7812 */ /* 0x000fe400078ec0ff */
[----:B------:R-:W-:-:S05]  /*87970*/  LOP3.LUT P1, RZ, R8, 0x1, RZ, 0xc0, !PT ;  /* 0x0000000108ff7812 */ /* 0x000fca000782c0ff */
[----:B------:R-:W-:Y:S02]  /*87980*/  @P3 LOP3.LUT R12, R12, 0x1000000, RZ, 0xfc, !PT ;  /* 0x010000000c0c3812 */ /* 0x000fe400078efcff */
[----:B------:R-:W-:Y:S02]  /*87990*/  ISETP.LT.OR P3, PT, R29, 0x11, !P2 ;  /* 0x000000111d00780c */ /* 0x000fe40005761670 */
[----:B------:R-:W-:Y:S02]  /*879a0*/  F2FP.SATFINITE.E4M3.F32.PACK_AB_MERGE_C R18, RZ, R18, RZ ;  /* 0x00000012ff12723e */ /* 0x000fe400048070ff */
[----:B------:R-:W-:-:S03]  /*879b0*/  @!P4 IADD3 R19, P5, P6, R3, R24, R5 ;  /* 0x000000180313c210 */ /* 0x000fc60007ebe005 */
[----:B------:R1:W-:Y:S01]  /*879c0*/  @!P1 STG.E.U8 desc[UR30][R44.64+0x1], R18 ;  /* 0x000001122c009986 */ /* 0x0003e2000c10111e */
[----:B0-----:R-:W-:-:S05]  /*879d0*/  @!P4 IADD3 R20, P1, R19, R20, RZ ;  /* 0x000000141314c210 */ /* 0x001fca0007f3e0ff */
[----:B-1----:R-:W0:Y:S01]  /*879e0*/  @!P3 LDC.64 R18, c[0x0][0x5c0] ;  /* 0x00017000ff12bb82 */ /* 0x002e220000000a00 */
[----:B------:R-:W-:-:S05]  /*879f0*/  @!P4 IADD3.X R25, R2, R31, R4, P5, P6 ;  /* 0x0000001f0219c210 */ /* 0x000fca0002fec404 */
[----:B------:R-:W-:Y:S01]  /*87a00*/  @!P4 IMAD.X R21, R25, 0x1, R21, P1 ;  /* 0x000000011915c824 */ /* 0x000fe200008e0615 */
[----:B0-----:R-:W-:Y:S01]  /*87a10*/  @!P3 IADD3 R162, P5, P6, R24, R18, R7 ;  /* 0x0000001218a2b210 */ /* 0x001fe20007ebe007 */
[----:B------:R-:W-:Y:S01]  /*87a20*/  FMUL R18, R164, UR26 ;  /* 0x0000001aa4127c20 */ /* 0x000fe20008400000 */
[----:B------:R-:W-:Y:S01]  /*87a30*/  LOP3.LUT R9, R9, 0xffffffdf, RZ, 0xc0, !PT ;  /* 0xffffffdf09097812 */ /* 0x000fe200078ec0ff */
[----:B------:R-:W4:Y:S03]  /*87a40*/  LDL.LU R164, [R1+0xaa0] ;  /* 0x000aa00001a47983 */ /* 0x000f260000300800 */
[----:B------:R-:W-:-:S05]  /*87a50*/  F2FP.SATFINITE.E4M3.F32.PACK_AB_MERGE_C R18, RZ, R18, RZ ;  /* 0x00000012ff12723e */ /* 0x000fca00048070ff */
[----:B------:R0:W-:Y:S01]  /*87a60*/  @!P4 STG.E.U8 desc[UR30][R20.64], R18 ;  /* 0x000000121400c986 */ /* 0x0001e2000c10111e */
[----:B------:R-:W-:Y:S02]  /*87a70*/  ISETP.LT.OR P4, PT, R29, 0x2, !P0 ;  /* 0x000000021d00780c */ /* 0x000fe40004781670 */
[----:B------:R-:W-:-:S11]  /*87a80*/  @!P3 IADD3.X R163, R31, R19, R6, P5, P6 ;  /* 0x000000131fa3b210 */ /* 0x000fd60002fec406 */
[----:B0-----:R-:W0:Y:S01]  /*87a90*/  @!P4 LDC.64 R18, c[0x0][0x5c0] ;  /* 0x00017000ff12cb82 */ /* 0x001e220000000a00 */
[----:B------:R-:W-:Y:S02]  /*87aa0*/  @P3 LOP3.LUT R9, R9, 0x20, RZ, 0xfc, !PT ;  /* 0x0000002009093812 */ /* 0x000fe400078efcff */
[----:B------:R-:W-:Y:S02]  /*87ab0*/  ISETP.LT.OR P3, PT, R29, 0x12, !P2 ;  /* 0x000000121d00780c */ /* 0x000fe40005761670 */
[----:B------:R-:W-:-:S04]  /*87ac0*/  @!P4 IADD3 R20, P5, P6, R3, R24, R5 ;  /* 0x000000180314c210 */ /* 0x000fc80007ebe005 */
[----:B------:R-:W-:Y:S02]  /*87ad0*/  @!P4 IADD3.X R21, R2, R31, R4, P5, P6 ;  /* 0x0000001f0215c210 */ /* 0x000fe40002fec404 */
[----:B0-----:R-:W-:-:S05]  /*87ae0*/  @!P4 IADD3 R20, P5, R20, R18, RZ ;  /* 0x000000121414c210 */ /* 0x001fca0007fbe0ff */
[----:B------:R-:W-:Y:S02]  /*87af0*/  @!P4 IMAD.X R21, R21, 0x1, R19, P5 ;  /* 0x000000011515c824 */ /* 0x000fe400028e0613 */
[----:B------:R-:W0:Y:S02]  /*87b00*/  @!P3 LDC.64 R18, c[0x0][0x5c0] ;  /* 0x00017000ff12bb82 */ /* 0x000e240000000a00 */
[----:B0-----:R-:W-:Y:S01]  /*87b10*/  @!P3 IADD3 R44, P5, P6, R24, R18, R7 ;  /* 0x00000012182cb210 */ /* 0x001fe20007ebe007 */
[----:B--2---:R-:W-:Y:S02]  /*87b20*/  FMUL R18, R30, UR26 ;  /* 0x0000001a1e127c20 */ /* 0x004fe40008400000 */
[----:B------:R-:W2:Y:S01]  /*87b30*/  LDL.LU R30, [R1+0xaa4] ;  /* 0x000aa400011e7983 */ /* 0x000ea20000300800 */
[----:B------:R-:W-:Y:S02]  /*87b40*/  @!P3 IADD3.X R45, R31, R19, R6, P5, P6 ;  /* 0x000000131f2db210 */ /* 0x000fe40002fec406 */
[----:B------:R-:W-:Y:S01]  /*87b50*/  ISETP.LT.OR P6, PT, R29, 0x19, !P2 ;  /* 0x000000191d00780c */ /* 0x000fe200057c1670 */
[----:B------:R-:W2:Y:S01]  /*87b60*/  LDL.LU R170, [R1+0xaa8] ;  /* 0x000aa80001aa7983 */ /* 0x000ea20000300800 */
[----:B------:R-:W-:-:S02]  /*87b70*/  F2FP.SATFINITE.E4M3.F32.PACK_AB_MERGE_C R18, RZ, R18, RZ ;  /* 0x00000012ff12723e */ /* 0x000fc400048070ff */
[C---:B------:R-:W-:Y:S01]  /*87b80*/  LOP3.LUT P1, RZ, R8.reuse, 0x4, RZ, 0xc0, !PT ;  /* 0x0000000408ff7812 */ /* 0x040fe2000782c0ff */
[----:B------:R-:W2:Y:S04]  /*87b90*/  LDL.LU R172, [R1+0xaac] ;  /* 0x000aac0001ac7983 */ /* 0x000ea80000300800 */
[----:B------:R0:W-:Y:S04]  /*87ba0*/  @!P4 STG.E.U8 desc[UR30][R20.64+0x1], R18 ;  /* 0x000001121400c986 */ /* 0x0001e8000c10111e */
[----:B0-----:R-:W0:Y:S01]  /*87bb0*/  @!P6 LDC.64 R18, c[0x0][0x5c0] ;  /* 0x00017000ff12eb82 */ /* 0x001e220000000a00 */
[----:B------:R-:W-:-:S04]  /*87bc0*/  LOP3.LUT R8, R8, 0xfffffffe, RZ, 0xc0, !PT ;  /* 0xfffffffe08087812 */ /* 0x000fc800078ec0ff */
[----:B------:R-:W-:Y:S02]  /*87bd0*/  @P3 LOP3.LUT R8, R8, 0x1, RZ, 0xfc, !PT ;  /* 0x0000000108083812 */ /* 0x000fe400078efcff */
[----:B------:R-:W-:Y:S02]  /*87be0*/  LOP3.LUT P3, RZ, R12, 0x1000000, RZ, 0xc0, !PT ;  /* 0x010000000cff7812 */ /* 0x000fe4000786c0ff */
[----:B0-----:R-:W-:Y:S01]  /*87bf0*/  @!P6 IADD3 R166, P4, P5, R24, R18, R7 ;  /* 0x0000001218a6e210 */ /* 0x001fe20007d9e007 */
[----:B---3--:R-:W-:-:S05]  /*87c00*/  FMUL R18, R165, UR26 ;  /* 0x0000001aa5127c20 */ /* 0x008fca0008400000 */
        /* <DEDUP_REMOVED lines=9> */
[----:B------:R-:W-:Y:S02]  /*87ca0*/  ISETP.LT.OR P4, PT, R29, 0x9, !P0 ;  /* 0x000000091d00780c */ /* 0x000fe40004781670 */
[----:B------:R-:W-:Y:S02]  /*87cb0*/  LOP3.LUT P3, RZ, R0, 0x2, RZ, 0xc0, !PT ;  /* 0x0000000200ff7812 */ /* 0x000fe4000786c0ff */
[----:B------:R-:W-:-:S09]  /*87cc0*/  LOP3.LUT R12, R12, 0xff7fffff, RZ, 0xc0, !PT ;  /* 0xff7fffff0c0c7812 */ /* 0x000fd200078ec0ff */
[----:B------:R-:W0:Y:S02]  /*87cd0*/  @!P4 LDC.64 R20, c[0x0][0x5c0] ;  /* 0x00017000ff14cb82 */ /* 0x000e240000000a00 */
[----:B------:R-:W-:Y:S01]  /*87ce0*/  @P3 LOP3.LUT R12, R12, 0x800000, RZ, 0xfc, !PT ;  /* 0x008000000c0c3812 */ /* 0x000fe200078efcff */
[----:B----4-:R-:W-:Y:S01]  /*87cf0*/  FMUL R18, R164, UR26 ;  /* 0x0000001aa4127c20 */ /* 0x010fe20008400000 */
[----:B------:R-:W-:Y:S02]  /*87d00*/  ISETP.LT.OR P3, PT, R29, 0x21, !P2 ;  /* 0x000000211d00780c */ /* 0x000fe40005761670 */
[----:B------:R-:W-:Y:S02]  /*87d10*/  LOP3.LUT R9, R9, 0xffffffbf, RZ, 0xc0, !PT ;  /* 0xffffffbf09097812 */ /* 0x000fe400078ec0ff */
[----:B------:R-:W-:Y:S02]  /*87d20*/  F2FP.SATFINITE.E4M3.F32.PACK_AB_MERGE_C R18, RZ, R18, RZ ;  /* 0x00000012ff12723e */ /* 0x000fe400048070ff */
[----:B------:R-:W-:-:S02]  /*87d30*/  @P6 LOP3.LUT R9, R9, 0x40, RZ, 0xfc, !PT ;  /* 0x0000004009096812 */ /* 0x000fc400078efcff */
[----:B------:R-:W-:Y:S01]  /*87d40*/  @!P4 IADD3 R19, P5, P6, R3, R24, R5 ;  /* 0x000000180313c210 */ /* 0x000fe20007ebe005 */
[----:B------:R1:W-:Y:S03]  /*87d50*/  @!P1 STG.E.U8 desc[UR30][R22.64+0x9], R18 ;  /* 0x0000091216009986 */ /* 0x0003e6000c10111e */
[----:B0-----:R-:W-:Y:S02]  /*87d60*/  @!P4 IADD3 R20, P1, R19, R20, RZ ;  /* 0x000000141314c210 */ /* 0x001fe40007f3e0ff */
[----:B-1----:R-:W0:Y:S01]  /*87d70*/  @!P3 LDC.64 R18, c[0x0][0x5c0] ;  /* 0x00017000ff12bb82 */ /* 0x002e220000000a00 */
[----:B------:R-:W-:Y:S02]  /*87d80*/  @!P4 IADD3.X R25, R2, R31, R4, P5, P6 ;  /* 0x0000001f0219c210 */ /* 0x000fe40002fec404 */
[----:B0-----:R-:W-:Y:S01]  /*87d90*/  @!P3 IADD3 R168, P5, P6, R24, R18, R7 ;  /* 0x0000001218a8b210 */ /* 0x001fe20007ebe007 */
[----:B--2---:R-:W-:-:S02]  /*87da0*/  FMUL R18, R30, UR26 ;  /* 0x0000001a1e127c20 */ /* 0x004fc40008400000 */
[----:B------:R-:W2:Y:S01]  /*87db0*/  LDL.LU R30, [R1+0xab0] ;  /* 0x000ab000011e7983 */ /* 0x000ea20000300800 */
[----:B------:R-:W-:Y:S02]  /*87dc0*/  @!P4 IMAD.X R21, R25, 0x1, R21, P1 ;  /* 0x000000011915c824 */ /* 0x000fe400008e0615 */
[----:B------:R-:W-:Y:S01]  /*87dd0*/  F2FP.SATFINITE.E4M3.F32.PACK_AB_MERGE_C R18, RZ, R18, RZ ;  /* 0x00000012ff12723e */ /* 0x000fe200048070ff */
[----:B------:R-:W3:Y:S04]  /*87de0*/  LDL.LU R174, [R1+0xab4] ;  /* 0x000ab40001ae7983 */ /* 0x000ee80000300800 */
[----:B------:R0:W-:Y:S01]  /*87df0*/  @!P4 STG.E.U8 desc[UR30][R20.64+0x8], R18 ;  /* 0x000008121400c986 */ /* 0x0001e2000c10111e */
[----:B------:R-:W-:Y:S02]  /*87e00*/  ISETP.LT.OR P4, PT, R29, 0xa, !P0 ;  /* 0x0000000a1d00780c */ /* 0x000fe40004781670 */
[----:B------:R-:W-:-:S11]  /*87e10*/  @!P3 IADD3.X R169, R31, R19, R6, P5, P6 ;  /* 0x000000131fa9b210 */ /* 0x000fd60002fec406 */
[----:B0-----:R-:W0:Y:S01]  /*87e20*/  @!P4 LDC.64 R18, c[0x0][0x5c0] ;  /* 0x00017000ff12cb82 */ /* 0x001e220000000a00 */
[----:B------:R-:W-:-:S04]  /*87e30*/  LOP3.LUT R9, R9, 0xffffff7f, RZ, 0xc0, !PT ;  /* 0xffffff7f09097812 */ /* 0x000fc800078ec0ff */
        /* <DEDUP_REMOVED lines=8> */
[----:B------:R-:W-:-:S03]  /*87ec0*/  FMUL R18, R170, UR26 ;  /* 0x0000001aaa127c20 */ /* 0x000fc60008400000 */
[----:B------:R-:W-:Y:S02]  /*87ed0*/  @!P3 IADD3.X R165, R31, R19, R6, P5, P6 ;  /* 0x000000131fa5b210 */ /* 0x000fe40002fec406 */
[----:B------:R-:W-:Y:S02]  /*87ee0*/  ISETP.LT.OR P6, PT, R29, 0x29, !P2 ;  /* 0x000000291d00780c */ /* 0x000fe400057c1670 */
[----:B------:R-:W-:-:S05]  /*87ef0*/  F2FP.SATFINITE.E4M3.F32.PACK_AB_MERGE_C R18, RZ, R18, RZ ;  /* 0x00000012ff12723e */ /* 0x000fca00048070ff */
[----:B------:R0:W-:Y:S06]  /*87f00*/  @!P4 STG.E.U8 desc[UR30][R20.64+0x9], R18 ;  /* 0x000009121400c986 */ /* 0x0001ec000c10111e */
[----:B0-----:R-:W0:Y:S01]  /*87f10*/  @!P6 LDC.64 R18, c[0x0][0x5c0] ;  /* 0x00017000ff12eb82 */ /* 0x001e220000000a00 */
[C---:B------:R-:W-:Y:S02]  /*87f20*/  LOP3.LUT P1, RZ, R8.reuse, 0x8, RZ, 0xc0, !PT ;  /* 0x0000000808ff7812 */ /* 0x040fe4000782c0ff */
[----:B------:R-:W-:-:S04]  /*87f30*/  LOP3.LUT R8, R8, 0xfffffffb, RZ, 0xc0, !PT ;  /* 0xfffffffb08087812 */ /* 0x000fc800078ec0ff */
[----:B------:R-:W-:Y:S02]  /*87f40*/  @P3 LOP3.LUT R8, R8, 0x4, RZ, 0xfc, !PT ;  /* 0x0000000408083812 */ /* 0x000fe400078efcff */
[----:B------:R-:W-:Y:S02]  /*87f50*/  LOP3.LUT P3, RZ, R12, 0x800000, RZ, 0xc0, !PT ;  /* 0x008000000cff7812 */ /* 0x000fe4000786c0ff */
[----:B0-----:R-:W-:Y:S01]  /*87f60*/  @!P6 IADD3 R170, P4, P5, R24, R18, R7 ;  /* 0x0000001218aae210 */ /* 0x001fe20007d9e007 */
[----:B------:R-:W-:-:S05]  /*87f70*/  FMUL R18, R172, UR26 ;  /* 0x0000001aac127c20 */ /* 0x000fca0008400000 */
[----:B------:R-:W-:-:S05]  /*87f80*/  F2FP.SATFINITE.E4M3.F32.PACK_AB_MERGE_C R18, RZ, R18, RZ ;  /* 0x00000012ff12723e */ /* 0x000fca00048070ff */
[----:B------:R0:W-:Y:S01]  /*87f90*/  @!P3 STG.E.U8 desc[UR30][R60.64+0x10], R18 ;  /* 0x000010123c00b986 */ /* 0x0001e2000c10111e */
[----:B------:R-:W-:Y:S02]  /*87fa0*/  ISETP.LT.OR P3, PT, R29, 0x2a, !P2 ;  /* 0x0000002a1d00780c */ /* 0x000fe40005761670 */
[----:B------:R-:W-:-:S11]  /*87fb0*/  @!P6 IADD3.X R171, R31, R19, R6, P4, P5 ;  /* 0x000000131fabe210 */ /* 0x000fd600027ea406 */
[----:B0-----:R-:W0:Y:S02]  /*87fc0*/  @!P3 LDC.64 R18, c[0x0][0x5c0] ;  /* 0x00017000ff12bb82 */ /* 0x001e240000000a00 */
[----:B0-----:R-:W-:Y:S01]  /*87fd0*/  @!P3 IADD3 R60, P4, P5, R24, R18, R7 ;  /* 0x00000012183cb210 */ /* 0x001fe20007d9e007 */
[----:B--2---:R-:W-:Y:S02]  /*87fe0*/  FMUL R18, R30, UR26 ;  /* 0x0000001a1e127c20 */ /* 0x004fe40008400000 */
[----:B------:R-:W2:Y:S01]  /*87ff0*/  LDL.LU R30, [R1+0xab8] ;  /* 0x000ab800011e7983 */ /* 0x000ea20000300800 */
[----:B------:R-:W-:Y:S02]  /*88000*/  @!P3 IADD3.X R61, R31, R19, R6, P4, P5 ;  /* 0x000000131f3db210 */ /* 0x000fe400027ea406 */
[----:B------:R-:W-:Y:S01]  /*88010*/  ISETP.LT.OR P4, PT, R29, 0x11, !P0 ;  /* 0x000000111d00780c */ /* 0x000fe20004781670 */
[----:B------:R-:W4:Y:S01]  /*88020*/  LDL.LU R177, [R1+0xabc] ;  /* 0x000abc0001b17983 */ /* 0x000f220000300800 */
[----:B------:R-:W-:-:S02]  /*88030*/  LOP3.LUT R0, R0, 0xfffffffd, RZ, 0xc0, !PT ;  /* 0xfffffffd00007812 */ /* 0x000fc400078ec0ff */
[----:B------:R-:W-:Y:S01]  /*88040*/  LOP3.LUT R12, R12, 0xffbfffff, RZ, 0xc0, !PT ;  /* 0xffbfffff0c0c7812 */ /* 0x000fe200078ec0ff */
[----:B------:R-:W4:Y:S01]  /*88050*/  LDL.LU R176, [R1+0xac0] ;  /* 0x000ac00001b07983 */ /* 0x000f220000300800 */
[----:B------:R-:W-:-:S04]  /*88060*/  @P3 LOP3.LUT R0, R0, 0x2, RZ, 0xfc, !PT ;  /* 0x0000000200003812 */ /* 0x000fc800078efcff */
[----:B------:R-:W-:-:S03]  /*88070*/  LOP3.LUT P3, RZ, R0, 0x8000, RZ, 0xc0, !PT ;  /* 0x0000800000ff7812 */ /* 0x000fc6000786c0ff */
[----:B------:R-:W0:Y:S01]  /*88080*/  @!P4 LDC.64 R20, c[0x0][0x5c0] ;  /* 0x00017000ff14cb82 */ /* 0x000e220000000a00 */
[----:B------:R-:W-:Y:S02]  /*88090*/  LOP3.LUT R9, R9, 0xfffffeff, RZ, 0xc0, !PT ;  /* 0xfffffeff09097812 */ /* 0x000fe400078ec0ff */
[----:B------:R-:W-:-:S07]  /*880a0*/  F2FP.SATFINITE.E4M3.F32.PACK_AB_MERGE_C R18, RZ, R18, RZ ;  /* 0x00000012ff12723e */ /* 0x000fce00048070ff */
[----:B------:R-:W-:Y:S02]  /*880b0*/  @P3 LOP3.LUT R12, R12, 0x400000, RZ, 0xfc, !PT ;  /* 0x004000000c0c3812 */ /* 0x000fe400078efcff */
[----:B------:R-:W-:Y:S02]  /*880c0*/  ISETP.LT.OR P3, PT, R29, 0x31, !P2 ;  /* 0x000000311d00780c */ /* 0x000fe40005761670 */
[----:B------:R-:W-:Y:S02]  /*880d0*/  @P6 LOP3.LUT R9, R9, 0x100, RZ, 0xfc, !PT ;  /* 0x0000010009096812 */ /* 0x000fe400078efcff */
[----:B------:R-:W-:Y:S01]  /*880e0*/  @!P4 IADD3 R19, P5, P6, R3, R24, R5 ;  /* 0x000000180313c210 */ /* 0x000fe20007ebe005 */
[----:B------:R1:W-:Y:S03]  /*880f0*/  @!P1 STG.E.U8 desc[UR30][R38.64+0x11], R18 ;  /* 0x0000111226009986 */ /* 0x0003e6000c10111e */
[----:B0-----:R-:W-:-:S05]  /*88100*/  @!P4 IADD3 R20, P1, R19, R20, RZ ;  /* 0x000000141314c210 */ /* 0x001fca0007f3e0ff */
[----:B-1----:R-:W0:Y:S01]  /*88110*/  @!P3 LDC.64 R18, c[0x0][0x5c0] ;  /* 0x00017000ff12bb82 */ /* 0x002e220000000a00 */
[----:B------:R-:W-:-:S05]  /*88120*/  @!P4 IADD3.X R22, R2, R31, R4, P5, P6 ;  /* 0x0000001f0216c210 */ /* 0x000fca0002fec404 */
[----:B------:R-:W-:Y:S01]  /*88130*/  @!P4 IMAD.X R21, R22, 0x1, R21, P1 ;  /* 0x000000011615c824 */ /* 0x000fe200008e0615 */
        /* <DEDUP_REMOVED lines=15> */
[----:B0-----:R-:W-:-:S04]  /*88230*/  @!P3 IADD3 R38, P5, P6, R24, R18, R7 ;  /* 0x000000121826b210 */ /* 0x001fc80007ebe007 */
[----:B------:R-:W-:Y:S01]  /*88240*/  @!P3 IADD3.X R39, R31, R19, R6, P5, P6 ;  /* 0x000000131f27b210 */ /* 0x000fe20002fec406 */
[----:B--2---:R-:W-:Y:S02]  /*88250*/  FMUL R18, R30, UR26 ;  /* 0x0000001a1e127c20 */ /* 0x004fe40008400000 */
[----:B------:R-:W2:Y:S01]  /*88260*/  LDL.LU R30, [R1+0xac4] ;  /* 0x000ac400011e7983 */ /* 0x000ea20000300800 */
[----:B------:R-:W-:Y:S02]  /*88270*/  ISETP.LT.OR P6, PT, R29, 0x39, !P2 ;  /* 0x000000391d00780c */ /* 0x000fe400057c1670 */
[----:B------:R-:W-:Y:S01]  /*88280*/  F2FP.SATFINITE.E4M3.F32.PACK_AB_MERGE_C R18, RZ, R18, RZ ;  /* 0x00000012ff12723e */ /* 0x000fe200048070ff */
[----:B------:R-:W3:Y:S04]  /*88290*/  LDL.LU R178, [R1+0xac8] ;  /* 0x000ac80001b27983 */ /* 0x000ee80000300800 */
[----:B------:R0:W-:Y:S01]  /*882a0*/  @!P4 STG.E.U8 desc[UR30][R20.64+0x11], R18 ;  /* 0x000011121400c986 */ /* 0x0001e2000c10111e */
[----:B------:R-:W-:-:S02]  /*882b0*/  LOP3.LUT P1, RZ, R8, 0x10, RZ, 0xc0, !PT ;  /* 0x0000001008ff7812 */ /* 0x000fc4000782c0ff */
[----:B------:R-:W-:Y:S01]  /*882c0*/  LOP3.LUT R0, R0, 0xffff7fff, RZ, 0xc0, !PT ;  /* 0xffff7fff00007812 */ /* 0x000fe200078ec0ff */
[----:B------:R-:W3:Y:S02]  /*882d0*/  LDL.LU R180, [R1+0xacc] ;  /* 0x000acc0001b47983 */ /* 0x000ee40000300800 */
[----:B0-----:R-:W0:Y:S01]  /*882e0*/  @!P6 LDC.64 R18, c[0x0][0x5c0] ;  /* 0x00017000ff12eb82 */ /* 0x001e220000000a00 */
[----:B------:R-:W-:-:S04]  /*882f0*/  LOP3.LUT R8, R8, 0xfffffff7, RZ, 0xc0, !PT ;  /* 0xfffffff708087812 */ /* 0x000fc800078ec0ff */
[----:B------:R-:W-:Y:S02]  /*88300*/  @P3 LOP3.LUT R8, R8, 0x8, RZ, 0xfc, !PT ;  /* 0x0000000808083812 */ /* 0x000fe400078efcff */
[----:B------:R-:W-:Y:S02]  /*88310*/  LOP3.LUT P3, RZ, R12, 0x400000, RZ, 0xc0, !PT ;  /* 0x004000000cff7812 */ /* 0x000fe4000786c0ff */
[----:B0-----:R-:W-:Y:S01]  /*88320*/  @!P6 IADD3 R174, P4, P5, R24, R18, R7 ;  /* 0x0000001218aee210 */ /* 0x001fe20007d9e007 */
[----:B----4-:R-:W-:-:S05]  /*88330*/  FMUL R18, R177, UR26 ;  /* 0x0000001ab1127c20 */ /* 0x010fca0008400000 */
[----:B------:R-:W-:-:S05]  /*88340*/  F2FP.SATFINITE.E4M3.F32.PACK_AB_MERGE_C R18, RZ, R18, RZ ;  /* 0x00000012ff12723e */ /* 0x000fca00048070ff */
[----:B------:R0:W-:Y:S01]  /*88350*/  @!P3 STG.E.U8 desc[UR30][R64.64+0x18], R18 ;  /* 0x000018124000b986 */ /* 0x0001e2000c10111e */
[----:B------:R-:W-:Y:S02]  /*88360*/  ISETP.LT.OR P3, PT, R29, 0x3a, !P2 ;  /* 0x0000003a1d00780c */ /* 0x000fe40005761670 */
[----:B------:R-:W-:-:S11]  /*88370*/  @!P6 IADD3.X R175, R31, R19, R6, P4, P5 ;  /* 0x000000131fafe210 */ /* 0x000fd600027ea406 */
[----:B0-----:R-:W0:Y:S01]  /*88380*/  @!P3 LDC.64 R18, c[0x0][0x5c0] ;  /* 0x00017000ff12bb82 */ /* 0x001e220000000a00 */
        /* <DEDUP_REMOVED lines=8> */
[----:B------:R-:W-:Y:S01]  /*88410*/  FMUL R18, R176, UR26 ;  /* 0x0000001ab0127c20 */ /* 0x000fe20008400000 */
        /* <DEDUP_REMOVED lines=9> */
[----:B0-----:R-:W-:-:S03]  /*884b0*/  @!P3 IADD3 R176, P5, P6, R24, R18, R7 ;  /* 0x0000001218b0b210 */ /* 0x001fc60007ebe007 */
[----:B------:R-:W-:Y:S02]  /*884c0*/  @!P4 IMAD.X R21, R22, 0x1, R21, P1 ;  /* 0x000000011615c824 */ /* 0x000fe400008e0615 */
[----:B--2---:R-:W-:Y:S02]  /*884d0*/  FMUL R18, R30, UR26 ;  /* 0x0000001a1e127c20 */ /* 0x004fe40008400000 */
[----:B------:R-:W2:Y:S03]  /*884e0*/  LDL.LU R30, [R1+0xad0] ;  /* 0x000ad000011e7983 */ /* 0x000ea60000300800 */
[----:B------:R-:W-:Y:S01]  /*884f0*/  F2FP.SATFINITE.E4M3.F32.PACK_AB_MERGE_C R18, RZ, R18, RZ ;  /* 0x00000012ff12723e */ /* 0x000fe200048070ff */
[----:B------:R-:W4:Y:S04]  /*88500*/  LDL.LU R182, [R1+0xad4] ;  /* 0x000ad40001b67983 */ /* 0x000f280000300800 */
[----:B------:R0:W-:Y:S01]  /*88510*/  @!P4 STG.E.U8 desc[UR30][R20.64+0x18], R18 ;  /* 0x000018121400c986 */ /* 0x0001e2000c10111e */
[----:B------:R-:W-:-:S02]  /*88520*/  ISETP.LT.OR P4, PT, R29, 0x1a, !P0 ;  /* 0x0000001a1d00780c */ /* 0x000fc40004781670 */
        /* <DEDUP_REMOVED lines=33> */
[----:B------:R-:W3:Y:S01]  /*88740*/  LDL.LU R185, [R1+0xadc] ;  /* 0x000adc0001b97983 */ /* 0x000ee20000300800 */
[----:B------:R-:W-:-:S02]  /*88750*/  LOP3.LUT R0, R0, 0xfffdffff, RZ, 0xc0, !PT ;  /* 0xfffdffff00007812 */ /* 0x000fc400078ec0ff */
[----:B------:R-:W-:Y:S01]  /*88760*/  LOP3.LUT R12, R12, 0xffefffff, RZ, 0xc0, !PT ;  /* 0xffefffff0c0c7812 */ /* 0x000fe200078ec0ff */
[----:B------:R-:W3:Y:S01]  /*88770*/  LDL.LU R184, [R1+0xae0] ;  /* 0x000ae00001b87983 */ /* 0x000ee20000300800 */
        /* <DEDUP_REMOVED lines=15> */
[----:B----4-:R-:W-:-:S05]  /*88870*/  FMUL R18, R182, UR26 ;  /* 0x0000001ab6127c20 */ /* 0x010fca0008400000 */
        /* <DEDUP_REMOVED lines=19> */
[----:B------:R-:W4:Y:S04]  /*889b0*/  LDL.LU R186, [R1+0xae8] ;  /* 0x000ae80001ba7983 */ /* 0x000f280000300800 */
[----:B------:R0:W-:Y:S01]  /*889c0*/  @!P4 STG.E.U8 desc[UR30][R20.64+0x21], R18 ;  /* 0x000021121400c986 */ /* 0x0001e2000c10111e */
[----:B------:R-:W-:-:S02]  /*889d0*/  LOP3.LUT P1, RZ, R8, 0x40, RZ, 0xc0, !PT ;  /* 0x0000004008ff7812 */ /* 0x000fc4000782c0ff */
[----:B------:R-:W-:Y:S01]  /*889e0*/  LOP3.LUT R0, R0, 0xfffeffff, RZ, 0xc0, !PT ;  /* 0xfffeffff00007812 */ /* 0x000fe200078ec0ff */
[----:B------:R-:W4:Y:S02]  /*889f0*/  LDL.LU R188, [R1+0xaec] ;  /* 0x000aec0001bc7983 */ /* 0x000f240000300800 */
        /* <DEDUP_REMOVED lines=34> */
[----:B------:R-:W3:Y:S04]  /*88c20*/  LDL.LU R190, [R1+0xaf4] ;  /* 0x000af40001be7983 */ /* 0x000ee80000300800 */
        /* <DEDUP_REMOVED lines=39> */
[----:B------:R-:W-:Y:S02]  /*88ea0*/  @P3 LOP3.LUT R8, R8, 0x80, RZ, 0xfc, !PT ;  /* 0x0000008008083812 */ /* 0x000fe400078efcff */
[----:B------:R-:W-:-:S05]  /*88eb0*/  LOP3.LUT P3, RZ, R0, 0x40000, RZ, 0xc0, !PT ;  /* 0x0004000000ff7812 */ /* 0x000fca000786c0ff */
[----:B------:R-:W0:Y:S01]  /*88ec0*/  @!P4 LDC.64 R20, c[0x0][0x5c0] ;  /* 0x00017000ff14cb82 */ /* 0x000e220000000a00 */
[----:B------:R-:W-:-:S07]  /*88ed0*/  LOP3.LUT R9, R9, 0xfffeffff, RZ, 0xc0, !PT ;  /* 0xfffeffff09097812 */ /* 0x000fce00078ec0ff */
[----:B------:R-:W-:Y:S02]  /*88ee0*/  @P3 LOP3.LUT R12, R12, 0x40000, RZ, 0xfc, !PT ;  /* 0x000400000c0c3812 */ /* 0x000fe400078efcff */
[----:B------:R-:W-:Y:S02]  /*88ef0*/  ISETP.LT.OR P3, PT, R29, 0x71, !P2 ;  /* 0x000000711d00780c */ /* 0x000fe40005761670 */
[----:B------:R-:W-:Y:S02]  /*88f00*/  @P6 LOP3.LUT R9, R9, 0x10000, RZ, 0xfc, !PT ;  /* 0x0001000009096812 */ /* 0x000fe400078efcff */
[----:B------:R-:W-:Y:S02]  /*88f10*/  F2FP.SATFINITE.E4M3.F32.PACK_AB_MERGE_C R18, RZ, R18, RZ ;  /* 0x00000012ff12723e */ /* 0x000fe400048070ff */
[----:B------:R-:W-:-:S03]  /*88f20*/  @!P4 IADD3 R19, P5, P6, R3, R24, R5 ;  /* 0x000000180313c210 */ /* 0x000fc60007ebe005 */
[----:B------:R1:W-:Y:S01]  /*88f30*/  @!P1 STG.E.U8 desc[UR30][R66.64+0x31], R18 ;  /* 0x0000311242009986 */ /* 0x0003e2000c10111e */
[----:B0-----:R-:W-:-:S03]  /*88f40*/  @!P4 IADD3 R20, P1, R19, R20, RZ ;  /* 0x000000141314c210 */ /* 0x001fc60007f3e0ff */
        /* <DEDUP_REMOVED lines=25> */
[C---:B------:R-:W-:Y:S01]  /*890e0*/  LOP3.LUT P1, RZ, R8.reuse, 0x200, RZ, 0xc0, !PT ;  /* 0x0000020008ff7812 */ /* 0x040fe2000782c0ff */
[----:B------:R-:W3:Y:S04]  /*890f0*/  LDL.LU R196, [R1+0xb0c] ;  /* 0x000b0c0001c47983 */ /* 0x000ee80000300800 */
[----:B------:R0:W-:Y:S04]  /*89100*/  @!P4 STG.E.U8 desc[UR30][R20.64+0x31], R18 ;  /* 0x000031121400c986 */ /* 0x0001e8000c10111e */
        /* <DEDUP_REMOVED lines=10> */
[----:B0-----:R-:W0:Y:S02]  /*891b0*/  @!P3 LDC.64 R18, c[0x0][0x5c0] ;  /* 0x00017000ff12bb82 */ /* 0x001e240000000a00 */
        /* <DEDUP_REMOVED lines=9> */
[----:B------:R-:W-:Y:S02]  /*89250*/  @!P4 IADD3 R19, P5, P6, R3, R24, R5 ;  /* 0x000000180313c210 */ /* 0x000fe40007ebe005 */
[----:B------:R-:W-:-:S05]  /*89260*/  F2FP.SATFINITE.E4M3.F32.PACK_AB_MERGE_C R18, RZ, R18, RZ ;  /* 0x00000012ff12723e */ /* 0x000fca00048070ff */
[----:B------:R1:W-:Y:S01]  /*89270*/  @!P1 STG.E.U8 desc[UR30][R62.64+0x39], R18 ;  /* 0x000039123e009986 */ /* 0x0003e2000c10111e */
[----:B0-----:R-:W-:-:S03]  /*89280*/  @!P4 IADD3 R20, P1, R19, R20, RZ ;  /* 0x000000141314c210 */ /* 0x001fc60007f3e0ff */
[----:B-1----:R-:W0:Y:S01]  /*89290*/  @!P3 LDC.64 R18, c[0x0][0x5c0] ;  /* 0x00017000ff12bb82 */ /* 0x002e220000000a00 */
[----:B------:R-:W-:Y:S02]  /*892a0*/  @!P4 IADD3.X R22, R2, R31, R4, P5, P6 ;  /* 0x0000001f0216c210 */ /* 0x000fe40002fec404 */
[----:B0-----:R-:W-:Y:S01]  /*892b0*/  @!P3 IADD3 R192, P5, P6, R24, R18, R7 ;  /* 0x0000001218c0b210 */ /* 0x001fe20007ebe007 */
[----:B--2---:R-:W-:Y:S02]  /*892c0*/  FMUL R18, R30, UR26 ;  /* 0x0000001a1e127c20 */ /* 0x004fe40008400000 */
[----:B------:R-:W2:Y:S01]  /*892d0*/  LDL.LU R30, [R1+0xb10] ;  /* 0x000b1000011e7983 */ /* 0x000ea20000300800 */
[----:B------:R-:W-:Y:S02]  /*892e0*/  @!P4 IMAD.X R21, R22, 0x1, R21, P1 ;  /* 0x000000011615c824 */ /* 0x000fe400008e0615 */
[----:B------:R-:W-:Y:S01]  /*892f0*/  F2FP.SATFINITE.E4M3.F32.PACK_AB_MERGE_C R18, RZ, R18, RZ ;  /* 0x00000012ff12723e */ /* 0x000fe200048070ff */
[----:B------:R-:W4:Y:S04]  /*89300*/  LDL.LU R199, [R1+0xb14] ;  /* 0x000b140001c77983 */ /* 0x000f280000300800 */
[----:B------:R0:W-:Y:S01]  /*89310*/  @!P4 STG.E.U8 desc[UR30][R20.64+0x38], R18 ;  /* 0x000038121400c986 */ /* 0x0001e2000c10111e */
[----:B------:R-:W-:-:S02]  /*89320*/  ISETP.LT.OR P4, PT, R29, 0x3a, !P0 ;  /* 0x0000003a1d00780c */ /* 0x000fc40004781670 */
[----:B------:R-:W-:Y:S01]  /*89330*/  @!P3 IADD3.X R193, R31, R19, R6, P5, P6 ;  /* 0x000000131fc1b210 */ /* 0x000fe20002fec406 */
[----:B------:R-:W4:Y:S10]  /*89340*/  LDL.LU R198, [R1+0xb18] ;  /* 0x000b180001c67983 */ /* 0x000f340000300800 */
[----:B0-----:R-:W0:Y:S01]  /*89350*/  @!P4 LDC.64 R18, c[0x0][0x5c0] ;  /* 0x00017000ff12cb82 */ /* 0x001e220000000a00 */
[----:B------:R-:W-:-:S02]  /*89360*/  ISETP.LT.OR P3, PT, R29, 0x82, !P2 ;  /* 0x000000821d00780c */ /* 0x000fc40005761670 */
        /* <DEDUP_REMOVED lines=20> */
[----:B0-----:R-:W-:-:S04]  /*894b0*/  @!P3 IADD3 R110, P4, P5, R24, R18, R7 ;  /* 0x00000012186eb210 */ /* 0x001fc80007d9e007 */
[----:B------:R-:W-:Y:S02]  /*894c0*/  @!P3 IADD3.X R111, R31, R19, R6, P4, P5 ;  /* 0x000000131f6fb210 */ /* 0x000fe400027ea406 */
[----:B------:R-:W-:Y:S01]  /*894d0*/  ISETP.LT.OR P4, PT, R29, 0x41, !P0 ;  /* 0x000000411d00780c */ /* 0x000fe20004781670 */
[----:B--2---:R-:W-:Y:S01]  /*894e0*/  FMUL R18, R30, UR26 ;  /* 0x0000001a1e127c20 */ /* 0x004fe20008400000 */
[----:B------:R-:W-:Y:S01]  /*894f0*/  LOP3.LUT P3, RZ, R0, 0x80, RZ, 0xc0, !PT ;  /* 0x0000008000ff7812 */ /* 0x000fe2000786c0ff */
[----:B------:R-:W2:Y:S10]  /*89500*/  LDL.LU R30, [R1+0xb1c] ;  /* 0x000b1c00011e7983 */ /* 0x000eb40000300800 */
[----:B------:R-:W0:Y:S01]  /*89510*/  @!P4 LDC.64 R20, c[0x0][0x5c0] ;  /* 0x00017000ff14cb82 */ /* 0x000e220000000a00 */
[----:B------:R-:W-:-:S02]  /*89520*/  LOP3.LUT R12, R12, 0xfffeffff, RZ, 0xc0, !PT ;  /* 0xfffeffff0c0c7812 */ /* 0x000fc400078ec0ff */
[----:B------:R-:W-:Y:S01]  /*89530*/  LOP3.LUT P1, RZ, R8, 0x400, RZ, 0xc0, !PT ;  /* 0x0000040008ff7812 */ /* 0x000fe2000782c0ff */
[----:B------:R-:W3:Y:S01]  /*89540*/  LDL.LU R200, [R1+0xb20] ;  /* 0x000b200001c87983 */ /* 0x000ee20000300800 */
[----:B------:R-:W-:Y:S02]  /*89550*/  F2FP.SATFINITE.E4M3.F32.PACK_AB_MERGE_C R18, RZ, R18, RZ ;  /* 0x00000012ff12723e */ /* 0x000fe400048070ff */
[----:B------:R-:W-:Y:S01]  /*89560*/  @!P4 IADD3 R19, P5, P6, R3, R24, R5 ;  /* 0x000000180313c210 */ /* 0x000fe20007ebe005 */
[----:B------:R-:W3:Y:S01]  /*89570*/  LDL.LU R202, [R1+0xb24] ;  /* 0x000b240001ca7983 */ /* 0x000ee20000300800 */
[----:B------:R-:W-:Y:S02]  /*89580*/  @P3 LOP3.LUT R12, R12, 0x10000, RZ, 0xfc, !PT ;  /* 0x000100000c0c3812 */ /* 0x000fe400078efcff */
[----:B------:R-:W-:-:S05]  /*89590*/  ISETP.LT.OR P3, PT, R29, 0x91, !P2 ;  /* 0x000000911d00780c */ /* 0x000fca0005761670 */
[----:B------:R1:W-:Y:S01]  /*895a0*/  @!P1 STG.E.U8 desc[UR30][R48.64+0x41], R18 ;  /* 0x0000411230009986 */ /* 0x0003e2000c10111e */
[----:B0-----:R-:W-:-:S07]  /*895b0*/  @!P4 IADD3 R20, P1, R19, R20, RZ ;  /* 0x000000141314c210 */ /* 0x001fce0007f3e0ff */
        /* <DEDUP_REMOVED lines=22> */
[----:B0-----:R-:W0:Y:S02]  /*89720*/  @!P6 LDC.64 R18, c[0x0][0x5c0] ;  /* 0x00017000ff12eb82 */ /* 0x001e240000000a00 */
[----:B0-----:R-:W-:Y:S02]  /*89730*/  @!P6 IADD3 R198, P4, P5, R24, R18, R7 ;  /* 0x0000001218c6e210 */ /* 0x001fe40007d9e007 */
[----:B------:R-:W-:Y:S01]  /*89740*/  LOP3.LUT P3, RZ, R12, 0x10000, RZ, 0xc0, !PT ;  /* 0x000100000cff7812 */ /* 0x000fe2000786c0ff */
[----:B--2---:R-:W-:-:S02]  /*89750*/  FMUL R18, R30, UR26 ;  /* 0x0000001a1e127c20 */ /* 0x004fc40008400000 */
[----:B------:R-:W2:Y:S03]  /*89760*/  LDL.LU R30, [R1+0xb28] ;  /* 0x000b2800011e7983 */ /* 0x000ea60000300800 */
[----:B------:R-:W-:Y:S01]  /*89770*/  F2FP.SATFINITE.E4M3.F32.PACK_AB_MERGE_C R18, RZ, R18, RZ ;  /* 0x00000012ff12723e */ /* 0x000fe200048070ff */
[----:B------:R-:W4:Y:S06]  /*89780*/  LDL.LU R205, [R1+0xb2c] ;  /* 0x000b2c0001cd7983 */ /* 0x000f2c0000300800 */
[----:B------:R0:W-:Y:S01]  /*89790*/  @!P3 STG.E.U8 desc[UR30][R112.64+0x48], R18 ;  /* 0x000048127000b986 */ /* 0x0001e2000c10111e */
[----:B------:R-:W-:-:S02]  /*897a0*/  ISETP.LT.OR P3, PT, R29, 0x9a, !P2 ;  /* 0x0000009a1d00780c */ /* 0x000fc40005761670 */
[----:B------:R-:W-:Y:S01]  /*897b0*/  @!P6 IADD3.X R199, R31, R19, R6, P4, P5 ;  /* 0x000000131fc7e210 */ /* 0x000fe200027ea406 */
[----:B------:R-:W4:Y:S10]  /*897c0*/  LDL.LU R204, [R1+0xb30] ;  /* 0x000b300001cc7983 */ /* 0x000f340000300800 */
[----:B0-----:R-:W0:Y:S02]  /*897d0*/  @!P3 LDC.64 R18, c[0x0][0x5c0] ;  /* 0x00017000ff12bb82 */ /* 0x001e240000000a00 */
[----:B0-----:R-:W-:-:S04]  /*897e0*/  @!P3 IADD3 R112, P4, P5, R24, R18, R7 ;  /* 0x000000121870b210 */ /* 0x001fc80007d9e007 */
[----:B------:R-:W-:Y:S02]  /*897f0*/  @!P3 IADD3.X R113, R31, R19, R6, P4, P5 ;  /* 0x000000131f71b210 */ /* 0x000fe400027ea406 */
[----:B------:R-:W-:Y:S02]  /*89800*/  ISETP.LT.OR P4, PT, R29, 0x49, !P0 ;  /* 0x000000491d00780c */ /* 0x000fe40004781670 */
[----:B------:R-:W-:Y:S02]  /*89810*/  LOP3.LUT P3, RZ, R0, 0x200, RZ, 0xc0, !PT ;  /* 0x0000020000ff7812 */ /* 0x000fe4000786c0ff */
[----:B------:R-:W-:-:S09]  /*89820*/  LOP3.LUT R12, R12, 0xffff7fff, RZ, 0xc0, !PT ;  /* 0xffff7fff0c0c7812 */ /* 0x000fd200078ec0ff */
[----:B------:R-:W0:Y:S01]  /*89830*/  @!P4 LDC.64 R20, c[0x0][0x5c0] ;  /* 0x00017000ff14cb82 */ /* 0x000e220000000a00 */
[----:B------:R-:W-:Y:S02]  /*89840*/  LOP3.LUT P1, RZ, R8, 0x800, RZ, 0xc0, !PT ;  /* 0x0000080008ff7812 */ /* 0x000fe4000782c0ff */
[----:B------:R-:W-:Y:S01]  /*89850*/  @P3 LOP3.LUT R12, R12, 0x8000, RZ, 0xfc, !PT ;  /* 0x000080000c0c3812 */ /* 0x000fe200078efcff */
[----:B---3--:R-:W-:Y:S01]  /*89860*/  FMUL R18, R200, UR26 ;  /* 0x0000001ac8127c20 */ /* 0x008fe20008400000 */
[----:B------:R-:W-:Y:S02]  /*89870*/  ISETP.LT.OR P3, PT, R29, 0xa1, !P2 ;  /* 0x000000a11d00780c */ /* 0x000fe40005761670 */
[----:B------:R-:W-:Y:S02]  /*89880*/  @!P4 IADD3 R19, P5, P6, R3, R24, R5 ;  /* 0x000000180313c210 */ /* 0x000fe40007ebe005 */
[----:B------:R-:W-:-:S05]  /*89890*/  F2FP.SATFINITE.E4M3.F32.PACK_AB_MERGE_C R18, RZ, R18, RZ ;  /* 0x00000012ff12723e */ /* 0x000fca00048070ff */
[----:B------:R1:W-:Y:S01]  /*898a0*/  @!P1 STG.E.U8 desc[UR30][R34.64+0x49], R18 ;  /* 0x0000491222009986 */ /* 0x0003e2000c10111e */
[----:B0-----:R-:W-:-:S03]  /*898b0*/  @!P4 IADD3 R20, P1, R19, R20, RZ ;  /* 0x000000141314c210 */ /* 0x001fc60007f3e0ff */
[----:B-1----:R-:W0:Y:S01]  /*898c0*/  @!P3 LDC.64 R18, c[0x0][0x5c0] ;  /* 0x00017000ff12bb82 */ /* 0x002e220000000a00 */
[----:B------:R-:W-:-:S05]  /*898d0*/  @!P4 IADD3.X R22, R2, R31, R4, P5, P6 ;  /* 0x0000001f0216c210 */ /* 0x000fca0002fec404 */
[----:B------:R-:W-:Y:S01]  /*898e0*/  @!P4 IMAD.X R21, R22, 0x1, R21, P1 ;  /* 0x000000011615c824 */ /* 0x000fe200008e0615 */
[----:B0-----:R-:W-:Y:S01]  /*898f0*/  @!P3 IADD3 R200, P5, P6, R24, R18, R7 ;  /* 0x0000001218c8b210 */ /* 0x001fe20007ebe007 */
[----:B------:R-:W-:-:S05]  /*89900*/  FMUL R18, R202, UR26 ;  /* 0x0000001aca127c20 */ /* 0x000fca0008400000 */
        /* <DEDUP_REMOVED lines=18> */
[----:B------:R-:W-:Y:S01]  /*89a30*/  LOP3.LUT P3, RZ, R12, 0x8000, RZ, 0xc0, !PT ;  /* 0x000080000cff7812 */ /* 0x000fe2000786c0ff */
[----:B------:R-:W3:Y:S04]  /*89a40*/  LDL.LU R210, [R1+0xb3c] ;  /* 0x000b3c0001d27983 */ /* 0x000ee80000300800 */
[----:B------:R0:W-:Y:S04]  /*89a50*/  @!P4 STG.E.U8 desc[UR30][R20.64+0x49], R18 ;  /* 0x000049121400c986 */ /* 0x0001e8000c10111e */
[----:B0-----:R-:W0:Y:S02]  /*89a60*/  @!P6 LDC.64 R18, c[0x0][0x5c0] ;  /* 0x00017000ff12eb82 */ /* 0x001e240000000a00 */
        /* <DEDUP_REMOVED lines=23> */
[----:B0-----:R-:W-:-:S03]  /*89be0*/  @!P3 IADD3 R206, P5, P6, R24, R18, R7 ;  /* 0x0000001218ceb210 */ /* 0x001fc60007ebe007 */
[----:B------:R-:W-:Y:S02]  /*89bf0*/  @!P4 IMAD.X R21, R22, 0x1, R21, P1 ;  /* 0x000000011615c824 */ /* 0x000fe400008e0615 */
[----:B--2---:R-:W-:Y:S02]  /*89c00*/  FMUL R18, R30, UR26 ;  /* 0x0000001a1e127c20 */ /* 0x004fe40008400000 */
[----:B------:R-:W2:Y:S04]  /*89c10*/  LDL.LU R30, [R1+0xb40] ;  /* 0x000b4000011e7983 */ /* 0x000ea80000300800 */
[----:B------:R-:W4:Y:S01]  /*89c20*/  LDL.LU R213, [R1+0xb44] ;  /* 0x000b440001d57983 */ /* 0x000f220000300800 */
[----:B------:R-:W-:Y:S02]  /*89c30*/  F2FP.SATFINITE.E4M3.F32.PACK_AB_MERGE_C R18, RZ, R18, RZ ;  /* 0x00000012ff12723e */ /* 0x000fe400048070ff */
[----:B------:R-:W-:Y:S01]  /*89c40*/  @!P3 IADD3.X R207, R31, R19, R6, P5, P6 ;  /* 0x000000131fcfb210 */ /* 0x000fe20002fec406 */
[----:B------:R-:W4:Y:S04]  /*89c50*/  LDL.LU R212, [R1+0xb48] ;  /* 0x000b480001d47983 */ /* 0x000f280000300800 */
[----:B------:R0:W-:Y:S01]  /*89c60*/  @!P4 STG.E.U8 desc[UR30][R20.64+0x50], R18 ;  /* 0x000050121400c986 */ /* 0x0001e2000c10111e */
[----:B------:R-:W-:-:S13]  /*89c70*/  ISETP.LT.OR P4, PT, R29, 0x52, !P0 ;  /* 0x000000521d00780c */ /* 0x000fda0004781670 */
        /* <DEDUP_REMOVED lines=29> */
[----:B------:R-:W-:Y:S02]  /*89e50*/  @P3 LOP3.LUT R12, R12, 0x2000, RZ, 0xfc, !PT ;  /* 0x000020000c0c3812 */ /* 0x000fe400078efcff */
[----:B------:R-:W-:Y:S02]  /*89e60*/  ISETP.LT.OR P3, PT, R29, 0xc1, !P2 ;  /* 0x000000c11d00780c */ /* 0x000fe40005761670 */
[----:B------:R-:W-:-:S04]  /*89e70*/  @!P4 IADD3 R19, P5, P6, R3, R24, R5 ;  /* 0x000000180313c210 */ /* 0x000fc80007ebe005 */
[----:B------:R-:W-:Y:S01]  /*89e80*/  @!P4 IADD3.X R22, R2, R31, R4, P5, P6 ;  /* 0x0000001f0216c210 */ /* 0x000fe20002fec404 */
[----:B--2---:R-:W-:Y:S02]  /*89e90*/  FMUL R18, R30, UR26 ;  /* 0x0000001a1e127c20 */ /* 0x004fe40008400000 */
[----:B------:R-:W2:Y:S03]  /*89ea0*/  LDL.LU R30, [R1+0xb4c] ;  /* 0x000b4c00011e7983 */ /* 0x000ea60000300800 */
[----:B------:R-:W-:-:S05]  /*89eb0*/  F2FP.SATFINITE.E4M3.F32.PACK_AB_MERGE_C R18, RZ, R18, RZ ;  /* 0x00000012ff12723e */ /* 0x000fca00048070ff */
[----:B------:R1:W-:Y:S01]  /*89ec0*/  @!P1 STG.E.U8 desc[UR30][R46.64+0x59], R18 ;  /* 0x000059122e009986 */ /* 0x0003e2000c10111e */
[----:B0-----:R-:W-:Y:S02]  /*89ed0*/  @!P4 IADD3 R20, P1, R19, R20, RZ ;  /* 0x000000141314c210 */ /* 0x001fe40007f3e0ff */
[----:B-1----:R-:W0:Y:S02]  /*89ee0*/  @!P3 LDC.64 R18, c[0x0][0x5c0] ;  /* 0x00017000ff12bb82 */ /* 0x002e240000000a00 */
[----:B0-----:R-:W-:Y:S01]  /*89ef0*/  @!P3 IADD3 R210, P5, P6, R24, R18, R7 ;  /* 0x0000001218d2b210 */ /* 0x001fe20007ebe007 */
[----:B----4-:R-:W-:Y:S02]  /*89f00*/  FMUL R18, R213, UR26 ;  /* 0x0000001ad5127c20 */ /* 0x010fe40008400000 */
[----:B------:R-:W3:Y:S01]  /*89f10*/  LDL.LU R213, [R1+0xb50] ;  /* 0x000b500001d57983 */ /* 0x000ee20000300800 */
[----:B------:R-:W-:Y:S02]  /*89f20*/  @!P4 IMAD.X R21, R22, 0x1, R21, P1 ;  /* 0x000000011615c824 */ /* 0x000fe400008e0615 */
        /* <DEDUP_REMOVED lines=12> */
[----:B------:R-:W-:Y:S02]  /*89ff0*/  FMUL R18, R212, UR26 ;  /* 0x0000001ad4127c20 */ /* 0x000fe40008400000 */
[----:B------:R-:W4:Y:S01]  /*8a000*/  LDL.LU R212, [R1+0xb54] ;  /* 0x000b540001d47983 */ /* 0x000f220000300800 */
[----:B------:R-:W-:Y:S02]  /*8a010*/  @!P3 IADD3.X R47, R31, R19, R6, P5, P6 ;  /* 0x000000131f2fb210 */ /* 0x000fe40002fec406 */
[----:B------:R-:W-:-:S02]  /*8a020*/  ISETP.LT.OR P6, PT, R29, 0xc9, !P2 ;  /* 0x000000c91d00780c */ /* 0x000fc400057c1670 */
[----:B------:R-:W-:-:S05]  /*8a030*/  F2FP.SATFINITE.E4M3.F32.PACK_AB_MERGE_C R18, RZ, R18, RZ ;  /* 0x00000012ff12723e */ /* 0x000fca00048070ff */
[----:B------:R0:W-:Y:S06]  /*8a040*/  @!P4 STG.E.U8 desc[UR30][R20.64+0x59], R18 ;  /* 0x000059121400c986 */ /* 0x0001ec000c10111e */
[----:B0-----:R-:W0:Y:S01]  /*8a050*/  @!P6 LDC.64 R18, c[0x0][0x5c0] ;  /* 0x00017000ff12eb82 */ /* 0x001e220000000a00 */
[----:B------:R-:W-:Y:S02]  /*8a060*/  LOP3.LUT P3, RZ, R12, 0x2000, RZ, 0xc0, !PT ;  /* 0x000020000cff7812 */ /* 0x000fe4000786c0ff */
[----:B0-----:R-:W-:-:S04]  /*8a070*/  @!P6 IADD3 R232, P4, P5, R24, R18, R7 ;  /* 0x0000001218e8e210 */ /* 0x001fc80007d9e007 */
[----:B------:R-:W-:Y:S02]  /*8a080*/  @!P6 IADD3.X R233, R31, R19, R6, P4, P5 ;  /* 0x000000131fe9e210 */ /* 0x000fe400027ea406 */
[----:B------:R-:W-:Y:S02]  /*8a090*/  LOP3.LUT R12, R12, 0xffffefff, RZ, 0xc0, !PT ;  /* 0xffffefff0c0c7812 */ /* 0x000fe400078ec0ff */
[----:B------:R-:W-:Y:S01]  /*8a0a0*/  LOP3.LUT P1, RZ, R8, 0x4000, RZ, 0xc0, !PT ;  /* 0x0000400008ff7812 */ /* 0x000fe2000782c0ff */
[----:B--2---:R-:W-:Y:S02]  /*8a0b0*/  FMUL R18, R30, UR26 ;  /* 0x0000001a1e127c20 */ /* 0x004fe40008400000 */
[----:B------:R-:W2:Y:S03]  /*8a0c0*/  LDL.LU R30, [R1+0xb58] ;  /* 0x000b5800011e7983 */ /* 0x000ea60000300800 */
[----:B------:R-:W-:-:S05]  /*8a0d0*/  F2FP.SATFINITE.E4M3.F32.PACK_AB_MERGE_C R18, RZ, R18, RZ ;  /* 0x00000012ff12723e */ /* 0x000fca00048070ff */
[----:B------:R0:W-:Y:S01]  /*8a0e0*/  @!P3 STG.E.U8 desc[UR30][R70.64+0x60], R18 ;  /* 0x000060124600b986 */ /* 0x0001e2000c10111e */
[----:B------:R-:W-:-:S13]  /*8a0f0*/  ISETP.LT.OR P3, PT, R29, 0xca, !P2 ;  /* 0x000000ca1d00780c */ /* 0x000fda0005761670 */
[----:B0-----:R-:W0:Y:S02]  /*8a100*/  @!P3 LDC.64 R18, c[0x0][0x5c0] ;  /* 0x00017000ff12bb82 */ /* 0x001e240000000a00 */
[----:B0-----:R-:W-:Y:S01]  /*8a110*/  @!P3 IADD3 R70, P4, P5, R24, R18, R7 ;  /* 0x000000121846b210 */ /* 0x001fe20007d9e007 */
[----:B---3--:R-:W-:Y:S02]  /*8a120*/  FMUL R18, R213, UR26 ;  /* 0x0000001ad5127c20 */ /* 0x008fe40008400000 */
[----:B------:R-:W3:Y:S01]  /*8a130*/  LDL.LU R213, [R1+0xb5c] ;  /* 0x000b5c0001d57983 */ /* 0x000ee20000300800 */
[----:B------:R-:W-:Y:S02]  /*8a140*/  @!P3 IADD3.X R71, R31, R19, R6, P4, P5 ;  /* 0x000000131f47b210 */ /* 0x000fe400027ea406 */
[----:B------:R-:W-:Y:S02]  /*8a150*/  ISETP.LT.OR P4, PT, R29, 0x61, !P0 ;  /* 0x000000611d00780c */ /* 0x000fe40004781670 */
[----:B------:R-:W-:-:S11]  /*8a160*/  LOP3.LUT P3, RZ, R0, 0x100, RZ, 0xc0, !PT ;  /* 0x0000010000ff7812 */ /* 0x000fd6000786c0ff */
[----:B------:R-:W0:Y:S02]  /*8a170*/  @!P4 LDC.64 R20, c[0x0][0x5c0] ;  /* 0x00017000ff14cb82 */ /* 0x000e240000000a00 */
[----:B------:R-:W-:Y:S02]  /*8a180*/  @P3 LOP3.LUT R12, R12, 0x1000, RZ, 0xfc, !PT ;  /* 0x000010000c0c3812 */ /* 0x000fe400078efcff */
[----:B------:R-:W-:Y:S02]  /*8a190*/  ISETP.LT.OR P3, PT, R29, 0xd1, !P2 ;  /* 0x000000d11d00780c */ /* 0x000fe40005761670 */
[----:B------:R-:W-:Y:S02]  /*8a1a0*/  F2FP.SATFINITE.E4M3.F32.PACK_AB_MERGE_C R18, RZ, R18, RZ ;  /* 0x00000012ff12723e */ /* 0x000fe400048070ff */
[----:B------:R-:W-:-:S03]  /*8a1b0*/  @!P4 IADD3 R19, P5, P6, R3, R24, R5 ;  /* 0x000000180313c210 */ /* 0x000fc60007ebe005 */
[----:B------:R1:W-:Y:S01]  /*8a1c0*/  @!P1 STG.E.U8 desc[UR30][R118.64+0x61], R18 ;  /* 0x0000611276009986 */ /* 0x0003e2000c10111e */
[----:B0-----:R-:W-:-:S05]  /*8a1d0*/  @!P4 IADD3 R20, P1, R19, R20, RZ ;  /* 0x000000141314c210 */ /* 0x001fca0007f3e0ff */
[----:B-1----:R-:W0:Y:S01]  /*8a1e0*/  @!P3 LDC.64 R18, c[0x0][0x5c0] ;  /* 0x00017000ff12bb82 */ /* 0x002e220000000a00 */
[----:B------:R-:W-:Y:S02]  /*8a1f0*/  @!P4 IADD3.X R22, R2, R31, R4, P5, P6 ;  /* 0x0000001f0216c210 */ /* 0x000fe40002fec404 */
[----:B0-----:R-:W-:-:S04]  /*8a200*/  @!P3 IADD3 R114, P5, P6, R24, R18, R7 ;  /* 0x000000121872b210 */ /* 0x001fc80007ebe007 */
[----:B------:R-:W-:-:S05]  /*8a210*/  @!P3 IADD3.X R115, R31, R19, R6, P5, P6 ;  /* 0x000000131f73b210 */ /* 0x000fca0002fec406 */
[----:B------:R-:W-:Y:S01]  /*8a220*/  @!P3 STL.64 [R1+0xe0], R114 ;  /* 0x0000e0720100b387 */ /* 0x000fe20000100a00 */
[----:B----4-:R-:W-:-:S03]  /*8a230*/  FMUL R18, R212, UR26 ;  /* 0x0000001ad4127c20 */ /* 0x010fc60008400000 */
[----:B------:R-:W4:Y:S01]  /*8a240*/  LDL.LU R212, [R1+0xb60] ;  /* 0x000b600001d47983 */ /* 0x000f220000300800 */
[----:B------:R-:W-:Y:S01]  /*8a250*/  @!P4 IMAD.X R21, R22, 0x1, R21, P1 ;  /* 0x000000011615c824 */ /* 0x000fe200008e0615 */
[----:B------:R-:W-:-:S05]  /*8a260*/  F2FP.SATFINITE.E4M3.F32.PACK_AB_MERGE_C R18, RZ, R18, RZ ;  /* 0x00000012ff12723e */ /* 0x000fca00048070ff */
        /* <DEDUP_REMOVED lines=9> */
[----:B0-----:R-:W-:-:S04]  /*8a300*/  @!P3 IADD3 R22, P5, P6, R24, R18, R7 ;  /* 0x000000121816b210 */ /* 0x001fc80007ebe007 */
[----:B------:R-:W-:-:S05]  /*8a310*/  @!P3 IADD3.X R23, R31, R19, R6, P5, P6 ;  /* 0x000000131f17b210 */ /* 0x000fca0002fec406 */
[----:B------:R-:W-:Y:S01]  /*8a320*/  @!P3 STL.64 [R1+0x68], R22 ;  /* 0x000068160100b387 */ /* 0x000fe20000100a00 */
[----:B------:R-:W-:Y:S02]  /*8a330*/  ISETP.LT.OR P6, PT, R29, 0xd9, !P2 ;  /* 0x000000d91d00780c */ /* 0x000fe400057c1670 */
[----:B------:R-:W-:Y:S01]  /*8a340*/  LOP3.LUT P3, RZ, R12, 0x1000, RZ, 0xc0, !PT ;  /* 0x000010000cff7812 */ /* 0x000fe2000786c0ff */
[----:B--2---:R-:W-:Y:S02]  /*8a350*/  FMUL R18, R30, UR26 ;  /* 0x0000001a1e127c20 */ /* 0x004fe40008400000 */
[----:B------:R-:W2:Y:S03]  /*8a360*/  LDL.LU R30, [R1+0xb64] ;  /* 0x000b6400011e7983 */ /* 0x000ea60000300800 */
[----:B------:R-:W-:-:S05]  /*8a370*/  F2FP.SATFINITE.E4M3.F32.PACK_AB_MERGE_C R18, RZ, R18, RZ ;  /* 0x00000012ff12723e */ /* 0x000fca00048070ff */
[----:B------:R0:W-:Y:S02]  /*8a380*/  @!P4 STG.E.U8 desc[UR30][R20.64+0x61], R18 ;  /* 0x000061121400c986 */ /* 0x0001e4000c10111e */
[----:B0-----:R-:W0:Y:S02]  /*8a390*/  @!P6 LDC.64 R18, c[0x0][0x5c0] ;  /* 0x00017000ff12eb82 */ /* 0x001e240000000a00 */
[----:B0-----:R-:W-:Y:S01]  /*8a3a0*/  @!P6 IADD3 R22, P4, P5, R24, R18, R7 ;  /* 0x000000121816e210 */ /* 0x001fe20007d9e007 */
[----:B---3--:R-:W-:-:S05]  /*8a3b0*/  FMUL R18, R213, UR26 ;  /* 0x0000001ad5127c20 */ /* 0x008fca0008400000 */
[----:B------:R-:W-:-:S05]  /*8a3c0*/  F2FP.SATFINITE.E4M3.F32.PACK_AB_MERGE_C R18, RZ, R18, RZ ;  /* 0x00000012ff12723e */ /* 0x000fca00048070ff */
[----:B------:R0:W-:Y:S01]  /*8a3d0*/  @!P3 STG.E.U8 desc[UR30][R122.64+0x68], R18 ;  /* 0x000068127a00b986 */ /* 0x0001e2000c10111e */
[----:B------:R-:W-:Y:S02]  /*8a3e0*/  ISETP.LT.OR P3, PT, R29, 0xda, !P2 ;  /* 0x000000da1d00780c */ /* 0x000fe40005761670 */
[----:B------:R-:W-:-:S11]  /*8a3f0*/  @!P6 IADD3.X R23, R31, R19, R6, P4, P5 ;  /* 0x000000131f17e210 */ /* 0x000fd600027ea406 */
[----:B0-----:R-:W0:Y:S01]  /*8a400*/  @!P3 LDC.64 R18, c[0x0][0x5c0] ;  /* 0x00017000ff12bb82 */ /* 0x001e220000000a00 */
[----:B------:R-:W-:Y:S01]  /*8a410*/  @!P6 STL.64 [R1+0x170], R22 ;  /* 0x000170160100e387 */ /* 0x000fe20000100a00 */
[----:B0-----:R-:W-:-:S04]  /*8a420*/  @!P3 IADD3 R20, P4, P5, R24, R18, R7 ;  /* 0x000000121814b210 */ /* 0x001fc80007d9e007 */
[----:B------:R-:W-:-:S05]  /*8a430*/  @!P3 IADD3.X R21, R31, R19, R6, P4, P5 ;  /* 0x000000131f15b210 */ /* 0x000fca00027ea406 */
[----:B------:R0:W-:Y:S04]  /*8a440*/  @!P3 STL.64 [R1+0x150], R20 ;  /* 0x000150140100b387 */ /* 0x0001e80000100a00 */
[----:B------:R-:W3:Y:S01]  /*8a450*/  LDL.LU R214, [R1+0xb68] ;  /* 0x000b680001d67983 */ /* 0x000ee20000300800 */
[----:B------:R-:W-:Y:S02]  /*8a460*/  ISETP.LT.OR P4, PT, R29, 0x69, !P0 ;  /* 0x000000691d00780c */ /* 0x000fe40004781670 */
[----:B------:R-:W-:Y:S01]  /*8a470*/  LOP3.LUT P3, RZ, R0, 0x8, RZ, 0xc0, !PT ;  /* 0x0000000800ff7812 */ /* 0x000fe2000786c0ff */
[----:B------:R-:W3:Y:S01]  /*8a480*/  LDL.LU R213, [R1+0xb6c] ;  /* 0x000b6c0001d57983 */ /* 0x000ee20000300800 */
[----:B------:R-:W-:-:S09]  /*8a490*/  LOP3.LUT R12, R12, 0xfffff7ff, RZ, 0xc0, !PT ;  /* 0xfffff7ff0c0c7812 */ /* 0x000fd200078ec0ff */
[----:B0-----:R-:W0:Y:S01]  /*8a4a0*/  @!P4 LDC.64 R20, c[0x0][0x5c0] ;  /* 0x00017000ff14cb82 */ /* 0x001e220000000a00 */
[----:B------:R-:W-:Y:S02]  /*8a4b0*/  LOP3.LUT P1, RZ, R8, 0x8000, RZ, 0xc0, !PT ;  /* 0x0000800008ff7812 */ /* 0x000fe4000782c0ff */
[----:B------:R-:W-:Y:S01]  /*8a4c0*/  @P3 LOP3.LUT R12, R12, 0x800, RZ, 0xfc, !PT ;  /* 0x000008000c0c3812 */ /* 0x000fe200078efcff */
[----:B----4-:R-:W-:Y:S01]  /*8a4d0*/  FMUL R18, R212, UR26 ;  /* 0x0000001ad4127c20 */ /* 0x010fe20008400000 */
[----:B------:R-:W-:Y:S02]  /*8a4e0*/  ISETP.LT.OR P3, PT, R29, 0xe1, !P2 ;  /* 0x000000e11d00780c */ /* 0x000fe40005761670 */
[----:B------:R-:W-:Y:S02]  /*8a4f0*/  @!P4 IADD3 R19, P5, P6, R3, R24, R5 ;  /* 0x000000180313c210 */ /* 0x000fe40007ebe005 */
[----:B------:R-:W-:-:S05]  /*8a500*/  F2FP.SATFINITE.E4M3.F32.PACK_AB_MERGE_C R18, RZ, R18, RZ ;  /* 0x00000012ff12723e */ /* 0x000fca00048070ff */
[----:B------:R1:W-:Y:S01]  /*8a510*/  @!P1 STG.E.U8 desc[UR30][R120.64+0x69], R18 ;  /* 0x0000691278009986 */ /* 0x0003e2000c10111e */
[----:B0-----:R-:W-:-:S03]  /*8a520*/  @!P4 IADD3 R20, P1, R19, R20, RZ ;  /* 0x000000141314c210 */ /* 0x001fc60007f3e0ff */
[----:B-1----:R-:W0:Y:S01]  /*8a530*/  @!P3 LDC.64 R18, c[0x0][0x5c0] ;  /* 0x00017000ff12bb82 */ /* 0x002e220000000a00 */
[----:B------:R-:W-:Y:S02]  /*8a540*/  @!P4 IADD3.X R22, R2, R31, R4, P5, P6 ;  /* 0x0000001f0216c210 */ /* 0x000fe40002fec404 */
[----:B0-----:R-:W-:-:S04]  /*8a550*/  @!P3 IADD3 R114, P5, P6, R24, R18, R7 ;  /* 0x000000121872b210 */ /* 0x001fc80007ebe007 */
[----:B------:R-:W-:-:S05]  /*8a560*/  @!P3 IADD3.X R115, R31, R19, R6, P5, P6 ;  /* 0x000000131f73b210 */ /* 0x000fca0002fec406 */
[----:B------:R-:W-:Y:S04]  /*8a570*/  @!P3 STL.64 [R1+0x250], R114 ;  /* 0x000250720100b387 */ /* 0x000fe80000100a00 */
[----:B------:R-:W4:Y:S01]  /*8a580*/  LDL.LU R212, [R1+0xb70] ;  /* 0x000b700001d47983 */ /* 0x000f220000300800 */
[----:B------:R-:W-:Y:S01]  /*8a590*/  @!P4 IMAD.X R21, R22, 0x1, R21, P1 ;  /* 0x000000011615c824 */ /* 0x000fe200008e0615 */
[----:B------:R-:W-:Y:S01]  /*8a5a0*/  ISETP.LT.OR P3, PT, R29, 0xe2, !P2 ;  /* 0x000000e21d00780c */ /* 0x000fe20005761670 */
[----:B--2---:R-:W-:Y:S02]  /*8a5b0*/  FMUL R18, R30, UR26 ;  /* 0x0000001a1e127c20 */ /* 0x004fe40008400000 */
[----:B------:R-:W2:Y:S03]  /*8a5c0*/  LDL.LU R30, [R1+0xb74] ;  /* 0x000b7400011e7983 */ /* 0x000ea60000300800 */
[----:B------:R-:W-:-:S05]  /*8a5d0*/  F2FP.SATFINITE.E4M3.F32.PACK_AB_MERGE_C R18, RZ, R18, RZ ;  /* 0x00000012ff12723e */ /* 0x000fca00048070ff */
[----:B------:R0:W-:Y:S01]  /*8a5e0*/  @!P4 STG.E.U8 desc[UR30][R20.64+0x68], R18 ;  /* 0x000068121400c986 */ /* 0x0001e2000c10111e */
[----:B------:R-:W-:-:S13]  /*8a5f0*/  ISETP.LT.OR P4, PT, R29, 0x6a, !P0 ;  /* 0x0000006a1d00780c */ /* 0x000fda0004781670 */
[----:B0-----:R-:W0:Y:S01]  /*8a600*/  @!P4 LDC.64 R18, c[0x0][0x5c0] ;  /* 0x00017000ff12cb82 */ /* 0x001e220000000a00 */
[----:B------:R-:W-:-:S04]  /*8a610*/  @!P4 IADD3 R20, P5, P6, R3, R24, R5 ;  /* 0x000000180314c210 */ /* 0x000fc80007ebe005 */
[----:B------:R-:W-:Y:S02]  /*8a620*/  @!P4 IADD3.X R21, R2, R31, R4, P5, P6 ;  /* 0x0000001f0215c210 */ /* 0x000fe40002fec404 */
[----:B0-----:R-:W-:-:S05]  /*8a630*/  @!P4 IADD3 R20, P5, R20, R18, RZ ;  /* 0x000000121414c210 */ /* 0x001fca0007fbe0ff */
[----:B------:R-:W-:Y:S02]  /*8a640*/  @!P4 IMAD.X R21, R21, 0x1, R19, P5 ;  /* 0x000000011515c824 */ /* 0x000fe400028e0613 */
[----:B------:R-:W0:Y:S02]  /*8a650*/  @!P3 LDC.64 R18, c[0x0][0x5c0] ;  /* 0x00017000ff12bb82 */ /* 0x000e240000000a00 */
[----:B0-----:R-:W-:-:S04]  /*8a660*/  @!P3 IADD3 R22, P5, P6, R24, R18, R7 ;  /* 0x000000121816b210 */ /* 0x001fc80007ebe007 */
[----:B------:R-:W-:Y:S02]  /*8a670*/  @!P3 IADD3.X R23, R31, R19, R6, P5, P6 ;  /* 0x000000131f17b210 */ /* 0x000fe40002fec406 */
[----:B------:R-:W-:Y:S01]  /*8a680*/  ISETP.LT.OR P6, PT, R29, 0xe9, !P2 ;  /* 0x000000e91d00780c */ /* 0x000fe200057c1670 */
[----:B---3--:R-:W-:-:S05]  /*8a690*/  FMUL R18, R214, UR26 ;  /* 0x0000001ad6127c20 */ /* 0x008fca0008400000 */
[----:B------:R-:W-:-:S05]  /*8a6a0*/  F2FP.SATFINITE.E4M3.F32.PACK_AB_MERGE_C R18, RZ, R18, RZ ;  /* 0x00000012ff12723e */ /* 0x000fca00048070ff */
[----:B------:R0:W-:Y:S02]  /*8a6b0*/  @!P4 STG.E.U8 desc[UR30][R20.64+0x69], R18 ;  /* 0x000069121400c986 */ /* 0x0001e4000c10111e */
[----:B0-----:R-:W0:Y:S02]  /*8a6c0*/  @!P6 LDC.64 R18, c[0x0][0x5c0] ;  /* 0x00017000ff12eb82 */ /* 0x001e240000000a00 */
[----:B------:R0:W-:Y:S01]  /*8a6d0*/  @!P3 STL.64 [R1+0x1c8], R22 ;  /* 0x0001c8160100b387 */ /* 0x0001e20000100a00 */
[----:B------:R-:W-:Y:S02]  /*8a6e0*/  LOP3.LUT P3, RZ, R12, 0x800, RZ, 0xc0, !PT ;  /* 0x000008000cff7812 */ /* 0x000fe4000786c0ff */
[----:B0-----:R-:W-:Y:S01]  /*8a6f0*/  @!P6 IADD3 R22, P4, P5, R24, R18, R7 ;  /* 0x000000121816e210 */ /* 0x001fe20007d9e007 */
[----:B------:R-:W-:-:S05]  /*8a700*/  FMUL R18, R213, UR26 ;  /* 0x0000001ad5127c20 */ /* 0x000fca0008400000 */
[----:B------:R-:W-:-:S05]  /*8a710*/  F2FP.SATFINITE.E4M3.F32.PACK_AB_MERGE_C R18, RZ, R18, RZ ;  /* 0x00000012ff12723e */ /* 0x000fca00048070ff */
[----:B------:R0:W-:Y:S01]  /*8a720*/  @!P3 STG.E.U8 desc[UR30][R74.64+0x70], R18 ;  /* 0x000070124a00b986 */ /* 0x0001e2000c10111e */
[----:B------:R-:W-:Y:S02]  /*8a730*/  ISETP.LT.OR P3, PT, R29, 0xea, !P2 ;  /* 0x000000ea1d00780c */ /* 0x000fe40005761670 */
[----:B------:R-:W-:-:S05]  /*8a740*/  @!P6 IADD3.X R23, R31, R19, R6, P4, P5 ;  /* 0x000000131f17e210 */ /* 0x000fca00027ea406 */
[----:B------:R-:W-:Y:S04]  /*8a750*/  @!P6 STL.64 [R1+0x2c8], R22 ;  /* 0x0002c8160100e387 */ /* 0x000fe80000100a00 */
[----:B------:R-:W3:Y:S02]  /*8a760*/  LDL.LU R213, [R1+0xb78] ;  /* 0x000b780001d57983 */ /* 0x000ee40000300800 */
[----:B0-----:R-:W0:Y:S02]  /*8a770*/  @!P3 LDC.64 R18, c[0x0][0x5c0] ;  /* 0x00017000ff12bb82 */ /* 0x001e240000000a00 */
[----:B0-----:R-:W-:-:S04]  /*8a780*/  @!P3 IADD3 R20, P4, P5, R24, R18, R7 ;  /* 0x000000121814b210 */ /* 0x001fc80007d9e007 */
[----:B------:R-:W-:Y:S01]  /*8a790*/  @!P3 IADD3.X R21, R31, R19, R6, P4, P5 ;  /* 0x000000131f15b210 */ /* 0x000fe200027ea406 */
[----:B----4-:R-:W-:-:S04]  /*8a7a0*/  FMUL R18, R212, UR26 ;  /* 0x0000001ad4127c20 */ /* 0x010fc80008400000 */
[----:B------:R0:W-:Y:S04]  /*8a7b0*/  @!P3 STL.64 [R1+0x2b8], R20 ;  /* 0x0002b8140100b387 */ /* 0x0001e80000100a00 */
[----:B------:R-:W4:Y:S01]  /*8a7c0*/  LDL.LU R212, [R1+0xb7c] ;  /* 0x000b7c0001d47983 */ /* 0x000f220000300800 */
[----:B------:R-:W-:Y:S02]  /*8a7d0*/  ISETP.LT.OR P4, PT, R29, 0x71, !P0 ;  /* 0x000000711d00780c */ /* 0x000fe40004781670 */
[----:B------:R-:W-:-:S11]  /*8a7e0*/  LOP3.LUT P1, RZ, R8, 0x10000, RZ, 0xc0, !PT ;  /* 0x0001000008ff7812 */ /* 0x000fd6000782c0ff */
[----:B0-----:R-:W0:Y:S01]  /*8a7f0*/  @!P4 LDC.64 R20, c[0x0][0x5c0] ;  /* 0x00017000ff14cb82 */ /* 0x001e220000000a00 */
        /* <DEDUP_REMOVED lines=10> */
[----:B--2---:R-:W-:-:S03]  /*8a8a0*/  FMUL R18, R30, UR26 ;  /* 0x0000001a1e127c20 */ /* 0x004fc60008400000 */
[----:B------:R-:W2:Y:S01]  /*8a8b0*/  LDL.LU R30, [R1+0xb80] ;  /* 0x000b8000011e7983 */ /* 0x000ea20000300800 */
        /* <DEDUP_REMOVED lines=12> */
[----:B------:R-:W-:Y:S02]  /*8a980*/  @!P1 IADD3.X R23, R31, R19, R6, P5, P6 ;  /* 0x000000131f179210 */ /* 0x000fe40002fec406 */
[----:B------:R-:W-:-:S03]  /*8a990*/  ISETP.LT.OR P6, PT, R29, 0xf9, !P2 ;  /* 0x000000f91d00780c */ /* 0x000fc600057c1670 */
[----:B------:R-:W-:Y:S01]  /*8a9a0*/  @!P1 STL.64 [R1+0x2f0], R22 ;  /* 0x0002f01601009387 */ /* 0x000fe20000100a00 */
[----:B------:R-:W-:Y:S02]  /*8a9b0*/  LOP3.LUT R10, R10, 0xfffffffb, RZ, 0xc0, !PT ;  /* 0xfffffffb0a0a7812 */ /* 0x000fe400078ec0ff */
[----:B------:R-:W-:Y:S01]  /*8a9c0*/  LOP3.LUT P1, RZ, R12, 0x400, RZ, 0xc0, !PT ;  /* 0x000004000cff7812 */ /* 0x000fe2000782c0ff */
[----:B---3--:R-:W-:-:S05]  /*8a9d0*/  FMUL R18, R213, UR26 ;  /* 0x0000001ad5127c20 */ /* 0x008fca0008400000 */
[----:B------:R-:W-:-:S05]  /*8a9e0*/  F2FP.SATFINITE.E4M3.F32.PACK_AB_MERGE_C R18, RZ, R18, RZ ;  /* 0x00000012ff12723e */ /* 0x000fca00048070ff */
[----:B------:R0:W-:Y:S02]  /*8a9f0*/  @!P4 STG.E.U8 desc[UR30][R20.64+0x71], R18 ;  /* 0x000071121400c986 */ /* 0x0001e4000c10111e */
[----:B0-----:R-:W0:Y:S02]  /*8aa00*/  @!P6 LDC.64 R18, c[0x0][0x5c0] ;  /* 0x00017000ff12eb82 */ /* 0x001e240000000a00 */
[----:B0-----:R-:W-:Y:S01]  /*8aa10*/  @!P6 IADD3 R22, P4, P5, R24, R18, R7 ;  /* 0x000000121816e210 */ /* 0x001fe20007d9e007 */
[----:B----4-:R-:W-:Y:S02]  /*8aa20*/  FMUL R18, R212, UR26 ;  /* 0x0000001ad4127c20 */ /* 0x010fe40008400000 */
[----:B------:R-:W3:Y:S01]  /*8aa30*/  LDL.LU R212, [R1+0xb84] ;  /* 0x000b840001d47983 */ /* 0x000ee20000300800 */
[----:B------:R-:W-:Y:S02]  /*8aa40*/  @!P6 IADD3.X R23, R31, R19, R6, P4, P5 ;  /* 0x000000131f17e210 */ /* 0x000fe400027ea406 */
[----:B------:R-:W-:-:S03]  /*8aa50*/  @P6 LOP3.LUT R10, R10, 0x4, RZ, 0xfc, !PT ;  /* 0x000000040a0a6812 */ /* 0x000fc600078efcff */
[----:B------:R-:W-:Y:S01]  /*8aa60*/  @!P6 STL.64 [R1+0x350], R22 ;  /* 0x000350160100e387 */ /* 0x000fe20000100a00 */
[----:B------:R-:W-:Y:S02]  /*8aa70*/  ISETP.LT.OR P6, PT, R29, 0xfa, !P2 ;  /* 0x000000fa1d00780c */ /* 0x000fe400057c1670 */
[----:B------:R-:W-:-:S05]  /*8aa80*/  F2FP.SATFINITE.E4M3.F32.PACK_AB_MERGE_C R18, RZ, R18, RZ ;  /* 0x00000012ff12723e */ /* 0x000fca00048070ff */
[----:B------:R0:W-:Y:S06]  /*8aa90*/  @!P1 STG.E.U8 desc[UR30][R126.64+0x78], R18 ;  /* 0x000078127e009986 */ /* 0x0001ec000c10111e */
[----:B0-----:R-:W0:Y:S02]  /*8aaa0*/  @!P6 LDC.64 R18, c[0x0][0x5c0] ;  /* 0x00017000ff12eb82 */ /* 0x001e240000000a00 */
[----:B0-----:R-:W-:-:S04]  /*8aab0*/  @!P6 IADD3 R20, P4, P5, R24, R18, R7 ;  /* 0x000000121814e210 */ /* 0x001fc80007d9e007 */
[----:B------:R-:W-:-:S05]  /*8aac0*/  @!P6 IADD3.X R21, R31, R19, R6, P4, P5 ;  /* 0x000000131f15e210 */ /* 0x000fca00027ea406 */
[----:B------:R0:W-:Y:S01]  /*8aad0*/  @!P6 STL.64 [R1+0x338], R20 ;  /* 0x000338140100e387 */ /* 0x0001e20000100a00 */
[----:B--2---:R-:W-:-:S03]  /*8aae0*/  FMUL R18, R30, UR26 ;  /* 0x0000001a1e127c20 */ /* 0x004fc60008400000 */
[----:B------:R-:W2:Y:S01]  /*8aaf0*/  LDL.LU R30, [R1+0xb88] ;  /* 0x000b8800011e7983 */ /* 0x000ea20000300800 */
[----:B------:R-:W-:Y:S02]  /*8ab00*/  ISETP.LT.OR P4, PT, R29, 0x79, !P0 ;  /* 0x000000791d00780c */ /* 0x000fe40004781670 */
[----:B------:R-:W-:Y:S01]  /*8ab10*/  LOP3.LUT R0, R0, 0xffbfffff, RZ, 0xc0, !PT ;  /* 0xffbfffff00007812 */ /* 0x000fe200078ec0ff */
[----:B------:R-:W4:Y:S01]  /*8ab20*/  LDL.LU R213, [R1+0xb8c] ;  /* 0x000b8c0001d57983 */ /* 0x000f220000300800 */
[----:B------:R-:W-:Y:S02]  /*8ab30*/  LOP3.LUT R15, R15, 0xefffffff, RZ, 0xc0, !PT ;  /* 0xefffffff0f0f7812 */ /* 0x000fe400078ec0ff */
[----:B------:R-:W-:Y:S02]  /*8ab40*/  @P6 LOP3.LUT R0, R0, 0x400000, RZ, 0xfc, !PT ;  /* 0x0040000000006812 */ /* 0x000fe400078efcff */
[----:B------:R-:W-:Y:S02]  /*8ab50*/  @P2 LOP3.LUT R15, R15, 0x10000000, RZ, 0xfc, !PT ;  /* 0x100000000f0f2812 */ /* 0x000fe400078efcff */
[----:B------:R-:W-:-:S03]  /*8ab60*/  LOP3.LUT P2, RZ, R0, 0x800000, RZ, 0xc0, !PT ;  /* 0x0080000000ff7812 */ /* 0x000fc6000784c0ff */
[----:B0-----:R-:W0:Y:S01]  /*8ab70*/  @!P4 LDC.64 R20, c[0x0][0x5c0] ;  /* 0x00017000ff14cb82 */ /* 0x001e220000000a00 */
[C---:B------:R-:W-:Y:S02]  /*8ab80*/  LOP3.LUT P1, RZ, R12.reuse, 0x200, RZ, 0xc0, !PT ;  /* 0x000002000cff7812 */ /* 0x040fe4000782c0ff */
        /* <DEDUP_REMOVED lines=13> */
[----:B------:R-:W-:Y:S01]  /*8ac60*/  @!P4 IMAD.X R21, R22, 0x1, R21, P3 ;  /* 0x000000011615c824 */ /* 0x000fe200018e0615 */
[----:B------:R-:W-:-:S04]  /*8ac70*/  LOP3.LUT R10, R10, 0xfffffff7, RZ, 0xc0, !PT ;  /* 0xfffffff70a0a7812 */ /* 0x000fc800078ec0ff */
[----:B------:R-:W-:Y:S02]  /*8ac80*/  @P2 LOP3.LUT R10, R10, 0x8, RZ, 0xfc, !PT ;  /* 0x000000080a0a2812 */ /* 0x000fe400078efcff */
[----:B------:R-:W-:Y:S01]  /*8ac90*/  ISETP.LT.OR P2, PT, R29, 0x102, !P1 ;  /* 0x000001021d00780c */ /* 0x000fe20004f41670 */
[----:B---3--:R-:W-:Y:S02]  /*8aca0*/  FMUL R18, R212, UR26 ;  /* 0x0000001ad4127c20 */ /* 0x008fe40008400000 */
[----:B------:R-:W3:Y:S03]  /*8acb0*/  LDL.LU R212, [R1+0xb90] ;  /* 0x000b900001d47983 */ /* 0x000ee60000300800 */
        /* <DEDUP_REMOVED lines=10> */
[----:B------:R-:W-:Y:S01]  /*8ad60*/  @!P2 IADD3.X R23, R31, R19, R2, P5, P6 ;  /* 0x000000131f17a210 */ /* 0x000fe20002fec402 */
[----:B--2---:R-:W-:-:S04]  /*8ad70*/  FMUL R18, R30, UR26 ;  /* 0x0000001a1e127c20 */ /* 0x004fc80008400000 */
[----:B------:R-:W-:Y:S04]  /*8ad80*/  @!P2 STL.64 [R1+0x330], R22 ;  /* 0x000330160100a387 */ /* 0x000fe80000100a00 */
[----:B------:R-:W2:Y:S01]  /*8ad90*/  LDL.LU R30, [R1+0xb94] ;  /* 0x000b9400011e7983 */ /* 0x000ea20000300800 */
        /* <DEDUP_REMOVED lines=18> */
[----:B------:R0:W-:Y:S01]  /*8aec0*/  @!P2 STL.64 [R1+0x328], R20 ;  /* 0x000328140100a387 */ /* 0x0001e20000100a00 */
[----:B------:R-:W-:Y:S02]  /*8aed0*/  ISETP.LT.OR P4, PT, R29, 0x81, !P0 ;  /* 0x000000811d00780c */ /* 0x000fe40004781670 */
[----:B------:R-:W-:-:S04]  /*8aee0*/  LOP3.LUT R0, R0, 0xff7fffff, RZ, 0xc0, !PT ;  /* 0xff7fffff00007812 */ /* 0x000fc800078ec0ff */
[----:B------:R-:W-:-:S04]  /*8aef0*/  @P2 LOP3.LUT R0, R0, 0x800000, RZ, 0xfc, !PT ;  /* 0x0080000000002812 */ /* 0x000fc800078efcff */
[----:B------:R-:W-:-:S03]  /*8af00*/  LOP3.LUT P2, RZ, R0, 0x400, RZ, 0xc0, !PT ;  /* 0x0000040000ff7812 */ /* 0x000fc6000784c0ff */
[----:B0-----:R-:W0:Y:S01]  /*8af10*/  @!P4 LDC.64 R20, c[0x0][0x5c0] ;  /* 0x00017000ff14cb82 */ /* 0x001e220000000a00 */
[----:B------:R-:W-:Y:S02]  /*8af20*/  LOP3.LUT R12, R12, 0xffffff7f, RZ, 0xc0, !PT ;  /* 0xffffff7f0c0c7812 */ /* 0x000fe400078ec0ff */
[----:B------:R-:W-:-:S07]  /*8af30*/  LOP3.LUT R10, R10, 0xffffffef, RZ, 0xc0, !PT ;  /* 0xffffffef0a0a7812 */ /* 0x000fce00078ec0ff */
[----:B------:R-:W-:Y:S02]  /*8af40*/  @P2 LOP3.LUT R12, R12, 0x80, RZ, 0xfc, !PT ;  /* 0x000000800c0c2812 */ /* 0x000fe400078efcff */
[----:B------:R-:W-:Y:S02]  /*8af50*/  ISETP.LT.OR P2, PT, R29, 0x111, !P1 ;  /* 0x000001111d00780c */ /* 0x000fe40004f41670 */
[----:B------:R-:W-:Y:S02]  /*8af60*/  @P6 LOP3.LUT R10, R10, 0x10, RZ, 0xfc, !PT ;  /* 0x000000100a0a6812 */ /* 0x000fe400078efcff */
[----:B------:R-:W-:Y:S01]  /*8af70*/  @!P4 IADD3 R19, P5, P6, R3, R24, R5 ;  /* 0x000000180313c210 */ /* 0x000fe20007ebe005 */
[----:B---3--:R-:W-:Y:S02]  /*8af80*/  FMUL R18, R212, UR26 ;  /* 0x0000001ad4127c20 */ /* 0x008fe40008400000 */
[----:B------:R-:W3:Y:S04]  /*8af90*/  LDL.LU R212, [R1+0xb98] ;  /* 0x000b980001d47983 */ /* 0x000ee80000300800 */
[----:B------:R-:W4:Y:S01]  /*8afa0*/  LDL.LU R213, [R1+0xb9c] ;  /* 0x000b9c0001d57983 */ /* 0x000f220000300800 */
[----:B------:R-:W-:-:S05]  /*8afb0*/  F2FP.SATFINITE.E4M3.F32.PACK_AB_MERGE_C R18, RZ, R18, RZ ;  /* 0x00000012ff12723e */ /* 0x000fca00048070ff */
[----:B------:R1:W-:Y:S01]  /*8afc0*/  @!P3 STG.E.U8 desc[UR30][R128.64+0x81], R18 ;  /* 0x000081128000b986 */ /* 0x0003e2000c10111e */
[----:B0-----:R-:W-:Y:S02]  /*8afd0*/  @!P4 IADD3 R20, P3, R19, R20, RZ ;  /* 0x000000141314c210 */ /* 0x001fe40007f7e0ff */
        /* <DEDUP_REMOVED lines=24> */
[C---:B------:R-:W-:Y:S02]  /*8b160*/  LOP3.LUT P3, RZ, R8.reuse, 0x80000, RZ, 0xc0, !PT ;  /* 0x0008000008ff7812 */ /* 0x040fe4000786c0ff */
[----:B------:R-:W-:-:S04]  /*8b170*/  LOP3.LUT R8, R8, 0xfffbffff, RZ, 0xc0, !PT ;  /* 0xfffbffff08087812 */ /* 0x000fc800078ec0ff */
[----:B------:R-:W-:Y:S02]  /*8b180*/  @P2 LOP3.LUT R8, R8, 0x40000, RZ, 0xfc, !PT ;  /* 0x0004000008082812 */ /* 0x000fe400078efcff */
[----:B------:R-:W-:Y:S01]  /*8b190*/  LOP3.LUT P2, RZ, R12, 0x80, RZ, 0xc0, !PT ;  /* 0x000000800cff7812 */ /* 0x000fe2000784c0ff */
[----:B---3--:R-:W-:Y:S02]  /*8b1a0*/  FMUL R18, R212, UR26 ;  /* 0x0000001ad4127c20 */ /* 0x008fe40008400000 */
[----:B------:R-:W3:Y:S03]  /*8b1b0*/  LDL.LU R212, [R1+0xba4] ;  /* 0x000ba40001d47983 */ /* 0x000ee60000300800 */
[----:B------:R-:W-:-:S05]  /*8b1c0*/  F2FP.SATFINITE.E4M3.F32.PACK_AB_MERGE_C R18, RZ, R18, RZ ;  /* 0x00000012ff12723e */ /* 0x000fca00048070ff */
[----:B------:R0:W-:Y:S02]  /*8b1d0*/  @!P4 STG.E.U8 desc[UR30][R20.64+0x81], R18 ;  /* 0x000081121400c986 */ /* 0x0001e4000c10111e */
[----:B0-----:R-:W0:Y:S02]  /*8b1e0*/  @!P6 LDC.64 R18, c[0x0][0x5c0] ;  /* 0x00017000ff12eb82 */ /* 0x001e240000000a00 */
        /* <DEDUP_REMOVED lines=9> */
[----:B------:R-:W-:Y:S01]  /*8b280*/  @!P2 IADD3.X R21, R31, R19, R2, P4, P5 ;  /* 0x000000131f15a210 */ /* 0x000fe200027ea402 */
[----:B--2---:R-:W-:-:S04]  /*8b290*/  FMUL R18, R30, UR26 ;  /* 0x0000001a1e127c20 */ /* 0x004fc80008400000 */
[----:B------:R0:W-:Y:S04]  /*8b2a0*/  @!P2 STL.64 [R1+0x300], R20 ;  /* 0x000300140100a387 */ /* 0x0001e80000100a00 */
[----:B------:R-:W2:Y:S01]  /*8b2b0*/  LDL.LU R30, [R1+0xba8] ;  /* 0x000ba800011e7983 */ /* 0x000ea20000300800 */
[----:B------:R-:W-:Y:S02]  /*8b2c0*/  ISETP.LT.OR P4, PT, R29, 0x89, !P0 ;  /* 0x000000891d00780c */ /* 0x000fe40004781670 */
[----:B------:R-:W-:Y:S01]  /*8b2d0*/  LOP3.LUT R0, R0, 0xfffffbff, RZ, 0xc0, !PT ;  /* 0xfffffbff00007812 */ /* 0x000fe200078ec0ff */
[----:B------:R-:W4:Y:S03]  /*8b2e0*/  LDL.LU R213, [R1+0xbac] ;  /* 0x000bac0001d57983 */ /* 0x000f260000300800 */
        /* <DEDUP_REMOVED lines=35> */
[----:B--2---:R-:W-:-:S03]  /*8b520*/  FMUL R18, R30, UR26 ;  /* 0x0000001a1e127c20 */ /* 0x004fc60008400000 */
        /* <DEDUP_REMOVED lines=81> */
[----:B--2---:R-:W-:-:S03]  /*8ba40*/  FMUL R18, R30, UR26 ;  /* 0x0000001a1e127c20 */ /* 0x004fc60008400000 */
        /* <DEDUP_REMOVED lines=263> */
[----:B0-----:R-:W-:-:S04]  /*8cac0*/  @!P2 IADD3 R36, P5, P6, R24, R18, R3 ;  /* 0x000000121824a210 */ /* 0x001fc80007ebe003 */
[----:B------:R-:W-:-:S05]  /*8cad0*/  @!P2 IADD3.X R37, R31, R19, R2, P5, P6 ;  /* 0x000000131f25a210 */ /* 0x000fca0002fec402 */
[----:B------:R-:W-:Y:S01]  /*8cae0*/  @!P2 STL.64 [R1+0xd8], R36 ;  /* 0x0000d8240100a387 */ /* 0x000fe20000100a00 */
        /* <DEDUP_REMOVED lines=16> */
[----:B------:R-:W-:Y:S04]  /*8cbf0*/  @!P2 STL.64 [R1+0x38], R22 ;  /* 0x000038160100a387 */ /* 0x000fe80000100a00 */
[----:B------:R-:W-:Y:S01]  /*8cc00*/  STL [R1+0x14a0], R12 ;  /* 0x0014a00c01007387 */ /* 0x000fe20000100800 */
[----:B--2---:R-:W-:-:S03]  /*8cc10*/  FMUL R18, R30, UR26 ;  /* 0x0000001a1e127c20 */ /* 0x004fc60008400000 */
[----:B------:R-:W2:Y:S01]  /*8cc20*/  LDL.LU R30, [R1+0xc14] ;  /* 0x000c1400011e7983 */ /* 0x000ea20000300800 */
[----:B------:R-:W-:Y:S02]  /*8cc30*/  ISETP.LT.OR P6, PT, R29, 0x189, !P1 ;  /* 0x000001891d00780c */ /* 0x000fe40004fc1670 */
[----:B------:R-:W-:-:S05]  /*8cc40*/  F2FP.SATFINITE.E4M3.F32.PACK_AB_MERGE_C R18, RZ, R18, RZ ;  /* 0x00000012ff12723e */ /* 0x000fca00048070ff */
[----:B------:R0:W-:Y:S06]  /*8cc50*/  @!P4 STG.E.U8 desc[UR30][R20.64+0xb9], R18 ;  /* 0x0000b9121400c986 */ /* 0x0001ec000c10111e */
        /* <DEDUP_REMOVED lines=21> */
[----:B------:R-:W-:Y:S02]  /*8cdb0*/  LOP3.LUT P3, RZ, R8, 0x4000000, RZ, 0xc0, !PT ;  /* 0x0400000008ff7812 */ /* 0x000fe4000786c0ff */
[----:B------:R-:W-:-:S05]  /*8cdc0*/  LOP3.LUT R14, R14, 0xfff7ffff, RZ, 0xc0, !PT ;  /* 0xfff7ffff0e0e7812 */ /* 0x000fca00078ec0ff */
        /* <DEDUP_REMOVED lines=32> */
[----:B------:R-:W-:Y:S02]  /*8cfd0*/  ISETP.LT.OR P6, PT, R29, 0x199, !P1 ;  /* 0x000001991d00780c */ /* 0x000fe40004fc1670 */
        /* <DEDUP_REMOVED lines=21> */
[----:B------:R-:W-:-:S04]  /*8d130*/  LOP3.LUT R0, R0, 0xffffefff, RZ, 0xc0, !PT ;  /* 0xffffefff00007812 */ /* 0x000fc800078ec0ff */
[----:B------:R-:W-:-:S04]  /*8d140*/  @P2 LOP3.LUT R0, R0, 0x1000, RZ, 0xfc, !PT ;  /* 0x0000100000002812 */ /* 0x000fc800078efcff */
[----:B------:R-:W-:-:S03]  /*8d150*/  LOP3.LUT P2, RZ, R0, 0x2000, RZ, 0xc0, !PT ;  /* 0x0000200000ff7812 */ /* 0x000fc6000784c0ff */
[----:B------:R-:W0:Y:S01]  /*8d160*/  @!P4 LDC.64 R20, c[0x0][0x5c0] ;  /* 0x00017000ff14cb82 */ /* 0x000e220000000a00 */
[----:B------:R-:W-:Y:S02]  /*8d170*/  LOP3.LUT R16, R16, 0xbfffffff, RZ, 0xc0, !PT ;  /* 0xbfffffff10107812 */ /* 0x000fe400078ec0ff */
[----:B------:R-:W-:Y:S02]  /*8d180*/  LOP3.LUT P3, RZ, R8, 0x8000000, RZ, 0xc0, !PT ;  /* 0x0800000008ff7812 */ /* 0x000fe4000786c0ff */
[----:B------:R-:W-:-:S05]  /*8d190*/  LOP3.LUT R14, R14, 0xfbffffff, RZ, 0xc0, !PT ;  /* 0xfbffffff0e0e7812 */ /* 0x000fca00078ec0ff */
        /* <DEDUP_REMOVED lines=11> */
[----:B------:R-:W-:Y:S02]  /*8d250*/  @!P2 IADD3.X R227, R31, R19, R2, P5, P6 ;  /* 0x000000131fe3a210 */ /* 0x000fe40002fec402 */
        /* <DEDUP_REMOVED lines=18> */
[----:B------:R-:W-:-:S02]  /*8d380*/  ISETP.LT.OR P6, PT, R29, 0x1a9, !P1 ;  /* 0x000001a91d00780c */ /* 0x000fc40004fc1670 */
[----:B------:R-:W-:-:S05]  /*8d390*/  F2FP.SATFINITE.E4M3.F32.PACK_AB_MERGE_C R18, RZ, R18, RZ ;  /* 0x00000012ff12723e */ /* 0x000fca00048070ff */
[----:B------:R0:W-:Y:S06]  /*8d3a0*/  @!P4 STG.E.U8 desc[UR30][R20.64+0xc9], R18 ;  /* 0x0000c9121400c986 */ /* 0x0001ec000c10111e */
[----:B0-----:R-:W0:Y:S01]  /*8d3b0*/  @!P6 LDC.64 R18, c[0x0][0x5c0] ;  /* 0x00017000ff12eb82 */ /* 0x001e220000000a00 */
[----:B------:R-:W-:-:S04]  /*8d3c0*/  LOP3.LUT R14, R14, 0xf7ffffff, RZ, 0xc0, !PT ;  /* 0xf7ffffff0e0e7812 */ /* 0x000fc800078ec0ff */
[----:B------:R-:W-:Y:S02]  /*8d3d0*/  @P2 LOP3.LUT R14, R14, 0x8000000, RZ, 0xfc, !PT ;  /* 0x080000000e0e2812 */ /* 0x000fe400078efcff */
[----:B------:R-:W-:Y:S02]  /*8d3e0*/  LOP3.LUT P2, RZ, R16, 0x40000000, RZ, 0xc0, !PT ;  /* 0x4000000010ff7812 */ /* 0x000fe4000784c0ff */
[----:B0-----:R-:W-:Y:S01]  /*8d3f0*/  @!P6 IADD3 R142, P4, P5, R24, R18, R3 ;  /* 0x00000012188ee210 */ /* 0x001fe20007d9e003 */
[----:B----4-:R-:W-:Y:S02]  /*8d400*/  FMUL R18, R213, UR26 ;  /* 0x0000001ad5127c20 */ /* 0x010fe40008400000 */
[----:B------:R-:W4:Y:S03]  /*8d410*/  LDL.LU R213, [R1+0xc38] ;  /* 0x000c380001d57983 */ /* 0x000f260000300800 */
        /* <DEDUP_REMOVED lines=16> */
[----:B------:R-:W-:-:S04]  /*8d520*/  LOP3.LUT R17, R17, 0xfffffffd, RZ, 0xc0, !PT ;  /* 0xfffffffd11117812 */ /* 0x000fc800078ec0ff */
[----:B------:R-:W-:Y:S02]  /*8d530*/  @P6 LOP3.LUT R17, R17, 0x2, RZ, 0xfc, !PT ;  /* 0x0000000211116812 */ /* 0x000fe400078efcff */
[----:B------:R-:W-:-:S04]  /*8d540*/  @!P4 IADD3 R19, P5, P6, R3, R24, R5 ;  /* 0x000000180313c210 */ /* 0x000fc80007ebe005 */
[----:B------:R-:W-:Y:S01]  /*8d550*/  @!P4 IADD3.X R22, R2, R31, R4, P5, P6 ;  /* 0x0000001f0216c210 */ /* 0x000fe20002fec404 */
[----:B---3--:R-:W-:Y:S02]  /*8d560*/  FMUL R18, R212, UR26 ;  /* 0x0000001ad4127c20 */ /* 0x008fe40008400000 */
[----:B------:R-:W3:Y:S03]  /*8d570*/  LDL.LU R212, [R1+0xc3c] ;  /* 0x000c3c0001d47983 */ /* 0x000ee60000300800 */
[----:B------:R-:W-:-:S05]  /*8d580*/  F2FP.SATFINITE.E4M3.F32.PACK_AB_MERGE_C R18, RZ, R18, RZ ;  /* 0x00000012ff12723e */ /* 0x000fca00048070ff */
[----:B------:R1:W-:Y:S01]  /*8d590*/  @!P3 STG.E.U8 desc[UR30][R148.64+0xd1], R18 ;  /* 0x0000d1129400b986 */ /* 0x0003e2000c10111e */
[----:B0-----:R-:W-:Y:S02]  /*8d5a0*/  @!P4 IADD3 R20, P3, R19, R20, RZ ;  /* 0x000000141314c210 */ /* 0x001fe40007f7e0ff */
[----:B-1----:R-:W0:Y:S02]  /*8d5b0*/  @!P2 LDC.64 R18, c[0x0][0x5c0] ;  /* 0x00017000ff12ab82 */ /* 0x002e240000000a00 */
[----:B0-----:R-:W-:Y:S01]  /*8d5c0*/  @!P2 IADD3 R220, P5, P6, R24, R18, R3 ;  /* 0x0000001218dca210 */ /* 0x001fe20007ebe003 */
[----:B--2---:R-:W-:Y:S02]  /*8d5d0*/  FMUL R18, R30, UR26 ;  /* 0x0000001a1e127c20 */ /* 0x004fe40008400000 */
[----:B------:R-:W2:Y:S01]  /*8d5e0*/  LDL.LU R30, [R1+0xc40] ;  /* 0x000c4000011e7983 */ /* 0x000ea20000300800 */
[----:B------:R-:W-:Y:S02]  /*8d5f0*/  @!P4 IMAD.X R21, R22, 0x1, R21, P3 ;  /* 0x000000011615c824 */ /* 0x000fe400018e0615 */
        /* <DEDUP_REMOVED lines=14> */
[----:B----4-:R-:W-:Y:S02]  /*8d6e0*/  FMUL R18, R213, UR26 ;  /* 0x0000001ad5127c20 */ /* 0x010fe40008400000 */
[----:B------:R-:W4:Y:S01]  /*8d6f0*/  LDL.LU R213, [R1+0xc44] ;  /* 0x000c440001d57983 */ /* 0x000f220000300800 */
        /* <DEDUP_REMOVED lines=8> */
[----:B0-----:R-:W-:-:S04]  /*8d780*/  @!P6 IADD3 R214, P4, P5, R24, R18, R3 ;  /* 0x0000001218d6e210 */ /* 0x001fc80007d9e003 */
[----:B------:R-:W-:Y:S01]  /*8d790*/  @!P6 IADD3.X R215, R31, R19, R2, P4, P5 ;  /* 0x000000131fd7e210 */ /* 0x000fe200027ea402 */
[----:B---3--:R-:W-:-:S05]  /*8d7a0*/  FMUL R18, R212, UR26 ;  /* 0x0000001ad4127c20 */ /* 0x008fca0008400000 */
[----:B------:R-:W-:-:S05]  /*8d7b0*/  F2FP.SATFINITE.E4M3.F32.PACK_AB_MERGE_C R18, RZ, R18, RZ ;  /* 0x00000012ff12723e */ /* 0x000fca00048070ff */
[----:B------:R0:W-:Y:S01]  /*8d7c0*/  @!P2 STG.E.U8 desc[UR30][R150.64+0xd8], R18 ;  /* 0x0000d8129600a986 */ /* 0x0001e2000c10111e */
[----:B------:R-:W-:-:S13]  /*8d7d0*/  ISETP.LT.OR P2, PT, R29, 0x1ba, !P1 ;  /* 0x000001ba1d00780c */ /* 0x000fda0004f41670 */
[----:B0-----:R-:W0:Y:S02]  /*8d7e0*/  @!P2 LDC.64 R18, c[0x0][0x5c0] ;  /* 0x00017000ff12ab82 */ /* 0x001e240000000a00 */
[----:B0-----:R-:W-:Y:S01]  /*8d7f0*/  @!P2 IADD3 R140, P4, P5, R24, R18, R3 ;  /* 0x00000012188ca210 */ /* 0x001fe20007d9e003 */
[----:B--2---:R-:W-:Y:S02]  /*8d800*/  FMUL R18, R30, UR26 ;  /* 0x0000001a1e127c20 */ /* 0x004fe40008400000 */
[----:B------:R-:W2:Y:S01]  /*8d810*/  LDL.LU R30, [R1+0xc48] ;  /* 0x000c4800011e7983 */ /* 0x000ea20000300800 */
[----:B------:R-:W-:Y:S02]  /*8d820*/  LOP3.LUT R17, R17, 0xfffffdff, RZ, 0xc0, !PT ;  /* 0xfffffdff11117812 */ /* 0x000fe400078ec0ff */
[----:B------:R-:W-:Y:S01]  /*8d830*/  @!P2 IADD3.X R141, R31, R19, R2, P4, P5 ;  /* 0x000000131f8da210 */ /* 0x000fe200027ea402 */
[----:B------:R-:W3:Y:S01]  /*8d840*/  LDL.LU R212, [R1+0xc4c] ;  /* 0x000c4c0001d47983 */ /* 0x000ee20000300800 */
[----:B------:R-:W-:-:S02]  /*8d850*/  ISETP.LT.OR P4, PT, R29, 0xd9, !P0 ;  /* 0x000000d91d00780c */ /* 0x000fc40004781670 */
[----:B------:R-:W-:Y:S01]  /*8d860*/  @P6 LOP3.LUT R17, R17, 0x200, RZ, 0xfc, !PT ;  /* 0x0000020011116812 */ /* 0x000fe200078efcff */
[----:B------:R-:W3:Y:S03]  /*8d870*/  LDL.LU R222, [R1+0xc50] ;  /* 0x000c500001de7983 */ /* 0x000ee60000300800 */
[----:B------:R-:W-:-:S04]  /*8d880*/  LOP3.LUT R17, R17, 0xfffffeff, RZ, 0xc0, !PT ;  /* 0xfffffeff11117812 */ /* 0x000fc800078ec0ff */
[----:B------:R-:W-:Y:S02]  /*8d890*/  @P2 LOP3.LUT R17, R17, 0x100, RZ, 0xfc, !PT ;  /* 0x0000010011112812 */ /* 0x000fe400078efcff */
[----:B------:R-:W-:Y:S01]  /*8d8a0*/  LOP3.LUT P2, RZ, R0, 0x20000000, RZ, 0xc0, !PT ;  /* 0x2000000000ff7812 */ /* 0x000fe2000784c0ff */
[----:B------:R-:W0:Y:S01]  /*8d8b0*/  @!P4 LDC.64 R20, c[0x0][0x5c0] ;  /* 0x00017000ff14cb82 */ /* 0x000e220000000a00 */
[----:B------:R-:W-:Y:S02]  /*8d8c0*/  LOP3.LUT R16, R16, 0xefffffff, RZ, 0xc0, !PT ;  /* 0xefffffff10107812 */ /* 0x000fe400078ec0ff */
[----:B------:R-:W-:Y:S02]  /*8d8d0*/  LOP3.LUT P3, RZ, R8, 0x20000000, RZ, 0xc0, !PT ;  /* 0x2000000008ff7812 */ /* 0x000fe4000786c0ff */
[----:B------:R-:W-:-:S07]  /*8d8e0*/  F2FP.SATFINITE.E4M3.F32.PACK_AB_MERGE_C R18, RZ, R18, RZ ;  /* 0x00000012ff12723e */ /* 0x000fce00048070ff */
[----:B------:R-:W-:Y:S02]  /*8d8f0*/  @P2 LOP3.LUT R16, R16, 0x10000000, RZ, 0xfc, !PT ;  /* 0x1000000010102812 */ /* 0x000fe400078efcff */
[----:B------:R-:W-:Y:S02]  /*8d900*/  ISETP.LT.OR P2, PT, R29, 0x1c1, !P1 ;  /* 0x000001c11d00780c */ /* 0x000fe40004f41670 */
[----:B------:R-:W-:Y:S01]  /*8d910*/  @!P4 IADD3 R19, P5, P6, R3, R24, R5 ;  /* 0x000000180313c210 */ /* 0x000fe20007ebe005 */
[----:B------:R1:W-:Y:S03]  /*8d920*/  @!P3 STG.E.U8 desc[UR30][R94.64+0xd9], R18 ;  /* 0x0000d9125e00b986 */ /* 0x0003e6000c10111e */
        /* <DEDUP_REMOVED lines=26> */
[----:B------:R0:W-:Y:S06]  /*8dad0*/  @!P4 STG.E.U8 desc[UR30][R20.64+0xd9], R18 ;  /* 0x0000d9121400c986 */ /* 0x0001ec000c10111e */
        /* <DEDUP_REMOVED lines=12> */
[----:B------:R-:W-:-:S04]  /*8dba0*/  @P6 LOP3.LUT R17, R17, 0x20000, RZ, 0xfc, !PT ;  /* 0x0002000011116812 */ /* 0x000fc800078efcff */
[----:B------:R-:W-:Y:S02]  /*8dbb0*/  LOP3.LUT R17, R17, 0xfffeffff, RZ, 0xc0, !PT ;  /* 0xfffeffff11117812 */ /* 0x000fe400078ec0ff */
[----:B0-----:R-:W-:-:S04]  /*8dbc0*/  @!P2 IADD3 R212, P4, P5, R24, R18, R3 ;  /* 0x0000001218d4a210 */ /* 0x001fc80007d9e003 */
[----:B------:R-:W-:Y:S02]  /*8dbd0*/  @!P2 IADD3.X R213, R31, R19, R2, P4, P5 ;  /* 0x000000131fd5a210 */ /* 0x000fe400027ea402 */
[----:B------:R-:W-:Y:S02]  /*8dbe0*/  ISETP.LT.OR P4, PT, R29, 0xe1, !P0 ;  /* 0x000000e11d00780c */ /* 0x000fe40004781670 */
[----:B------:R-:W-:Y:S02]  /*8dbf0*/  @P2 LOP3.LUT R17, R17, 0x10000, RZ, 0xfc, !PT ;  /* 0x0001000011112812 */ /* 0x000fe400078efcff */
[----:B------:R-:W-:Y:S02]  /*8dc00*/  LOP3.LUT P2, RZ, R0, 0x20, RZ, 0xc0, !PT ;  /* 0x0000002000ff7812 */ /* 0x000fe4000784c0ff */
[----:B------:R-:W-:-:S07]  /*8dc10*/  LOP3.LUT R16, R16, 0xf7ffffff, RZ, 0xc0, !PT ;  /* 0xf7ffffff10107812 */ /* 0x000fce00078ec0ff */
[----:B------:R-:W0:Y:S01]  /*8dc20*/  @!P4 LDC.64 R20, c[0x0][0x5c0] ;  /* 0x00017000ff14cb82 */ /* 0x000e220000000a00 */
[----:B------:R-:W-:Y:S01]  /*8dc30*/  FMUL R18, R222, UR26 ;  /* 0x0000001ade127c20 */ /* 0x000fe20008400000 */
[----:B------:R-:W-:Y:S01]  /*8dc40*/  LOP3.LUT P3, RZ, R8, 0x40000000, RZ, 0xc0, !PT ;  /* 0x4000000008ff7812 */ /* 0x000fe2000786c0ff */
[----:B------:R-:W3:Y:S01]  /*8dc50*/  LDL.LU R222, [R1+0xc5c] ;  /* 0x000c5c0001de7983 */ /* 0x000ee20000300800 */
[----:B------:R-:W-:Y:S02]  /*8dc60*/  @P2 LOP3.LUT R16, R16, 0x8000000, RZ, 0xfc, !PT ;  /* 0x0800000010102812 */ /* 0x000fe400078efcff */
[----:B------:R-:W-:Y:S02]  /*8dc70*/  ISETP.LT.OR P2, PT, R29, 0x1d1, !P1 ;  /* 0x000001d11d00780c */ /* 0x000fe40004f41670 */
[----:B------:R-:W-:Y:S02]  /*8dc80*/  F2FP.SATFINITE.E4M3.F32.PACK_AB_MERGE_C R18, RZ, R18, RZ ;  /* 0x00000012ff12723e */ /* 0x000fe400048070ff */
[----:B------:R-:W-:-:S05]  /*8dc90*/  @!P4 IADD3 R19, P5, P6, R3, R24, R5 ;  /* 0x000000180313c210 */ /* 0x000fca0007ebe005 */
[----:B------:R1:W-:Y:S01]  /*8dca0*/  @!P3 STG.E.U8 desc[UR30][R152.64+0xe1], R18 ;  /* 0x0000e1129800b986 */ /* 0x0003e2000c10111e */
[----:B0-----:R-:W-:-:S03]  /*8dcb0*/  @!P4 IADD3 R20, P3, R19, R20, RZ ;  /* 0x000000141314c210 */ /* 0x001fc60007f7e0ff */
        /* <DEDUP_REMOVED lines=8> */
[----:B------:R-:W-:Y:S02]  /*8dd40*/  F2FP.SATFINITE.E4M3.F32.PACK_AB_MERGE_C R18, RZ, R18, RZ ;  /* 0x00000012ff12723e */ /* 0x000fe400048070ff */
[----:B------:R-:W2:Y:S04]  /*8dd50*/  LDL.LU R235, [R1+0xc64] ;  /* 0x000c640001eb7983 */ /* 0x000ea80000300800 */
        /* <DEDUP_REMOVED lines=28> */
[----:B------:R-:W-:Y:S01]  /*8df20*/  @!P6 STL.64 [R1], R22 ;  /* 0x000000160100e387 */ /* 0x000fe20000100a00 */
[----:B0-----:R-:W-:Y:S01]  /*8df30*/  @!P2 IADD3 R222, P4, P5, R24, R18, R3 ;  /* 0x0000001218dea210 */ /* 0x001fe20007d9e003 */
[----:B--2---:R-:W-:Y:S02]  /*8df40*/  FMUL R18, R30, UR26 ;  /* 0x0000001a1e127c20 */ /* 0x004fe40008400000 */
[----:B------:R-:W2:Y:S01]  /*8df50*/  LDL.LU R30, [R1+0xc68] ;  /* 0x000c6800011e7983 */ /* 0x000ea20000300800 */
[----:B------:R-:W-:Y:S02]  /*8df60*/  @!P2 IADD3.X R223, R31, R19, R2, P4, P5 ;  /* 0x000000131fdfa210 */ /* 0x000fe400027ea402 */
[----:B------:R-:W-:Y:S01]  /*8df70*/  ISETP.LT.OR P4, PT, R29, 0xe9, !P0 ;  /* 0x000000e91d00780c */ /* 0x000fe20004781670 */
[----:B------:R-:W3:Y:S01]  /*8df80*/  LDL.LU R234, [R1+0xc6c] ;  /* 0x000c6c0001ea7983 */ /* 0x000ee20000300800 */
        /* <DEDUP_REMOVED lines=17> */
[----:B------:R-:W-:Y:S01]  /*8e0a0*/  @!P2 IADD3.X R37, R31, R19, R2, P5, P6 ;  /* 0x000000131f25a210 */ /* 0x000fe20002fec402 */
[----:B------:R-:W-:-:S04]  /*8e0b0*/  FMUL R18, R235, UR26 ;  /* 0x0000001aeb127c20 */ /* 0x000fc80008400000 */
[----:B------:R-:W-:Y:S04]  /*8e0c0*/  @!P2 STL.64 [R1+0x48], R36 ;  /* 0x000048240100a387 */ /* 0x000fe80000100a00 */
[----:B------:R-:W4:Y:S01]  /*8e0d0*/  LDL.LU R235, [R1+0xc70] ;  /* 0x000c700001eb7983 */ /* 0x000f220000300800 */
        /* <DEDUP_REMOVED lines=16> */
[----:B--2---:R-:W-:Y:S02]  /*8e1e0*/  FMUL R18, R30, UR26 ;  /* 0x0000001a1e127c20 */ /* 0x004fe40008400000 */
[----:B------:R-:W2:Y:S03]  /*8e1f0*/  LDL.LU R30, [R1+0xc74] ;  /* 0x000c7400011e7983 */ /* 0x000ea60000300800 */
[----:B------:R-:W-:-:S05]  /*8e200*/  F2FP.SATFINITE.E4M3.F32.PACK_AB_MERGE_C R18, RZ, R18, RZ ;  /* 0x00000012ff12723e */ /* 0x000fca00048070ff */
[----:B------:R0:W-:Y:S02]  /*8e210*/  @!P4 STG.E.U8 desc[UR30][R20.64+0xe9], R18 ;  /* 0x0000e9121400c986 */ /* 0x0001e4000c10111e */
[----:B0-----:R-:W0:Y:S01]  /*8e220*/  @!P6 LDC.64 R18, c[0x0][0x5c0] ;  /* 0x00017000ff12eb82 */ /* 0x001e220000000a00 */
[----:B------:R-:W-:-:S04]  /*8e230*/  LOP3.LUT R17, R17, 0xfbffffff, RZ, 0xc0, !PT ;  /* 0xfbffffff11117812 */ /* 0x000fc800078ec0ff */
[----:B------:R-:W-:Y:S02]  /*8e240*/  @P2 LOP3.LUT R17, R17, 0x4000000, RZ, 0xfc, !PT ;  /* 0x0400000011112812 */ /* 0x000fe400078efcff */
[----:B------:R-:W-:Y:S02]  /*8e250*/  LOP3.LUT P2, RZ, R16, 0x4000000, RZ, 0xc0, !PT ;  /* 0x0400000010ff7812 */ /* 0x000fe4000784c0ff */
[----:B0-----:R-:W-:Y:S01]  /*8e260*/  @!P6 IADD3 R22, P4, P5, R24, R18, R3 ;  /* 0x000000121816e210 */ /* 0x001fe20007d9e003 */
[----:B---3--:R-:W-:Y:S02]  /*8e270*/  FMUL R18, R234, UR26 ;  /* 0x0000001aea127c20 */ /* 0x008fe40008400000 */
[----:B------:R-:W3:Y:S03]  /*8e280*/  LDL.LU R234, [R1+0xc78] ;  /* 0x000c780001ea7983 */ /* 0x000ee60000300800 */
[----:B------:R-:W-:-:S05]  /*8e290*/  F2FP.SATFINITE.E4M3.F32.PACK_AB_MERGE_C R18, RZ, R18, RZ ;  /* 0x00000012ff12723e */ /* 0x000fca00048070ff */
[----:B------:R0:W-:Y:S01]  /*8e2a0*/  @!P2 STG.E.U8 desc[UR30][R96.64+0xf0], R18 ;  /* 0x0000f0126000a986 */ /* 0x0001e2000c10111e */
[----:B------:R-:W-:Y:S02]  /*8e2b0*/  ISETP.LT.OR P2, PT, R29, 0x1ea, !P1 ;  /* 0x000001ea1d00780c */ /* 0x000fe40004f41670 */
[----:B------:R-:W-:-:S11]  /*8e2c0*/  @!P6 IADD3.X R23, R31, R19, R2, P4, P5 ;  /* 0x000000131f17e210 */ /* 0x000fd600027ea402 */
[----:B0-----:R-:W0:Y:S01]  /*8e2d0*/  @!P2 LDC.64 R18, c[0x0][0x5c0] ;  /* 0x00017000ff12ab82 */ /* 0x001e220000000a00 */
[----:B------:R-:W-:Y:S01]  /*8e2e0*/  @!P6 STL.64 [R1+0x28], R22 ;  /* 0x000028160100e387 */ /* 0x000fe20000100a00 */
[----:B0-----:R-:W-:Y:S01]  /*8e2f0*/  @!P2 IADD3 R236, P4, P5, R24, R18, R3 ;  /* 0x0000001218eca210 */ /* 0x001fe20007d9e003 */
[----:B----4-:R-:W-:Y:S02]  /*8e300*/  FMUL R18, R235, UR26 ;  /* 0x0000001aeb127c20 */ /* 0x010fe40008400000 */
[----:B------:R-:W4:Y:S01]  /*8e310*/  LDL.LU R235, [R1+0xc7c] ;  /* 0x000c7c0001eb7983 */ /* 0x000f220000300800 */
[----:B------:R-:W-:Y:S02]  /*8e320*/  @!P2 IADD3.X R237, R31, R19, R2, P4, P5 ;  /* 0x000000131feda210 */ /* 0x000fe400027ea402 */
[----:B------:R-:W-:Y:S02]  /*8e330*/  ISETP.LT.OR P4, PT, R29, 0xf1, !P0 ;  /* 0x000000f11d00780c */ /* 0x000fe40004781670 */
[----:B------:R-:W-:-:S02]  /*8e340*/  LOP3.LUT P3, RZ, R9, 0x1, RZ, 0xc0, !PT ;  /* 0x0000000109ff7812 */ /* 0x000fc4000786c0ff */
[----:B------:R-:W-:-:S09]  /*8e350*/  F2FP.SATFINITE.E4M3.F32.PACK_AB_MERGE_C R18, RZ, R18, RZ ;  /* 0x00000012ff12723e */ /* 0x000fd200048070ff */
[----:B------:R-:W0:Y:S02]  /*8e360*/  @!P4 LDC.64 R20, c[0x0][0x5c0] ;  /* 0x00017000ff14cb82 */ /* 0x000e240000000a00 */
[----:B------:R1:W-:Y:S01]  /*8e370*/  @!P3 STG.E.U8 desc[UR30][R156.64+0xf1], R18 ;  /* 0x0000f1129c00b986 */ /* 0x0003e2000c10111e */
[----:B------:R-:W-:Y:S02]  /*8e380*/  ISETP.LT.OR P3, PT, R29, 0x1f1, !P1 ;  /* 0x000001f11d00780c */ /* 0x000fe40004f61670 */
[----:B------:R-:W-:Y:S02]  /*8e390*/  LOP3.LUT R15, R15, 0xfffffffe, RZ, 0xc0, !PT ;  /* 0xfffffffe0f0f7812 */ /* 0x000fe400078ec0ff */
[----:B------:R-:W-:Y:S02]  /*8e3a0*/  LOP3.LUT R17, R17, 0x7fffffff, RZ, 0xc0, !PT ;  /* 0x7fffffff11117812 */ /* 0x000fe400078ec0ff */
[----:B------:R-:W-:Y:S02]  /*8e3b0*/  @P6 LOP3.LUT R15, R15, 0x1, RZ, 0xfc, !PT ;  /* 0x000000010f0f6812 */ /* 0x000fe400078efcff */
[----:B------:R-:W-:-:S02]  /*8e3c0*/  @!P4 IADD3 R19, P5, P6, R3, R24, R5 ;  /* 0x000000180313c210 */ /* 0x000fc40007ebe005 */
[----:B------:R-:W-:Y:S02]  /*8e3d0*/  @P2 LOP3.LUT R17, R17, 0x80000000, RZ, 0xfc, !PT ;  /* 0x8000000011112812 */ /* 0x000fe400078efcff */
[----:B0-----:R-:W-:Y:S02]  /*8e3e0*/  @!P4 IADD3 R20, P2, R19, R20, RZ ;  /* 0x000000141314c210 */ /* 0x001fe40007f5e0ff */
[----:B-1----:R-:W0:Y:S01]  /*8e3f0*/  @!P3 LDC.64 R18, c[0x0][0x5c0] ;  /* 0x00017000ff12bb82 */ /* 0x002e220000000a00 */
[----:B------:R-:W-:Y:S02]  /*8e400*/  @!P4 IADD3.X R22, R2, R31, R4, P5, P6 ;  /* 0x0000001f0216c210 */ /* 0x000fe40002fec404 */
[----:B0-----:R-:W-:-:S04]  /*8e410*/  @!P3 IADD3 R36, P5, P6, R24, R18, R3 ;  /* 0x000000121824b210 */ /* 0x001fc80007ebe003 */
[----:B------:R-:W-:-:S05]  /*8e420*/  @!P3 IADD3.X R37, R31, R19, R2, P5, P6 ;  /* 0x000000131f25b210 */ /* 0x000fca0002fec402 */
[----:B------:R-:W-:Y:S01]  /*8e430*/  @!P3 STL.64 [R1+0x80], R36 ;  /* 0x000080240100b387 */ /* 0x000fe20000100a00 */
[----:B------:R-:W-:Y:S02]  /*8e440*/  @!P4 IMAD.X R21, R22, 0x1, R21, P2 ;  /* 0x000000011615c824 */ /* 0x000fe400010e0615 */
[----:B--2---:R-:W-:Y:S02]  /*8e450*/  FMUL R18, R30, UR26 ;  /* 0x0000001a1e127c20 */ /* 0x004fe40008400000 */
[----:B------:R-:W2:Y:S03]  /*8e460*/  LDL.LU R30, [R1+0xc80] ;  /* 0x000c8000011e7983 */ /* 0x000ea60000300800 */
        /* <DEDUP_REMOVED lines=11> */
[----:B---3--:R-:W-:Y:S02]  /*8e520*/  FMUL R18, R234, UR26 ;  /* 0x0000001aea127c20 */ /* 0x008fe40008400000 */
[----:B------:R-:W3:Y:S01]  /*8e530*/  LDL.LU R234, [R1+0xc84] ;  /* 0x000c840001ea7983 */ /* 0x000ee20000300800 */
[----:B------:R-:W-:Y:S02]  /*8e540*/  @!P2 IADD3.X R157, R31, R19, R2, P5, P6 ;  /* 0x000000131f9da210 */ /* 0x000fe40002fec402 */
[----:B------:R-:W-:-:S02]  /*8e550*/  ISETP.LT.OR P6, PT, R29, 0x1f9, !P1 ;  /* 0x000001f91d00780c */ /* 0x000fc40004fc1670 */
        /* <DEDUP_REMOVED lines=8> */
[----:B------:R-:W-:Y:S02]  /*8e5e0*/  ISETP.LT.OR P2, PT, R29, 0xf9, !P3 ;  /* 0x000000f91d00780c */ /* 0x000fe40005f41670 */
        /* <DEDUP_REMOVED lines=11> */
[----:B------:R-:W4:Y:S01]  /*8e6a0*/  LDL.LU R235, [R1+0xc88] ;  /* 0x000c880001eb7983 */ /* 0x000f220000300800 */
[----:B------:R-:W-:Y:S01]  /*8e6b0*/  LOP3.LUT R17, R17, 0xbfffffff, RZ, 0xc0, !PT ;  /* 0xbfffffff11117812 */ /* 0x000fe200078ec0ff */
[----:B--2---:R-:W-:Y:S02]  /*8e6c0*/  FMUL R18, R30, UR26 ;  /* 0x0000001a1e127c20 */ /* 0x004fe40008400000 */
[----:B------:R-:W2:Y:S01]  /*8e6d0*/  LDL.LU R30, [R1+0xc8c] ;  /* 0x000c8c00011e7983 */ /* 0x000ea20000300800 */
[----:B------:R-:W-:Y:S02]  /*8e6e0*/  ISETP.LT.OR P1, PT, R29, 0xf9, !P0 ;  /* 0x000000f91d00780c */ /* 0x000fe40004721670 */
[----:B------:R-:W-:-:S04]  /*8e6f0*/  @P6 LOP3.LUT R17, R17, 0x40000000, RZ, 0xfc, !PT ;  /* 0x4000000011116812 */ /* 0x000fc800078efcff */
[----:B------:R-:W-:-:S04]  /*8e700*/  LOP3.LUT R17, R17, 0xefffffff, RZ, 0xc0, !PT ;  /* 0xefffffff11117812 */ /* 0x000fc800078ec0ff */
[----:B------:R-:W-:Y:S02]  /*8e710*/  @P2 LOP3.LUT R17, R17, 0x10000000, RZ, 0xfc, !PT ;  /* 0x1000000011112812 */ /* 0x000fe400078efcff */
[----:B------:R-:W-:Y:S01]  /*8e720*/  ISETP.LT.OR P2, PT, R29, 0xfa, !P3 ;  /* 0x000000fa1d00780c */ /* 0x000fe20005f41670 */
[----:B0-----:R-:W0:Y:S01]  /*8e730*/  @!P1 LDC.64 R20, c[0x0][0x5c0] ;  /* 0x00017000ff149b82 */ /* 0x001e220000000a00 */
[----:B------:R-:W-:Y:S02]  /*8e740*/  F2FP.SATFINITE.E4M3.F32.PACK_AB_MERGE_C R18, RZ, R18, RZ ;  /* 0x00000012ff12723e */ /* 0x000fe400048070ff */
[----:B------:R-:W-:-:S09]  /*8e750*/  @!P1 IADD3 R19, P4, P5, R3, R24, R5 ;  /* 0x0000001803139210 */ /* 0x000fd20007d9e005 */
[----:B------:R1:W-:Y:S01]  /*8e760*/  @!P2 STG.E.U8 desc[UR30][R104.64+0xf9], R18 ;  /* 0x0000f9126800a986 */ /* 0x0003e2000c10111e */
[----:B------:R-:W-:Y:S02]  /*8e770*/  ISETP.LT.OR P2, PT, R29, 0x101, !P3 ;  /* 0x000001011d00780c */ /* 0x000fe40005f41670 */
[----:B------:R-:W-:Y:S02]  /*8e780*/  @!P1 IADD3.X R22, R2, R31, R4, P4, P5 ;  /* 0x0000001f02169210 */ /* 0x000fe400027ea404 */
[----:B0-----:R-:W-:-:S09]  /*8e790*/  @!P1 IADD3 R20, P4, R19, R20, RZ ;  /* 0x0000001413149210 */ /* 0x001fd20007f9e0ff */
[----:B-1----:R-:W0:Y:S01]  /*8e7a0*/  @!P2 LDC.64 R18, c[0x0][0x5c0] ;  /* 0x00017000ff12ab82 */ /* 0x002e220000000a00 */
[----:B------:R-:W-:Y:S01]  /*8e7b0*/  @!P1 IMAD.X R21, R22, 0x1, R21, P4 ;  /* 0x0000000116159824 */ /* 0x000fe200020e0615 */
        /* <DEDUP_REMOVED lines=15> */
[----:B------:R-:W0:Y:S01]  /*8e8b0*/  @!P0 LDC.64 R18, c[0x0][0x5c0] ;  /* 0x00017000ff128b82 */ /* 0x000e220000000a00 */
[----:B------:R-:W-:-:S04]  /*8e8c0*/  LOP3.LUT R17, R17, 0xfdffffff, RZ, 0xc0, !PT ;  /* 0xfdffffff11117812 */ /* 0x000fc800078ec0ff */
[----:B------:R-:W-:-:S04]  /*8e8d0*/  @P2 LOP3.LUT R17, R17, 0x2000000, RZ, 0xfc, !PT ;  /* 0x0200000011112812 */ /* 0x000fc800078efcff */
[----:B------:R-:W-:-:S04]  /*8e8e0*/  LOP3.LUT R17, R17, 0xff7fffff, RZ, 0xc0, !PT ;  /* 0xff7fffff11117812 */ /* 0x000fc800078ec0ff */
[----:B------:R-:W-:Y:S02]  /*8e8f0*/  @P0 LOP3.LUT R17, R17, 0x800000, RZ, 0xfc, !PT ;  /* 0x0080000011110812 */ /* 0x000fe400078efcff */
[----:B0-----:R-:W-:-:S04]  /*8e900*/  @!P0 IADD3 R130, P4, P5, R24, R18, R5 ;  /* 0x0000001218828210 */ /* 0x001fc80007d9e005 */
[----:B------:R-:W-:Y:S02]  /*8e910*/  @!P0 IADD3.X R131, R31, R19, R4, P4, P5 ;  /* 0x000000131f838210 */ /* 0x000fe400027ea404 */
[----:B------:R-:W-:Y:S01]  /*8e920*/  ISETP.LT.OR P0, PT, R29, 0x109, !P3 ;  /* 0x000001091d00780c */ /* 0x000fe20005f01670 */
[----:B----4-:R-:W-:-:S05]  /*8e930*/  FMUL R18, R235, UR26 ;  /* 0x0000001aeb127c20 */ /* 0x010fca0008400000 */
[----:B------:R-:W-:-:S05]  /*8e940*/  F2FP.SATFINITE.E4M3.F32.PACK_AB_MERGE_C R18, RZ, R18, RZ ;  /* 0x00000012ff12723e */ /* 0x000fca00048070ff */
[----:B------:R0:W-:Y:S02]  /*8e950*/  @!P1 STG.E.U8 desc[UR30][R20.64+0xf9], R18 ;  /* 0x0000f91214009986 */ /* 0x0001e4000c10111e */
[----:B0-----:R-:W0:Y:S02]  /*8e960*/  @!P0 LDC.64 R18, c[0x0][0x5c0] ;  /* 0x00017000ff128b82 */ /* 0x001e240000000a00 */
[----:B0-----:R-:W-:Y:S01]  /*8e970*/  @!P0 IADD3 R154, P1, P4, R24, R18, R5 ;  /* 0x00000012189a8210 */ /* 0x001fe20007c3e005 */
[----:B--2---:R-:W-:Y:S02]  /*8e980*/  FMUL R18, R30, UR26 ;  /* 0x0000001a1e127c20 */ /* 0x004fe40008400000 */
[----:B------:R-:W2:Y:S01]  /*8e990*/  LDL.LU R30, [R1+0xc94] ;  /* 0x000c9400011e7983 */ /* 0x000ea20000300800 */
[----:B------:R-:W-:Y:S02]  /*8e9a0*/  LOP3.LUT R17, R17, 0xffbfffff, RZ, 0xc0, !PT ;  /* 0xffbfffff11117812 */ /* 0x000fe400078ec0ff */
[----:B------:R-:W-:-:S02]  /*8e9b0*/  LOP3.LUT P6, RZ, R9, 0x8, RZ, 0xc0, !PT ;  /* 0x0000000809ff7812 */ /* 0x000fc400078cc0ff */
[----:B------:R-:W-:Y:S02]  /*8e9c0*/  @P0 LOP3.LUT R17, R17, 0x400000, RZ, 0xfc, !PT ;  /* 0x0040000011110812 */ /* 0x000fe400078efcff */
[----:B------:R-:W-:Y:S02]  /*8e9d0*/  @!P0 IADD3.X R155, R31, R19, R4, P1, P4 ;  /* 0x000000131f9b8210 */ /* 0x000fe40000fe8404 */
[----:B------:R-:W-:Y:S02]  /*8e9e0*/  ISETP.LT.OR P0, PT, R29, 0x10a, !P3 ;  /* 0x0000010a1d00780c */ /* 0x000fe40005f01670 */
[----:B------:R-:W-:-:S05]  /*8e9f0*/  F2FP.SATFINITE.E4M3.F32.PACK_AB_MERGE_C R18, RZ, R18, RZ ;  /* 0x00000012ff12723e */ /* 0x000fca00048070ff */
[----:B------:R0:W-:Y:S06]  /*8ea00*/  @!P6 STG.E.U8 desc[UR30][R102.64], R18 ;  /* 0x000000126600e986 */ /* 0x0001ec000c10111e */
        /* <DEDUP_REMOVED lines=8> */
[----:B---3--:R-:W-:Y:S02]  /*8ea90*/  FMUL R18, R234, UR26 ;  /* 0x0000001aea127c20 */ /* 0x008fe40008400000 */
[----:B------:R-:W3:Y:S01]  /*8eaa0*/  LDL.LU R234, [R1+0xc98] ;  /* 0x000c980001ea7983 */ /* 0x000ee20000300800 */
[----:B------:R-:W-:-:S05]  /*8eab0*/  @!P0 IADD3.X R21, R31, R19, R4, P1, P4 ;  /* 0x000000131f158210 */ /* 0x000fca0000fe8404 */
[----:B------:R-:W-:Y:S04]  /*8eac0*/  @!P0 STL.64 [R1+0x78], R20 ;  /* 0x0000781401008387 */ /* 0x000fe80000100a00 */
[----:B------:R-:W4:Y:S01]  /*8ead0*/  LDL.LU R114, [R1+0xc9c] ;  /* 0x000c9c0001727983 */ /* 0x000f220000300800 */
[----:B------:R-:W-:Y:S02]  /*8eae0*/  ISETP.GE.AND P1, PT, R28, 0x109, PT ;  /* 0x000001091c00780c */ /* 0x000fe40003f26270 */
[----:B------:R-:W-:Y:S02]  /*8eaf0*/  LOP3.LUT P2, RZ, R9, 0x4, RZ, 0xc0, !PT ;  /* 0x0000000409ff7812 */ /* 0x000fe4000784c0ff */
[----:B------:R-:W-:Y:S02]  /*8eb00*/  ISETP.LT.OR P5, PT, R29, 0x1, !P1 ;  /* 0x000000011d00780c */ /* 0x000fe40004fa1670 */
[----:B------:R-:W-:-:S09]  /*8eb10*/  F2FP.SATFINITE.E4M3.F32.PACK_AB_MERGE_C R18, RZ, R18, RZ ;  /* 0x00000012ff12723e */ /* 0x000fd200048070ff */
[----:B------:R0:W-:Y:S02]  /*8eb20*/  @!P2 STG.E.U8 desc[UR30][R160.64+0x1], R18 ;  /* 0x00000112a000a986 */ /* 0x0001e4000c10111e */
[----:B0-----:R-:W0:Y:S01]  /*8eb30*/  @!P5 LDC.64 R18, c[0x0][0x5c0] ;  /* 0x00017000ff12db82 */ /* 0x001e220000000a00 */
[----:B------:R-:W-:-:S04]  /*8eb40*/  @!P5 IADD3 R20, P4, P6, R3, R24, R7 ;  /* 0x000000180314d210 */ /* 0x000fc80007e9e007 */
[----:B------:R-:W-:Y:S02]  /*8eb50*/  @!P5 IADD3.X R21, R2, R31, R6, P4, P6 ;  /* 0x0000001f0215d210 */ /* 0x000fe400027ec406 */
[----:B0-----:R-:W-:Y:S02]  /*8eb60*/  @!P5 IADD3 R18, P4, R20, R18, RZ ;  /* 0x000000121412d210 */ /* 0x001fe40007f9e0ff */
[----:B------:R-:W-:-:S04]  /*8eb70*/  LOP3.LUT R17, R17, 0xfff7ffff, RZ, 0xc0, !PT ;  /* 0xfff7ffff11117812 */ /* 0x000fc800078ec0ff */
[----:B------:R-:W-:Y:S02]  /*8eb80*/  @P0 LOP3.LUT R17, R17, 0x80000, RZ, 0xfc, !PT ;  /* 0x0008000011110812 */ /* 0x000fe400078efcff */
[----:B------:R-:W-:Y:S02]  /*8eb90*/  LOP3.LUT P0, RZ, R9, 0x10, RZ, 0xc0, !PT ;  /* 0x0000001009ff7812 */ /* 0x000fe4000780c0ff */
[----:B------:R-:W-:Y:S01]  /*8eba0*/  LOP3.LUT R16, R16, 0xff7fffff, RZ, 0xc0, !PT ;  /* 0xff7fffff10107812 */ /* 0x000fe200078ec0ff */
[----:B------:R-:W-:Y:S02]  /*8ebb0*/  @!P5 IMAD.X R19, R21, 0x1, R19, P4 ;  /* 0x000000011513d824 */ /* 0x000fe400020e0613 */
[----:B--2---:R-:W-:Y:S02]  /*8ebc0*/  FMUL R20, R30, UR26 ;  /* 0x0000001a1e147c20 */ /* 0x004fe40008400000 */
[----:B------:R-:W2:Y:S06]  /*8ebd0*/  LDL.LU R30, [R1+0xca0] ;  /* 0x000ca000011e7983 */ /* 0x000eac0000300800 */
[----:B------:R-:W-:-:S02]  /*8ebe0*/  @P0 LOP3.LUT R16, R16, 0x800000, RZ, 0xfc, !PT ;  /* 0x0080000010100812 */ /* 0x000fc400078efcff */
[----:B------:R-:W-:Y:S01]  /*8ebf0*/  ISETP.LT.OR P4, PT, R29, 0x2, !P1 ;  /* 0x000000021d00780c */ /* 0x000fe20004f81670 */
[----:B------:R-:W2:Y:S01]  /*8ec00*/  LDL.LU R115, [R1+0xca4] ;  /* 0x000ca40001737983 */ /* 0x000ea20000300800 */
[----:B------:R-:W-:-:S04]  /*8ec10*/  LOP3.LUT R16, R16, 0xfeffffff, RZ, 0xc0, !PT ;  /* 0xfeffffff10107812 */ /* 0x000fc800078ec0ff */
[----:B------:R-:W-:Y:S02]  /*8ec20*/  @P1 LOP3.LUT R16, R16, 0x1000000, RZ, 0xfc, !PT ;  /* 0x0100000010101812 */ /* 0x000fe400078efcff */
[----:B------:R-:W-:Y:S02]  /*8ec30*/  ISETP.LT.OR P1, PT, R29, 0x112, !P3 ;  /* 0x000001121d00780c */ /* 0x000fe40005f21670 */
[----:B------:R-:W-:-:S05]  /*8ec40*/  F2FP.SATFINITE.E4M3.F32.PACK_AB_MERGE_C R20, RZ, R20, RZ ;  /* 0x00000014ff14723e */ /* 0x000fca00048070ff */
[----:B------:R0:W-:Y:S06]  /*8ec50*/  @!P5 STG.E.U8 desc[UR30][R18.64], R20 ;  /* 0x000000141200d986 */ /* 0x0001ec000c10111e */
[----:B0-----:R-:W0:Y:S08]  /*8ec60*/  @!P1 LDC.64 R18, c[0x0][0x5c0] ;  /* 0x00017000ff129b82 */ /* 0x001e300000000a00 */
[----:B------:R-:W1:Y:S01]  /*8ec70*/  @!P4 LDC.64 R20, c[0x0][0x5c0] ;  /* 0x00017000ff14cb82 */ /* 0x000e620000000a00 */
[----:B------:R-:W-:-:S04]  /*8ec80*/  @!P4 IADD3 R22, P2, P6, R3, R24, R7 ;  /* 0x000000180316c210 */ /* 0x000fc80007e5e007 */
[----:B------:R-:W-:Y:S02]  /*8ec90*/  @!P4 IADD3.X R23, R2, R31, R6, P2, P6 ;  /* 0x0000001f0217c210 */ /* 0x000fe400017ec406 */
[----:B0-----:R-:W-:-:S04]  /*8eca0*/  @!P1 IADD3 R146, P5, P6, R24, R18, R5 ;  /* 0x0000001218929210 */ /* 0x001fc80007ebe005 */
[----:B------:R-:W-:Y:S02]  /*8ecb0*/  @!P1 IADD3.X R147, R31, R19, R4, P5, P6 ;  /* 0x000000131f939210 */ /* 0x000fe40002fec404 */
[----:B------:R-:W-:Y:S02]  /*8ecc0*/  ISETP.LT.OR P6, PT, R29, 0x119, !P3 ;  /* 0x000001191d00780c */ /* 0x000fe40005fc1670 */
[----:B-1----:R-:W-:-:S05]  /*8ecd0*/  @!P4 IADD3 R20, P0, R22, R20, RZ ;  /* 0x000000141614c210 */ /* 0x002fca0007f1e0ff */
[----:B------:R-:W-:Y:S01]  /*8ece0*/  @!P4 IMAD.X R21, R23, 0x1, R21, P0 ;  /* 0x000000011715c824 */ /* 0x000fe200000e0615 */
[----:B------:R-:W-:Y:S01]  /*8ecf0*/  LOP3.LUT R17, R17, 0xffff7fff, RZ, 0xc0, !PT ;  /* 0xffff7fff11117812 */ /* 0x000fe200078ec0ff */
[----:B---3--:R-:W-:-:S05]  /*8ed00*/  FMUL R18, R234, UR26 ;  /* 0x0000001aea127c20 */ /* 0x008fca0008400000 */
[----:B------:R-:W-:-:S05]  /*8ed10*/  F2FP.SATFINITE.E4M3.F32.PACK_AB_MERGE_C R18, RZ, R18, RZ ;  /* 0x00000012ff12723e */ /* 0x000fca00048070ff */
[----:B------:R0:W-:Y:S02]  /*8ed20*/  @!P4 STG.E.U8 desc[UR30][R20.64+0x1], R18 ;  /* 0x000001121400c986 */ /* 0x0001e4000c10111e */
[----:B0-----:R-:W0:Y:S01]  /*8ed30*/  @!P6 LDC.64 R18, c[0x0][0x5c0] ;  /* 0x00017000ff12eb82 */ /* 0x001e220000000a00 */
[----:B------:R-:W-:-:S04]  /*8ed40*/  @P1 LOP3.LUT R17, R17, 0x8000, RZ, 0xfc, !PT ;  /* 0x0000800011111812 */ /* 0x000fc800078efcff */
[----:B------:R-:W-:-:S04]  /*8ed50*/  LOP3.LUT R17, R17, 0xffffbfff, RZ, 0xc0, !PT ;  /* 0xffffbfff11117812 */ /* 0x000fc800078ec0ff */
[----:B------:R-:W-:Y:S02]  /*8ed60*/  @P6 LOP3.LUT R17, R17, 0x4000, RZ, 0xfc, !PT ;  /* 0x0000400011116812 */ /* 0x000fe400078efcff */
[----:B0-----:R-:W-:-:S04]  /*8ed70*/  @!P6 IADD3 R234, P4, P5, R24, R18, R5 ;  /* 0x0000001218eae210 */ /* 0x001fc80007d9e005 */
[----:B------:R-:W-:Y:S02]  /*8ed80*/  @!P6 IADD3.X R235, R31, R19, R4, P4, P5 ;  /* 0x000000131febe210 */ /* 0x000fe400027ea404 */
[----:B------:R-:W-:-:S13]  /*8ed90*/  ISETP.LT.OR P6, PT, R29, 0x11a, !P3 ;  /* 0x0000011a1d00780c */ /* 0x000fda0005fc1670 */
[----:B------:R-:W0:Y:S01]  /*8eda0*/  @!P6 LDC.64 R18, c[0x0][0x5c0] ;  /* 0x00017000ff12eb82 */ /* 0x000e220000000a00 */
        /* <DEDUP_REMOVED lines=9> */
[----:B0-----:R-:W-:Y:S01]  /*8ee40*/  @!P0 IADD3 R20, P4, P5, R24, R18, R5 ;  /* 0x0000001218148210 */ /* 0x001fe20007d9e005 */
[----:B--2---:R-:W-:Y:S02]  /*8ee50*/  FMUL R18, R30, UR26 ;  /* 0x0000001a1e127c20 */ /* 0x004fe40008400000 */
[----:B------:R-:W2:Y:S01]  /*8ee60*/  LDL.LU R30, [R1+0xca8] ;  /* 0x000ca800011e7983 */ /* 0x000ea20000300800 */
[----:B------:R-:W-:-:S05]  /*8ee70*/  @!P0 IADD3.X R21, R31, R19, R4, P4, P5 ;  /* 0x000000131f158210 */ /* 0x000fca00027ea404 */
[----:B------:R-:W-:Y:S04]  /*8ee80*/  @!P0 STL.64 [R1+0xa0], R20 ;  /* 0x0000a01401008387 */ /* 0x000fe80000100a00 */
[----:B------:R-:W3:Y:S01]  /*8ee90*/  LDL.LU R114, [R1+0xcac] ;  /* 0x000cac0001727983 */ /* 0x000ee20000300800 */
[----:B------:R-:W-:Y:S02]  /*8eea0*/  LOP3.LUT P1, RZ, R16, 0x1000000, RZ, 0xc0, !PT ;  /* 0x0100000010ff7812 */ /* 0x000fe4000782c0ff */
[----:B------:R-:W-:Y:S02]  /*8eeb0*/  LOP3.LUT P2, RZ, R0, 0x80000000, RZ, 0xc0, !PT ;  /* 0x8000000000ff7812 */ /* 0x000fe4000784c0ff */
[----:B------:R-:W-:Y:S02]  /*8eec0*/  ISETP.LT.OR P5, PT, R29, 0x9, !P1 ;  /* 0x000000091d00780c */ /* 0x000fe40004fa1670 */
[----:B------:R-:W-:-:S09]  /*8eed0*/  F2FP.SATFINITE.E4M3.F32.PACK_AB_MERGE_C R18, RZ, R18, RZ ;  /* 0x00000012ff12723e */ /* 0x000fd200048070ff */
[----:B------:R0:W-:Y:S02]  /*8eee0*/  @!P2 STG.E.U8 desc[UR30][R54.64+0x9], R18 ;  /* 0x000009123600a986 */ /* 0x0001e4000c10111e */
[----:B0-----:R-:W0:Y:S01]  /*8eef0*/  @!P5 LDC.64 R18, c[0x0][0x5c0] ;  /* 0x00017000ff12db82 */ /* 0x001e220000000a00 */
[----:B------:R-:W-:-:S04]  /*8ef00*/  LOP3.LUT R17, R17, 0xffffefff, RZ, 0xc0, !PT ;  /* 0xffffefff11117812 */ /* 0x000fc800078ec0ff */
[----:B------:R-:W-:Y:S02]  /*8ef10*/  @P6 LOP3.LUT R17, R17, 0x1000, RZ, 0xfc, !PT ;  /* 0x0000100011116812 */ /* 0x000fe400078efcff */
[----:B------:R-:W-:-:S04]  /*8ef20*/  @!P5 IADD3 R20, P4, P6, R3, R24, R7 ;  /* 0x000000180314d210 */ /* 0x000fc80007e9e007 */
[----:B------:R-:W-:Y:S02]  /*8ef30*/  @!P5 IADD3.X R21, R2, R31, R6, P4, P6 ;  /* 0x0000001f0215d210 */ /* 0x000fe400027ec406 */
[----:B0-----:R-:W-:Y:S01]  /*8ef40*/  @!P5 IADD3 R18, P4, R20, R18, RZ ;  /* 0x000000121412d210 */ /* 0x001fe20007f9e0ff */
[----:B------:R-:W-:Y:S02]  /*8ef50*/  FMUL R20, R115, UR26 ;  /* 0x0000001a73147c20 */ /* 0x000fe40008400000 */
[----:B------:R-:W4:Y:S01]  /*8ef60*/  LDL.LU R115, [R1+0xcb0] ;  /* 0x000cb00001737983 */ /* 0x000f220000300800 */
[----:B------:R-:W-:-:S04]  /*8ef70*/  LOP3.LUT R17, R17, 0xfffff7ff, RZ, 0xc0, !PT ;  /* 0xfffff7ff11117812 */ /* 0x000fc800078ec0ff */
[----:B------:R-:W-:Y:S02]  /*8ef80*/  @P0 LOP3.LUT R17, R17, 0x800, RZ, 0xfc, !PT ;  /* 0x0000080011110812 */ /* 0x000fe400078efcff */
[----:B------:R-:W-:Y:S02]  /*8ef90*/  LOP3.LUT P0, RZ, R9, 0x20, RZ, 0xc0, !PT ;  /* 0x0000002009ff7812 */ /* 0x000fe4000780c0ff */
[----:B------:R-:W-:Y:S01]  /*8efa0*/  LOP3.LUT R16, R16, 0xffdfffff, RZ, 0xc0, !PT ;  /* 0xffdfffff10107812 */ /* 0x000fe200078ec0ff */
[----:B------:R-:W-:Y:S01]  /*8efb0*/  @!P5 IMAD.X R19, R21, 0x1, R19, P4 ;  /* 0x000000011513d824 */ /* 0x000fe200020e0613 */
[----:B------:R-:W-:-:S09]  /*8efc0*/  ISETP.LT.OR P4, PT, R29, 0xa, !P1 ;  /* 0x0000000a1d00780c */ /* 0x000fd20004f81670 */
[----:B------:R-:W-:-:S04]  /*8efd0*/  @P0 LOP3.LUT R16, R16, 0x200000, RZ, 0xfc, !PT ;  /* 0x0020000010100812 */ /* 0x000fc800078efcff */
[----:B------:R-:W-:-:S04]  /*8efe0*/  LOP3.LUT R16, R16, 0xffbfffff, RZ, 0xc0, !PT ;  /* 0xffbfffff10107812 */ /* 0x000fc800078ec0ff */
[----:B------:R-:W-:Y:S02]  /*8eff0*/  @P1 LOP3.LUT R16, R16, 0x400000, RZ, 0xfc, !PT ;  /* 0x0040000010101812 */ /* 0x000fe400078efcff */
[----:B------:R-:W-:Y:S02]  /*8f000*/  ISETP.LT.OR P1, PT, R29, 0x122, !P3 ;  /* 0x000001221d00780c */ /* 0x000fe40005f21670 */
[----:B------:R-:W-:-:S05]  /*8f010*/  F2FP.SATFINITE.E4M3.F32.PACK_AB_MERGE_C R20, RZ, R20, RZ ;  /* 0x00000014ff14723e */ /* 0x000fca00048070ff */
[----:B------:R0:W-:Y:S06]  /*8f020*/  @!P5 STG.E.U8 desc[UR30][R18.64+0x8], R20 ;  /* 0x000008141200d986 */ /* 0x0001ec000c10111e */
[----:B0-----:R-:W0:Y:S01]  /*8f030*/  @!P1 LDC.64 R18, c[0x0][0x5c0] ;  /* 0x00017000ff129b82 */ /* 0x001e220000000a00 */
[----:B------:R-:W-:-:S04]  /*8f040*/  @!P4 IADD3 R22, P2, P6, R3, R24, R7 ;  /* 0x000000180316c210 */ /* 0x000fc80007e5e007 */
[----:B------:R-:W-:-:S03]  /*8f050*/  @!P4 IADD3.X R23, R2, R31, R6, P2, P6 ;  /* 0x0000001f0217c210 */ /* 0x000fc600017ec406 */
[----:B------:R-:W1:Y:S01]  /*8f060*/  @!P4 LDC.64 R20, c[0x0][0x5c0] ;  /* 0x00017000ff14cb82 */ /* 0x000e620000000a00 */
[----:B0-----:R-:W-:-:S04]  /*8f070*/  @!P1 IADD3 R152, P5, P6, R24, R18, R5 ;  /* 0x0000001218989210 */ /* 0x001fc80007ebe005 */
[----:B------:R-:W-:Y:S02]  /*8f080*/  @!P1 IADD3.X R153, R31, R19, R4, P5, P6 ;  /* 0x000000131f999210 */ /* 0x000fe40002fec404 */
[----:B------:R-:W-:Y:S02]  /*8f090*/  ISETP.LT.OR P6, PT, R29, 0x129, !P3 ;  /* 0x000001291d00780c */ /* 0x000fe40005fc1670 */
[----:B-1----:R-:W-:-:S05]  /*8f0a0*/  @!P4 IADD3 R20, P0, R22, R20, RZ ;  /* 0x000000141614c210 */ /* 0x002fca0007f1e0ff */
[----:B------:R-:W-:Y:S01]  /*8f0b0*/  @!P4 IMAD.X R21, R23, 0x1, R21, P0 ;  /* 0x000000011715c824 */ /* 0x000fe200000e0615 */
[----:B------:R-:W-:-:S04]  /*8f0c0*/  LOP3.LUT R17, R17, 0xffffff7f, RZ, 0xc0, !PT ;  /* 0xffffff7f11117812 */ /* 0x000fc800078ec0ff */
[----:B------:R-:W-:-:S04]  /*8f0d0*/  @P1 LOP3.LUT R17, R17, 0x80, RZ, 0xfc, !PT ;  /* 0x0000008011111812 */ /* 0x000fc800078efcff */
[----:B------:R-:W-:-:S04]  /*8f0e0*/  LOP3.LUT R17, R17, 0xffffffbf, RZ, 0xc0, !PT ;  /* 0xffffffbf11117812 */ /* 0x000fc800078ec0ff */
[----:B------:R-:W-:Y:S02]  /*8f0f0*/  @P6 LOP3.LUT R17, R17, 0x40, RZ, 0xfc, !PT ;  /* 0x0000004011116812 */ /* 0x000fe400078efcff */
[----:B------:R-:W-:Y:S01]  /*8f100*/  LOP3.LUT P0, RZ, R16, 0x200000, RZ, 0xc0, !PT ;  /* 0x0020000010ff7812 */ /* 0x000fe2000780c0ff */
[----:B--2---:R-:W-:Y:S02]  /*8f110*/  FMUL R18, R30, UR26 ;  /* 0x0000001a1e127c20 */ /* 0x004fe40008400000 */
[----:B------:R-:W2:Y:S03]  /*8f120*/  LDL.LU R30, [R1+0xcb4] ;  /* 0x000cb400011e7983 */ /* 0x000ea60000300800 */
[----:B------:R-:W-:-:S05]  /*8f130*/  F2FP.SATFINITE.E4M3.F32.PACK_AB_MERGE_C R18, RZ, R18, RZ ;  /* 0x00000012ff12723e */ /* 0x000fca00048070ff */
[----:B------:R0:W-:Y:S02]  /*8f140*/  @!P4 STG.E.U8 desc[UR30][R20.64+0x9], R18 ;  /* 0x000009121400c986 */ /* 0x0001e4000c10111e */
[----:B0-----:R-:W0:Y:S02]  /*8f150*/  @!P6 LDC.64 R18, c[0x0][0x5c0] ;  /* 0x00017000ff12eb82 */ /* 0x001e240000000a00 */
[----:B0-----:R-:W-:-:S04]  /*8f160*/  @!P6 IADD3 R22, P4, P5, R24, R18, R5 ;  /* 0x000000121816e210 */ /* 0x001fc80007d9e005 */
[----:B------:R-:W-:-:S05]  /*8f170*/  @!P6 IADD3.X R23, R31, R19, R4, P4, P5 ;  /* 0x000000131f17e210 */ /* 0x000fca00027ea404 */
[----:B------:R-:W-:Y:S01]  /*8f180*/  @!P6 STL.64 [R1+0x18], R22 ;  /* 0x000018160100e387 */ /* 0x000fe20000100a00 */
[----:B------:R-:W-:-:S13]  /*8f190*/  ISETP.LT.OR P6, PT, R29, 0x12a, !P3 ;  /* 0x0000012a1d00780c */ /* 0x000fda0005fc1670 */
[----:B------:R-:W0:Y:S02]  /*8f1a0*/  @!P6 LDC.64 R18, c[0x0][0x5c0] ;  /* 0x00017000ff12eb82 */ /* 0x000e240000000a00 */
[----:B0-----:R-:W-:Y:S01]  /*8f1b0*/  @!P6 IADD3 R20, P4, P5, R24, R18, R5 ;  /* 0x000000121814e210 */ /* 0x001fe20007d9e005 */
[----:B---3--:R-:W-:-:S05]  /*8f1c0*/  FMUL R18, R114, UR26 ;  /* 0x0000001a72127c20 */ /* 0x008fca0008400000 */
[----:B------:R-:W-:-:S05]  /*8f1d0*/  F2FP.SATFINITE.E4M3.F32.PACK_AB_MERGE_C R18, RZ, R18, RZ ;  /* 0x00000012ff12723e */ /* 0x000fca00048070ff */
[----:B------:R0:W-:Y:S01]  /*8f1e0*/  @!P0 STG.E.U8 desc[UR30][R162.64+0x10], R18 ;  /* 0x00001012a2008986 */ /* 0x0001e2000c10111e */
[----:B------:R-:W-:Y:S02]  /*8f1f0*/  ISETP.LT.OR P0, PT, R29, 0x131, !P3 ;  /* 0x000001311d00780c */ /* 0x000fe40005f01670 */
[----:B------:R-:W-:-:S11]  /*8f200*/  @!P6 IADD3.X R21, R31, R19, R4, P4, P5 ;  /* 0x000000131f15e210 */ /* 0x000fd600027ea404 */
[----:B0-----:R-:W0:Y:S01]  /*8f210*/  @!P0 LDC.64 R18, c[0x0][0x5c0] ;  /* 0x00017000ff128b82 */ /* 0x001e220000000a00 */
[----:B------:R0:W-:Y:S02]  /*8f220*/  @!P6 STL.64 [R1+0x40], R20 ;  /* 0x000040140100e387 */ /* 0x0001e40000100a00 */
[----:B0-----:R-:W-:Y:S01]  /*8f230*/  @!P0 IADD3 R20, P4, P5, R24, R18, R5 ;  /* 0x0000001218148210 */ /* 0x001fe20007d9e005 */
[----:B----4-:R-:W-:Y:S02]  /*8f240*/  FMUL R18, R115, UR26 ;  /* 0x0000001a73127c20 */ /* 0x010fe40008400000 */
[----:B------:R-:W3:Y:S01]  /*8f250*/  LDL.LU R115, [R1+0xcb8] ;  /* 0x000cb80001737983 */ /* 0x000ee20000300800 */
[----:B------:R-:W-:-:S05]  /*8f260*/  @!P0 IADD3.X R21, R31, R19, R4, P4, P5 ;  /* 0x000000131f158210 */ /* 0x000fca00027ea404 */
[----:B------:R-:W-:Y:S04]  /*8f270*/  @!P0 STL.64 [R1+0xc8], R20 ;  /* 0x0000c81401008387 */ /* 0x000fe80000100a00 */
[----:B------:R-:W4:Y:S01]  /*8f280*/  LDL.LU R114, [R1+0xcbc] ;  /* 0x000cbc0001727983 */ /* 0x000f220000300800 */
        /* <DEDUP_REMOVED lines=11> */
[----:B--2---:R-:W-:Y:S02]  /*8f340*/  FMUL R20, R30, UR26 ;  /* 0x0000001a1e147c20 */ /* 0x004fe40008400000 */
[----:B------:R-:W2:Y:S01]  /*8f350*/  LDL.LU R30, [R1+0xcc0] ;  /* 0x000cc000011e7983 */ /* 0x000ea20000300800 */
        /* <DEDUP_REMOVED lines=17> */
[----:B------:R-:W-:Y:S01]  /*8f470*/  @!P1 IADD3.X R161, R31, R19, R4, P5, P6 ;  /* 0x000000131fa19210 */ /* 0x000fe20002fec404 */
[----:B------:R-:W-:Y:S01]  /*8f480*/  STL [R1+0x16bc], R160 ;  /* 0x0016bca001007387 */ /* 0x000fe20000100800 */
[----:B------:R-:W-:Y:S02]  /*8f490*/  ISETP.LT.OR P6, PT, R29, 0x139, !P3 ;  /* 0x000001391d00780c */ /* 0x000fe40005fc1670 */
[----:B-1----:R-:W-:Y:S01]  /*8f4a0*/  @!P4 IADD3 R20, P0, R22, R20, RZ ;  /* 0x000000141614c210 */ /* 0x002fe20007f1e0ff */
[----:B------:R-:W-:Y:S04]  /*8f4b0*/  STL [R1+0x16b8], R161 ;  /* 0x0016b8a101007387 */ /* 0x000fe80000100800 */
[----:B------:R-:W-:Y:S01]  /*8f4c0*/  @!P4 IMAD.X R21, R23, 0x1, R21, P0 ;  /* 0x000000011715c824 */ /* 0x000fe200000e0615 */
[----:B------:R-:W-:-:S05]  /*8f4d0*/  LOP3.LUT R14, R14, 0x7fffffff, RZ, 0xc0, !PT ;  /* 0x7fffffff0e0e7812 */ /* 0x000fca00078ec0ff */
[----:B------:R-:W-:Y:S01]  /*8f4e0*/  @P6 LOP3.LUT R14, R14, 0x80000000, RZ, 0xfc, !PT ;  /* 0x800000000e0e6812 */ /* 0x000fe200078efcff */
[----:B---3--:R-:W-:Y:S02]  /*8f4f0*/  FMUL R18, R115, UR26 ;  /* 0x0000001a73127c20 */ /* 0x008fe40008400000 */
[----:B------:R-:W3:Y:S03]  /*8f500*/  LDL.LU R115, [R1+0xcc4] ;  /* 0x000cc40001737983 */ /* 0x000ee60000300800 */
[----:B------:R-:W-:-:S05]  /*8f510*/  F2FP.SATFINITE.E4M3.F32.PACK_AB_MERGE_C R18, RZ, R18, RZ ;  /* 0x00000012ff12723e */ /* 0x000fca00048070ff */
[----:B------:R0:W-:Y:S02]  /*8f520*/  @!P4 STG.E.U8 desc[UR30][R20.64+0x11], R18 ;  /* 0x000011121400c986 */ /* 0x0001e4000c10111e */
[----:B0-----:R-:W0:Y:S02]  /*8f530*/  @!P6 LDC.64 R18, c[0x0][0x5c0] ;  /* 0x00017000ff12eb82 */ /* 0x001e240000000a00 */
[----:B0-----:R-:W-:-:S04]  /*8f540*/  @!P6 IADD3 R22, P4, P5, R24, R18, R5 ;  /* 0x000000121816e210 */ /* 0x001fc80007d9e005 */
[----:B------:R-:W-:-:S05]  /*8f550*/  @!P6 IADD3.X R23, R31, R19, R4, P4, P5 ;  /* 0x000000131f17e210 */ /* 0x000fca00027ea404 */
[----:B------:R-:W-:Y:S01]  /*8f560*/  @!P6 STL.64 [R1+0x50], R22 ;  /* 0x000050160100e387 */ /* 0x000fe20000100a00 */
        /* <DEDUP_REMOVED lines=10> */
[----:B------:R0:W-:Y:S02]  /*8f610*/  @!P6 STL.64 [R1+0x70], R20 ;  /* 0x000070140100e387 */ /* 0x0001e40000100a00 */
[----:B0-----:R-:W-:Y:S01]  /*8f620*/  @!P0 IADD3 R20, P4, P5, R24, R18, R5 ;  /* 0x0000001218148210 */ /* 0x001fe20007d9e005 */
[----:B--2---:R-:W-:Y:S02]  /*8f630*/  FMUL R18, R30, UR26 ;  /* 0x0000001a1e127c20 */ /* 0x004fe40008400000 */
[----:B------:R-:W2:Y:S01]  /*8f640*/  LDL.LU R30, [R1+0xcc8] ;  /* 0x000cc800011e7983 */ /* 0x000ea20000300800 */
[----:B------:R-:W-:Y:S02]  /*8f650*/  @!P0 IADD3.X R21, R31, R19, R4, P4, P5 ;  /* 0x000000131f158210 */ /* 0x000fe400027ea404 */
[----:B------:R-:W-:-:S03]  /*8f660*/  LOP3.LUT R17, R17, 0xfffffffe, RZ, 0xc0, !PT ;  /* 0xfffffffe11117812 */ /* 0x000fc600078ec0ff */
[----:B------:R-:W-:Y:S04]  /*8f670*/  @!P0 STL.64 [R1+0xf0], R20 ;  /* 0x0000f01401008387 */ /* 0x000fe80000100a00 */
[----:B------:R-:W4:Y:S01]  /*8f680*/  LDL.LU R114, [R1+0xccc] ;  /* 0x000ccc0001727983 */ /* 0x000f220000300800 */
[----:B------:R-:W-:Y:S02]  /*8f690*/  @P1 LOP3.LUT R17, R17, 0x1, RZ, 0xfc, !PT ;  /* 0x0000000111111812 */ /* 0x000fe400078efcff */
[----:B------:R-:W-:Y:S02]  /*8f6a0*/  LOP3.LUT P1, RZ, R16, 0x100000, RZ, 0xc0, !PT ;  /* 0x0010000010ff7812 */ /* 0x000fe4000782c0ff */
[----:B------:R-:W-:Y:S02]  /*8f6b0*/  LOP3.LUT P2, RZ, R8, 0x2, RZ, 0xc0, !PT ;  /* 0x0000000208ff7812 */ /* 0x000fe4000784c0ff */
[----:B------:R-:W-:-:S02]  /*8f6c0*/  ISETP.LT.OR P5, PT, R29, 0x19, !P1 ;  /* 0x000000191d00780c */ /* 0x000fc40004fa1670 */
[----:B------:R-:W-:-:S09]  /*8f6d0*/  F2FP.SATFINITE.E4M3.F32.PACK_AB_MERGE_C R18, RZ, R18, RZ ;  /* 0x00000012ff12723e */ /* 0x000fd200048070ff */
[----:B------:R0:W-:Y:S02]  /*8f6e0*/  @!P2 STG.E.U8 desc[UR30][R58.64+0x19], R18 ;  /* 0x000019123a00a986 */ /* 0x0001e4000c10111e */
[----:B0-----:R-:W0:Y:S01]  /*8f6f0*/  @!P5 LDC.64 R18, c[0x0][0x5c0] ;  /* 0x00017000ff12db82 */ /* 0x001e220000000a00 */
[----:B------:R-:W-:-:S04]  /*8f700*/  LOP3.LUT R14, R14, 0xdfffffff, RZ, 0xc0, !PT ;  /* 0xdfffffff0e0e7812 */ /* 0x000fc800078ec0ff */
[----:B------:R-:W-:Y:S02]  /*8f710*/  @P6 LOP3.LUT R14, R14, 0x20000000, RZ, 0xfc, !PT ;  /* 0x200000000e0e6812 */ /* 0x000fe400078efcff */
[----:B------:R-:W-:-:S04]  /*8f720*/  @!P5 IADD3 R20, P4, P6, R3, R24, R7 ;  /* 0x000000180314d210 */ /* 0x000fc80007e9e007 */
[----:B------:R-:W-:Y:S02]  /*8f730*/  @!P5 IADD3.X R21, R2, R31, R6, P4, P6 ;  /* 0x0000001f0215d210 */ /* 0x000fe400027ec406 */
[----:B0-----:R-:W-:Y:S02]  /*8f740*/  @!P5 IADD3 R18, P4, R20, R18, RZ ;  /* 0x000000121412d210 */ /* 0x001fe40007f9e0ff */
[----:B------:R-:W-:-:S04]  /*8f750*/  LOP3.LUT R14, R14, 0xefffffff, RZ, 0xc0, !PT ;  /* 0xefffffff0e0e7812 */ /* 0x000fc800078ec0ff */
[----:B------:R-:W-:Y:S02]  /*8f760*/  @P0 LOP3.LUT R14, R14, 0x10000000, RZ, 0xfc, !PT ;  /* 0x100000000e0e0812 */ /* 0x000fe400078efcff */
[----:B------:R-:W-:Y:S01]  /*8f770*/  LOP3.LUT P0, RZ, R9, 0x80, RZ, 0xc0, !PT ;  /* 0x0000008009ff7812 */ /* 0x000fe2000780c0ff */
[----:B---3--:R-:W-:Y:S02]  /*8f780*/  FMUL R20, R115, UR26 ;  /* 0x0000001a73147c20 */ /* 0x008fe40008400000 */
[----:B------:R-:W3:Y:S01]  /*8f790*/  LDL.LU R115, [R1+0xcd0] ;  /* 0x000cd00001737983 */ /* 0x000ee20000300800 */
[----:B------:R-:W-:-:S09]  /*8f7a0*/  LOP3.LUT R16, R16, 0xfffdffff, RZ, 0xc0, !PT ;  /* 0xfffdffff10107812 */ /* 0x000fd200078ec0ff */
[----:B------:R-:W-:Y:S01]  /*8f7b0*/  @P0 LOP3.LUT R16, R16, 0x20000, RZ, 0xfc, !PT ;  /* 0x0002000010100812 */ /* 0x000fe200078efcff */
[----:B------:R-:W-:-:S03]  /*8f7c0*/  @!P5 IMAD.X R19, R21, 0x1, R19, P4 ;  /* 0x000000011513d824 */ /* 0x000fc600020e0613 */
[----:B------:R-:W-:Y:S02]  /*8f7d0*/  LOP3.LUT R16, R16, 0xfffbffff, RZ, 0xc0, !PT ;  /* 0xfffbffff10107812 */ /* 0x000fe400078ec0ff */
[C---:B------:R-:W-:Y:S02]  /*8f7e0*/  ISETP.LT.OR P4, PT, R29.reuse, 0x1a, !P1 ;  /* 0x0000001a1d00780c */ /* 0x040fe40004f81670 */
        /* <DEDUP_REMOVED lines=9> */
[----:B------:R-:W-:Y:S01]  /*8f880*/  @!P1 IADD3.X R163, R31, R19, R4, P5, P6 ;  /* 0x000000131fa39210 */ /* 0x000fe20002fec404 */
[----:B------:R-:W-:Y:S04]  /*8f890*/  STL [R1+0x16b4], R162 ;  /* 0x0016b4a201007387 */ /* 0x000fe80000100800 */
[----:B------:R-:W-:Y:S01]  /*8f8a0*/  STL [R1+0x16b0], R163 ;  /* 0x0016b0a301007387 */ /* 0x000fe20000100800 */
[----:B------:R-:W-:Y:S02]  /*8f8b0*/  ISETP.LT.OR P6, PT, R29, 0x149, !P3 ;  /* 0x000001491d00780c */ /* 0x000fe40005fc1670 */
[----:B-1----:R-:W-:-:S05]  /*8f8c0*/  @!P4 IADD3 R20, P0, R22, R20, RZ ;  /* 0x000000141614c210 */ /* 0x002fca0007f1e0ff */
[----:B------:R-:W-:Y:S01]  /*8f8d0*/  @!P4 IMAD.X R21, R23, 0x1, R21, P0 ;  /* 0x000000011715c824 */ /* 0x000fe200000e0615 */
[----:B------:R-:W-:-:S04]  /*8f8e0*/  LOP3.LUT R14, R14, 0xfdffffff, RZ, 0xc0, !PT ;  /* 0xfdffffff0e0e7812 */ /* 0x000fc800078ec0ff */
[----:B------:R-:W-:Y:S01]  /*8f8f0*/  @P1 LOP3.LUT R14, R14, 0x2000000, RZ, 0xfc, !PT ;  /* 0x020000000e0e1812 */ /* 0x000fe200078efcff */
[----:B--2---:R-:W-:Y:S02]  /*8f900*/  FMUL R18, R30, UR26 ;  /* 0x0000001a1e127c20 */ /* 0x004fe40008400000 */
[----:B------:R-:W2:Y:S03]  /*8f910*/  LDL.LU R30, [R1+0xcd4] ;  /* 0x000cd400011e7983 */ /* 0x000ea60000300800 */
[----:B------:R-:W-:-:S05]  /*8f920*/  F2FP.SATFINITE.E4M3.F32.PACK_AB_MERGE_C R18, RZ, R18, RZ ;  /* 0x00000012ff12723e */ /* 0x000fca00048070ff */
[----:B------:R0:W-:Y:S02]  /*8f930*/  @!P4 STG.E.U8 desc[UR30][R20.64+0x19], R18 ;  /* 0x000019121400c986 */ /* 0x0001e4000c10111e */
[----:B0-----:R-:W0:Y:S01]  /*8f940*/  @!P6 LDC.64 R18, c[0x0][0x5c0] ;  /* 0x00017000ff12eb82 */ /* 0x001e220000000a00 */
[----:B------:R-:W-:-:S04]  /*8f950*/  LOP3.LUT R14, R14, 0xfeffffff, RZ, 0xc0, !PT ;  /* 0xfeffffff0e0e7812 */ /* 0x000fc800078ec0ff */
[----:B------:R-:W-:Y:S02]  /*8f960*/  @P6 LOP3.LUT R14, R14, 0x1000000, RZ, 0xfc, !PT ;  /* 0x010000000e0e6812 */ /* 0x000fe400078efcff */
        /* <DEDUP_REMOVED lines=15> */
[----:B---3--:R-:W-:Y:S02]  /*8fa60*/  FMUL R18, R115, UR26 ;  /* 0x0000001a73127c20 */ /* 0x008fe40008400000 */
        /* <DEDUP_REMOVED lines=40> */
[----:B------:R-:W-:-:S04]  /*8fcf0*/  LOP3.LUT R14, R14, 0xfffbffff, RZ, 0xc0, !PT ;  /* 0xfffbffff0e0e7812 */ /* 0x000fc800078ec0ff */
[----:B------:R-:W-:-:S04]  /*8fd00*/  @P1 LOP3.LUT R14, R14, 0x40000, RZ, 0xfc, !PT ;  /* 0x000400000e0e1812 */ /* 0x000fc800078efcff */
[----:B------:R-:W-:Y:S01]  /*8fd10*/  LOP3.LUT R14, R14, 0xfffdffff, RZ, 0xc0, !PT ;  /* 0xfffdffff0e0e7812 */ /* 0x000fe200078ec0ff */
[----:B---3--:R-:W-:Y:S02]  /*8fd20*/  FMUL R18, R115, UR26 ;  /* 0x0000001a73127c20 */ /* 0x008fe40008400000 */
[----:B------:R-:W3:Y:S03]  /*8fd30*/  LDL.LU R115, [R1+0xce4] ;  /* 0x000ce40001737983 */ /* 0x000ee60000300800 */
[----:B------:R-:W-:-:S05]  /*8fd40*/  F2FP.SATFINITE.E4M3.F32.PACK_AB_MERGE_C R18, RZ, R18, RZ ;  /* 0x00000012ff12723e */ /* 0x000fca00048070ff */
[----:B------:R0:W-:Y:S02]  /*8fd50*/  @!P4 STG.E.U8 desc[UR30][R20.64+0x21], R18 ;  /* 0x000021121400c986 */ /* 0x0001e4000c10111e */
[----:B0-----:R-:W0:Y:S01]  /*8fd60*/  @!P6 LDC.64 R18, c[0x0][0x5c0] ;  /* 0x00017000ff12eb82 */ /* 0x001e220000000a00 */
        /* <DEDUP_REMOVED lines=380> */
[----:B------:R-:W-:Y:S04]  /*91530*/  STL [R1+0x167c], R180 ;  /* 0x00167cb401007387 */ /* 0x000fe80000100800 */
[----:B------:R-:W-:Y:S01]  /*91540*/  STL [R1+0x1678], R181 ;  /* 0x001678b501007387 */ /* 0x000fe20000100800 */
        /* <DEDUP_REMOVED lines=45> */
[----:B---3--:R-:W-:Y:S02]  /*91820*/  FMUL R20, R115, UR26 ;  /* 0x0000001a73147c20 */ /* 0x008fe40008400000 */
[----:B------:R-:W3:Y:S06]  /*91830*/  LDL.LU R115, [R1+0xd50] ;  /* 0x000d500001737983 */ /* 0x000eec0000300800 */
[----:B------:R-:W-:-:S04]  /*91840*/  @P0 LOP3.LUT R16, R16, 0x2, RZ, 0xfc, !PT ;  /* 0x0000000210100812 */ /* 0x000fc800078efcff */
        /* <DEDUP_REMOVED lines=16> */
[----:B------:R-:W-:Y:S02]  /*91950*/  @!P4 IMAD.X R21, R23, 0x1, R21, P0 ;  /* 0x000000011715c824 */ /* 0x000fe400000e0615 */
[----:B--2---:R-:W-:Y:S02]  /*91960*/  FMUL R18, R30, UR26 ;  /* 0x0000001a1e127c20 */ /* 0x004fe40008400000 */
[----:B------:R-:W2:Y:S03]  /*91970*/  LDL.LU R30, [R1+0xd54] ;  /* 0x000d5400011e7983 */ /* 0x000ea60000300800 */
[----:B------:R-:W-:-:S05]  /*91980*/  F2FP.SATFINITE.E4M3.F32.PACK_AB_MERGE_C R18, RZ, R18, RZ ;  /* 0x00000012ff12723e */ /* 0x000fca00048070ff */
[----:B------:R0:W-:Y:S02]  /*91990*/  @!P4 STG.E.U8 desc[UR30][R20.64+0x59], R18 ;  /* 0x000059121400c986 */ /* 0x0001e4000c10111e */
[----:B0-----:R-:W0:Y:S01]  /*919a0*/  @!P6 LDC.64 R18, c[0x0][0x5c0] ;  /* 0x00017000ff12eb82 */ /* 0x001e220000000a00 */
[----:B------:R-:W-:-:S04]  /*919b0*/  LOP3.LUT R11, R11, 0xfffffeff, RZ, 0xc0, !PT ;  /* 0xfffffeff0b0b7812 */ /* 0x000fc800078ec0ff */
[----:B------:R-:W-:-:S04]  /*919c0*/  @P1 LOP3.LUT R11, R11, 0x100, RZ, 0xfc, !PT ;  /* 0x000001000b0b1812 */ /* 0x000fc800078efcff */
        /* <DEDUP_REMOVED lines=19> */
[----:B------:R-:W-:Y:S02]  /*91b00*/  LOP3.LUT P1, RZ, R16, 0x4, RZ, 0xc0, !PT ;  /* 0x0000000410ff7812 */ /* 0x000fe4000782c0ff */
[----:B------:R-:W-:Y:S02]  /*91b10*/  LOP3.LUT P2, RZ, R8, 0x40, RZ, 0xc0, !PT ;  /* 0x0000004008ff7812 */ /* 0x000fe4000784c0ff */
[----:B------:R-:W-:-:S02]  /*91b20*/  @!P0 IADD3.X R21, R31, R19, R4, P4, P5 ;  /* 0x000000131f158210 */ /* 0x000fc400027ea404 */
[----:B------:R-:W-:Y:S02]  /*91b30*/  ISETP.LT.OR P5, PT, R29, 0x61, !P1 ;  /* 0x000000611d00780c */ /* 0x000fe40004fa1670 */
[----:B------:R-:W-:-:S07]  /*91b40*/  F2FP.SATFINITE.E4M3.F32.PACK_AB_MERGE_C R18, RZ, R18, RZ ;  /* 0x00000012ff12723e */ /* 0x000fce00048070ff */
[----:B------:R0:W-:Y:S04]  /*91b50*/  @!P2 STG.E.U8 desc[UR30][R26.64+0x61], R18 ;  /* 0x000061121a00a986 */ /* 0x0001e8000c10111e */
[----:B0-----:R-:W0:Y:S01]  /*91b60*/  @!P5 LDC.64 R18, c[0x0][0x5c0] ;  /* 0x00017000ff12db82 */ /* 0x001e220000000a00 */
[----:B------:R-:W-:Y:S01]  /*91b70*/  LOP3.LUT R11, R11, 0xffffffbf, RZ, 0xc0, !PT ;  /* 0xffffffbf0b0b7812 */ /* 0x000fe200078ec0ff */
[----:B------:R1:W-:Y:S04]  /*91b80*/  @!P0 STL.64 [R1+0x260], R20 ;  /* 0x0002601401008387 */ /* 0x0003e80000100a00 */
[----:B------:R-:W4:Y:S01]  /*91b90*/  LDL.LU R114, [R1+0xd5c] ;  /* 0x000d5c0001727983 */ /* 0x000f220000300800 */
[----:B------:R-:W-:-:S02]  /*91ba0*/  @P6 LOP3.LUT R11, R11, 0x40, RZ, 0xfc, !PT ;  /* 0x000000400b0b6812 */ /* 0x000fc400078efcff */
[----:B-1----:R-:W-:-:S04]  /*91bb0*/  @!P5 IADD3 R20, P4, P6, R3, R24, R7 ;  /* 0x000000180314d210 */ /* 0x002fc80007e9e007 */
[----:B------:R-:W-:Y:S02]  /*91bc0*/  @!P5 IADD3.X R21, R2, R31, R6, P4, P6 ;  /* 0x0000001f0215d210 */ /* 0x000fe400027ec406 */
[----:B0-----:R-:W-:Y:S01]  /*91bd0*/  @!P5 IADD3 R18, P4, R20, R18, RZ ;  /* 0x000000121412d210 */ /* 0x001fe20007f9e0ff */
[----:B--2---:R-:W-:Y:S02]  /*91be0*/  FMUL R20, R30, UR26 ;  /* 0x0000001a1e147c20 */ /* 0x004fe40008400000 */
[----:B------:R-:W2:Y:S01]  /*91bf0*/  LDL.LU R30, [R1+0xd60] ;  /* 0x000d6000011e7983 */ /* 0x000ea20000300800 */
[----:B------:R-:W-:Y:S01]  /*91c00*/  LOP3.LUT R16, R16, 0xfffffffe, RZ, 0xc0, !PT ;  /* 0xfffffffe10107812 */ /* 0x000fe200078ec0ff */
[----:B------:R-:W-:Y:S01]  /*91c10*/  @!P5 IMAD.X R19, R21, 0x1, R19, P4 ;  /* 0x000000011513d824 */ /* 0x000fe200020e0613 */
[----:B------:R-:W-:Y:S02]  /*91c20*/  ISETP.LT.OR P4, PT, R29, 0x62, !P1 ;  /* 0x000000621d00780c */ /* 0x000fe40004f81670 */
[----:B------:R-:W-:-:S02]  /*91c30*/  @P1 LOP3.LUT R16, R16, 0x1, RZ, 0xfc, !PT ;  /* 0x0000000110101812 */ /* 0x000fc400078efcff */
[----:B------:R-:W-:Y:S02]  /*91c40*/  ISETP.LT.OR P1, PT, R29, 0x1d2, !P3 ;  /* 0x000001d21d00780c */ /* 0x000fe40005f21670 */
[----:B------:R-:W-:-:S05]  /*91c50*/  F2FP.SATFINITE.E4M3.F32.PACK_AB_MERGE_C R20, RZ, R20, RZ ;  /* 0x00000014ff14723e */ /* 0x000fca00048070ff */
[----:B------:R0:W-:Y:S06]  /*91c60*/  @!P5 STG.E.U8 desc[UR30][R18.64+0x60], R20 ;  /* 0x000060141200d986 */ /* 0x0001ec000c10111e */
[----:B0-----:R-:W0:Y:S01]  /*91c70*/  @!P1 LDC.64 R18, c[0x0][0x5c0] ;  /* 0x00017000ff129b82 */ /* 0x001e220000000a00 */
[----:B------:R-:W-:Y:S02]  /*91c80*/  LOP3.LUT R11, R11, 0xffffffdf, RZ, 0xc0, !PT ;  /* 0xffffffdf0b0b7812 */ /* 0x000fe400078ec0ff */
[----:B------:R-:W-:Y:S02]  /*91c90*/  @!P4 IADD3 R22, P2, P6, R3, R24, R7 ;  /* 0x000000180316c210 */ /* 0x000fe40007e5e007 */
[----:B------:R-:W-:-:S02]  /*91ca0*/  @P0 LOP3.LUT R11, R11, 0x20, RZ, 0xfc, !PT ;  /* 0x000000200b0b0812 */ /* 0x000fc400078efcff */
[----:B------:R-:W-:Y:S01]  /*91cb0*/  @!P4 IADD3.X R23, R2, R31, R6, P2, P6 ;  /* 0x0000001f0217c210 */ /* 0x000fe200017ec406 */
[----:B------:R-:W1:Y:S01]  /*91cc0*/  @!P4 LDC.64 R20, c[0x0][0x5c0] ;  /* 0x00017000ff14cb82 */ /* 0x000e620000000a00 */
[----:B------:R-:W-:-:S04]  /*91cd0*/  LOP3.LUT R11, R11, 0xffffffef, RZ, 0xc0, !PT ;  /* 0xffffffef0b0b7812 */ /* 0x000fc800078ec0ff */
[----:B------:R-:W-:Y:S02]  /*91ce0*/  @P1 LOP3.LUT R11, R11, 0x10, RZ, 0xfc, !PT ;  /* 0x000000100b0b1812 */ /* 0x000fe400078efcff */
[----:B0-----:R-:W-:-:S04]  /*91cf0*/  @!P1 IADD3 R184, P5, P6, R24, R18, R5 ;  /* 0x0000001218b89210 */ /* 0x001fc80007ebe005 */
[----:B------:R-:W-:Y:S01]  /*91d00*/  @!P1 IADD3.X R185, R31, R19, R4, P5, P6 ;  /* 0x000000131fb99210 */ /* 0x000fe20002fec404 */
[----:B------:R-:W-:Y:S01]  /*91d10*/  STL [R1+0x1654], R184 ;  /* 0x001654b801007387 */ /* 0x000fe20000100800 */
[----:B------:R-:W-:-:S03]  /*91d20*/  LOP3.LUT P1, RZ, R16, 0x1, RZ, 0xc0, !PT ;  /* 0x0000000110ff7812 */ /* 0x000fc6000782c0ff */
[----:B------:R-:W-:Y:S01]  /*91d30*/  STL [R1+0x1650], R185 ;  /* 0x001650b901007387 */ /* 0x000fe20000100800 */
[----:B------:R-:W-:Y:S02]  /*91d40*/  ISETP.LT.OR P6, PT, R29, 0x1d9, !P3 ;  /* 0x000001d91d00780c */ /* 0x000fe40005fc1670 */
[----:B------:R-:W-:Y:S02]  /*91d50*/  LOP3.LUT P0, RZ, R9, 0x10000, RZ, 0xc0, !PT ;  /* 0x0001000009ff7812 */ /* 0x000fe4000780c0ff */
[----:B------:R-:W-:-:S09]  /*91d60*/  LOP3.LUT R15, R15, 0x7fffffff, RZ, 0xc0, !PT ;  /* 0x7fffffff0f0f7812 */ /* 0x000fd200078ec0ff */
[----:B------:R-:W0:Y:S02]  /*91d70*/  @!P6 LDC.64 R18, c[0x0][0x5c0] ;  /* 0x00017000ff12eb82 */ /* 0x000e240000000a00 */
[----:B------:R-:W-:Y:S02]  /*91d80*/  @P0 LOP3.LUT R15, R15, 0x80000000, RZ, 0xfc, !PT ;  /* 0x800000000f0f0812 */ /* 0x000fe400078efcff */
[----:B-1----:R-:W-:-:S05]  /*91d90*/  @!P4 IADD3 R20, P0, R22, R20, RZ ;  /* 0x000000141614c210 */ /* 0x002fca0007f1e0ff */
[----:B------:R-:W-:Y:S02]  /*91da0*/  @!P4 IMAD.X R21, R23, 0x1, R21, P0 ;  /* 0x000000011715c824 */ /* 0x000fe400000e0615 */
[----:B---3--:R-:W-:Y:S02]  /*91db0*/  FMUL R16, R115, UR26 ;  /* 0x0000001a73107c20 */ /* 0x008fe40008400000 */
[----:B------:R-:W3:Y:S03]  /*91dc0*/  LDL.LU R115, [R1+0xd64] ;  /* 0x000d640001737983 */ /* 0x000ee60000300800 */
[----:B------:R-:W-:-:S05]  /*91dd0*/  F2FP.SATFINITE.E4M3.F32.PACK_AB_MERGE_C R16, RZ, R16, RZ ;  /* 0x00000010ff10723e */ /* 0x000fca00048070ff */
[----:B------:R4:W-:Y:S01]  /*91de0*/  @!P4 STG.E.U8 desc[UR30][R20.64+0x61], R16 ;  /* 0x000061101400c986 */ /* 0x0009e2000c10111e */
[----:B0-----:R-:W-:Y:S02]  /*91df0*/  @!P6 IADD3 R22, P4, P5, R24, R18, R5 ;  /* 0x000000121816e210 */ /* 0x001fe40007d9e005 */
[----:B------:R-:W-:Y:S02]  /*91e00*/  LOP3.LUT R11, R11, 0xfffffff7, RZ, 0xc0, !PT ;  /* 0xfffffff70b0b7812 */ /* 0x000fe400078ec0ff */
[----:B------:R-:W-:Y:S02]  /*91e10*/  @!P6 IADD3.X R23, R31, R19, R4, P4, P5 ;  /* 0x000000131f17e210 */ /* 0x000fe400027ea404 */
[----:B------:R-:W-:-:S03]  /*91e20*/  @P6 LOP3.LUT R11, R11, 0x8, RZ, 0xfc, !PT ;  /* 0x000000080b0b6812 */ /* 0x000fc600078efcff */
[----:B------:R-:W-:Y:S01]  /*91e30*/  @!P6 STL.64 [R1+0x1d8], R22 ;  /* 0x0001d8160100e387 */ /* 0x000fe20000100a00 */
[----:B------:R-:W-:-:S13]  /*91e40*/  ISETP.LT.OR P6, PT, R29, 0x1da, !P3 ;  /* 0x000001da1d00780c */ /* 0x000fda0005fc1670 */
[----:B------:R-:W0:Y:S01]  /*91e50*/  @!P6 LDC.64 R18, c[0x0][0x5c0] ;  /* 0x00017000ff12eb82 */ /* 0x000e220000000a00 */
[----:B------:R-:W-:Y:S01]  /*91e60*/  LOP3.LUT P0, RZ, R15, 0x80000000, RZ, 0xc0, !PT ;  /* 0x800000000fff7812 */ /* 0x000fe2000780c0ff */
[----:B----4-:R-:W-:-:S05]  /*91e70*/  FMUL R16, R114, UR26 ;  /* 0x0000001a72107c20 */ /* 0x010fca0008400000 */
[----:B------:R-:W-:-:S07]  /*91e80*/  F2FP.SATFINITE.E4M3.F32.PACK_AB_MERGE_C R16, RZ, R16, RZ ;  /* 0x00000010ff10723e */ /* 0x000fce00048070ff */
[----:B------:R2:W-:Y:S01]  /*91e90*/  @!P0 STG.E.U8 desc[UR30][R186.64+0x68], R16 ;  /* 0x00006810ba008986 */ /* 0x0005e2000c10111e */
[----:B0-----:R-:W-:-:S04]  /*91ea0*/  @!P6 IADD3 R20, P4, P5, R24, R18, R5 ;  /* 0x000000121814e210 */ /* 0x001fc80007d9e005 */
[----:B------:R-:W-:-:S05]  /*91eb0*/  @!P6 IADD3.X R21, R31, R19, R4, P4, P5 ;  /* 0x000000131f15e210 */ /* 0x000fca00027ea404 */
[----:B------:R0:W-:Y:S01]  /*91ec0*/  @!P6 STL.64 [R1+0x1f8], R20 ;  /* 0x0001f8140100e387 */ /* 0x0001e20000100a00 */
[----:B--2---:R-:W-:-:S03]  /*91ed0*/  FMUL R16, R30, UR26 ;  /* 0x0000001a1e107c20 */ /* 0x004fc60008400000 */
[----:B------:R-:W2:Y:S01]  /*91ee0*/  LDL.LU R30, [R1+0xd68] ;  /* 0x000d6800011e7983 */ /* 0x000ea20000300800 */
[----:B------:R-:W-:-:S13]  /*91ef0*/  ISETP.LT.OR P0, PT, R29, 0x1e1, !P3 ;  /* 0x000001e11d00780c */ /* 0x000fda0005f01670 */
[----:B------:R-:W0:Y:S01]  /*91f00*/  @!P0 LDC.64 R18, c[0x0][0x5c0] ;  /* 0x00017000ff128b82 */ /* 0x000e220000000a00 */
[----:B------:R-:W-:Y:S02]  /*91f10*/  LOP3.LUT P2, RZ, R8, 0x80, RZ, 0xc0, !PT ;  /* 0x0000008008ff7812 */ /* 0x000fe4000784c0ff */
[----:B0-----:R-:W-:-:S04]  /*91f20*/  @!P0 IADD3 R20, P4, P5, R24, R18, R5 ;  /* 0x0000001218148210 */ /* 0x001fc80007d9e005 */
[----:B------:R-:W-:Y:S02]  /*91f30*/  @!P0 IADD3.X R21, R31, R19, R4, P4, P5 ;  /* 0x000000131f158210 */ /* 0x000fe400027ea404 */
[----:B------:R-:W-:-:S13]  /*91f40*/  ISETP.LT.OR P5, PT, R29, 0x69, !P1 ;  /* 0x000000691d00780c */ /* 0x000fda0004fa1670 */
[----:B------:R-:W0:Y:S01]  /*91f50*/  @!P5 LDC.64 R18, c[0x0][0x5c0] ;  /* 0x00017000ff12db82 */ /* 0x000e220000000a00 */
[----:B------:R-:W-:Y:S02]  /*91f60*/  F2FP.SATFINITE.E4M3.F32.PACK_AB_MERGE_C R16, RZ, R16, RZ ;  /* 0x00000010ff10723e */ /* 0x000fe400048070ff */
[----:B------:R-:W-:-:S03]  /*91f70*/  LOP3.LUT R11, R11, 0xfffffffb, RZ, 0xc0, !PT ;  /* 0xfffffffb0b0b7812 */ /* 0x000fc600078ec0ff */
[----:B------:R1:W-:Y:S01]  /*91f80*/  @!P2 STG.E.U8 desc[UR30][R108.64+0x69], R16 ;  /* 0x000069106c00a986 */ /* 0x0003e2000c10111e */
[----:B------:R-:W-:-:S03]  /*91f90*/  @P6 LOP3.LUT R11, R11, 0x4, RZ, 0xfc, !PT ;  /* 0x000000040b0b6812 */ /* 0x000fc600078efcff */
[----:B------:R4:W-:Y:S01]  /*91fa0*/  @!P0 STL.64 [R1+0x278], R20 ;  /* 0x0002781401008387 */ /* 0x0009e20000100a00 */
[----:B-1----:R-:W-:-:S04]  /*91fb0*/  @!P5 IADD3 R16, P4, P6, R3, R24, R7 ;  /* 0x000000180310d210 */ /* 0x002fc80007e9e007 */
[----:B----4-:R-:W-:Y:S02]  /*91fc0*/  @!P5 IADD3.X R20, R2, R31, R6, P4, P6 ;  /* 0x0000001f0214d210 */ /* 0x010fe400027ec406 */
[----:B0-----:R-:W-:Y:S02]  /*91fd0*/  @!P5 IADD3 R18, P4, R16, R18, RZ ;  /* 0x000000121012d210 */ /* 0x001fe40007f9e0ff */
[----:B------:R-:W-:-:S04]  /*91fe0*/  LOP3.LUT R11, R11, 0xfffffffd, RZ, 0xc0, !PT ;  /* 0xfffffffd0b0b7812 */ /* 0x000fc800078ec0ff */
[----:B------:R-:W-:Y:S02]  /*91ff0*/  @P0 LOP3.LUT R11, R11, 0x2, RZ, 0xfc, !PT ;  /* 0x000000020b0b0812 */ /* 0x000fe400078efcff */
[----:B------:R-:W-:Y:S01]  /*92000*/  LOP3.LUT P0, RZ, R9, 0x20000, RZ, 0xc0, !PT ;  /* 0x0002000009ff7812 */ /* 0x000fe2000780c0ff */
[----:B---3--:R-:W-:Y:S02]  /*92010*/  FMUL R16, R115, UR26 ;  /* 0x0000001a73107c20 */ /* 0x008fe40008400000 */
[----:B------:R-:W3:Y:S01]  /*92020*/  LDL.LU R115, [R1+0xd6c] ;  /* 0x000d6c0001737983 */ /* 0x000ee20000300800 */
[----:B------:R-:W-:Y:S01]  /*92030*/  LOP3.LUT R15, R15, 0xdfffffff, RZ, 0xc0, !PT ;  /* 0xdfffffff0f0f7812 */ /* 0x000fe200078ec0ff */
[----:B------:R-:W-:Y:S02]  /*92040*/  @!P5 IMAD.X R19, R20, 0x1, R19, P4 ;  /* 0x000000011413d824 */ /* 0x000fe400020e0613 */
[----:B------:R-:W4:Y:S06]  /*92050*/  LDL.LU R114, [R1+0xd70] ;  /* 0x000d700001727983 */ /* 0x000f2c0000300800 */
[----:B------:R-:W-:-:S04]  /*92060*/  @P0 LOP3.LUT R15, R15, 0x20000000, RZ, 0xfc, !PT ;  /* 0x200000000f0f0812 */ /* 0x000fc800078efcff */
[----:B------:R-:W-:Y:S02]  /*92070*/  LOP3.LUT R15, R15, 0xbfffffff, RZ, 0xc0, !PT ;  /* 0xbfffffff0f0f7812 */ /* 0x000fe400078ec0ff */
[----:B------:R-:W-:Y:S02]  /*92080*/  ISETP.LT.OR P4, PT, R29, 0x6a, !P1 ;  /* 0x0000006a1d00780c */ /* 0x000fe40004f81670 */
[----:B------:R-:W-:Y:S02]  /*92090*/  @P1 LOP3.LUT R15, R15, 0x40000000, RZ, 0xfc, !PT ;  /* 0x400000000f0f1812 */ /* 0x000fe400078efcff */
[----:B------:R-:W-:Y:S02]  /*920a0*/  ISETP.LT.OR P1, PT, R29, 0x1e2, !P3 ;  /* 0x000001e21d00780c */ /* 0x000fe40005f21670 */
[----:B------:R-:W-:-:S05]  /*920b0*/  F2FP.SATFINITE.E4M3.F32.PACK_AB_MERGE_C R16, RZ, R16, RZ ;  /* 0x00000010ff10723e */ /* 0x000fca00048070ff */
[----:B------:R0:W-:Y:S02]  /*920c0*/  @!P5 STG.E.U8 desc[UR30][R18.64+0x68], R16 ;  /* 0x000068101200d986 */ /* 0x0001e4000c10111e */
[----:B------:R-:W1:Y:S08]  /*920d0*/  @!P4 LDC.64 R20, c[0x0][0x5c0] ;  /* 0x00017000ff14cb82 */ /* 0x000e700000000a00 */
[----:B0-----:R-:W0:Y:S01]  /*920e0*/  @!P1 LDC.64 R18, c[0x0][0x5c0] ;  /* 0x00017000ff129b82 */ /* 0x001e220000000a00 */
[----:B------:R-:W-:-:S04]  /*920f0*/  @!P4 IADD3 R22, P2, P6, R3, R24, R7 ;  /* 0x000000180316c210 */ /* 0x000fc80007e5e007 */
[----:B------:R-:W-:Y:S02]  /*92100*/  @!P4 IADD3.X R23, R2, R31, R6, P2, P6 ;  /* 0x0000001f0217c210 */ /* 0x000fe400017ec406 */
[----:B0-----:R-:W-:-:S04]  /*92110*/  @!P1 IADD3 R186, P5, P6, R24, R18, R5 ;  /* 0x0000001218ba9210 */ /* 0x001fc80007ebe005 */
[----:B------:R-:W-:Y:S01]  /*92120*/  @!P1 IADD3.X R187, R31, R19, R4, P5, P6 ;  /* 0x000000131fbb9210 */ /* 0x000fe20002fec404 */
[----:B------:R-:W-:Y:S04]  /*92130*/  STL [R1+0x1634], R186 ;  /* 0x001634ba01007387 */ /* 0x000fe80000100800 */
[----:B------:R-:W-:Y:S01]  /*92140*/  STL [R1+0x1630], R187 ;  /* 0x001630bb01007387 */ /* 0x000fe20000100800 */
[----:B--2---:R-:W-:-:S03]  /*92150*/  FMUL R16, R30, UR26 ;  /* 0x0000001a1e107c20 */ /* 0x004fc60008400000 */
[----:B------:R-:W2:Y:S01]  /*92160*/  LDL.LU R30, [R1+0xd74] ;  /* 0x000d7400011e7983 */ /* 0x000ea20000300800 */
[----:B------:R-:W-:-:S13]  /*92170*/  ISETP.LT.OR P6, PT, R29, 0x1e9, !P3 ;  /* 0x000001e91d00780c */ /* 0x000fda0005fc1670 */
[----:B------:R-:W0:Y:S01]  /*92180*/  @!P6 LDC.64 R18, c[0x0][0x5c0] ;  /* 0x00017000ff12eb82 */ /* 0x000e220000000a00 */
[----:B-1----:R-:W-:Y:S02]  /*92190*/  @!P4 IADD3 R20, P0, R22, R20, RZ ;  /* 0x000000141614c210 */ /* 0x002fe40007f1e0ff */
[----:B------:R-:W-:-:S03]  /*921a0*/  F2FP.SATFINITE.E4M3.F32.PACK_AB_MERGE_C R16, RZ, R16, RZ ;  /* 0x00000010ff10723e */ /* 0x000fc600048070ff */
[----:B------:R-:W-:-:S05]  /*921b0*/  @!P4 IMAD.X R21, R23, 0x1, R21, P0 ;  /* 0x000000011715c824 */ /* 0x000fca00000e0615 */
[----:B------:R1:W-:Y:S01]  /*921c0*/  @!P4 STG.E.U8 desc[UR30][R20.64+0x69], R16 ;  /* 0x000069101400c986 */ /* 0x0003e2000c10111e */
[----:B------:R-:W-:Y:S02]  /*921d0*/  LOP3.LUT R13, R13, 0x7fffffff, RZ, 0xc0, !PT ;  /* 0x7fffffff0d0d7812 */ /* 0x000fe400078ec0ff */
[----:B0-----:R-:W-:-:S04]  /*921e0*/  @!P6 IADD3 R22, P4, P5, R24, R18, R5 ;  /* 0x000000121816e210 */ /* 0x001fc80007d9e005 */
[----:B------:R-:W-:Y:S02]  /*921f0*/  @!P6 IADD3.X R23, R31, R19, R4, P4, P5 ;  /* 0x000000131f17e210 */ /* 0x000fe400027ea404 */
[----:B------:R-:W-:-:S03]  /*92200*/  @P6 LOP3.LUT R13, R13, 0x80000000, RZ, 0xfc, !PT ;  /* 0x800000000d0d6812 */ /* 0x000fc600078efcff */
[----:B------:R-:W-:Y:S01]  /*92210*/  @!P6 STL.64 [R1+0x208], R22 ;  /* 0x000208160100e387 */ /* 0x000fe20000100a00 */
[----:B------:R-:W-:Y:S02]  /*92220*/  ISETP.LT.OR P6, PT, R29, 0x1ea, !P3 ;  /* 0x000001ea1d00780c */ /* 0x000fe40005fc1670 */
[----:B------:R-:W-:-:S11]  /*92230*/  LOP3.LUT P0, RZ, R15, 0x20000000, RZ, 0xc0, !PT ;  /* 0x200000000fff7812 */ /* 0x000fd6000780c0ff */
[----:B------:R-:W1:Y:S02]  /*92240*/  @!P6 LDC.64 R18, c[0x0][0x5c0] ;  /* 0x00017000ff12eb82 */ /* 0x000e640000000a00 */
[----:B-1----:R-:W-:-:S04]  /*92250*/  @!P6 IADD3 R20, P4, P5, R24, R18, R5 ;  /* 0x000000121814e210 */ /* 0x002fc80007d9e005 */
[----:B------:R-:W-:Y:S01]  /*92260*/  @!P6 IADD3.X R21, R31, R19, R4, P4, P5 ;  /* 0x000000131f15e210 */ /* 0x000fe200027ea404 */
[----:B---3--:R-:W-:Y:S02]  /*92270*/  FMUL R16, R115, UR26 ;  /* 0x0000001a73107c20 */ /* 0x008fe40008400000 */
[----:B------:R-:W3:Y:S03]  /*92280*/  LDL.LU R115, [R1+0xd78] ;  /* 0x000d780001737983 */ /* 0x000ee60000300800 */
[----:B------:R-:W-:-:S05]  /*92290*/  F2FP.SATFINITE.E4M3.F32.PACK_AB_MERGE_C R16, RZ, R16, RZ ;  /* 0x00000010ff10723e */ /* 0x000fca00048070ff */
[----:B------:R4:W-:Y:S01]  /*922a0*/  @!P0 STG.E.U8 desc[UR30][R188.64+0x70], R16 ;  /* 0x00007010bc008986 */ /* 0x0009e2000c10111e */
[----:B------:R-:W-:-:S13]  /*922b0*/  ISETP.LT.OR P0, PT, R29, 0x1f1, !P3 ;  /* 0x000001f11d00780c */ /* 0x000fda0005f01670 */
[----:B------:R-:W0:Y:S01]  /*922c0*/  @!P0 LDC.64 R18, c[0x0][0x5c0] ;  /* 0x00017000ff128b82 */ /* 0x000e220000000a00 */
[----:B------:R0:W-:Y:S01]  /*922d0*/  @!P6 STL.64 [R1+0x218], R20 ;  /* 0x000218140100e387 */ /* 0x0001e20000100a00 */
[----:B----4-:R-:W-:Y:S01]  /*922e0*/  FMUL R16, R114, UR26 ;  /* 0x0000001a72107c20 */ /* 0x010fe20008400000 */
[----:B------:R-:W-:-:S04]  /*922f0*/  LOP3.LUT R11, R11, 0xfffffffe, RZ, 0xc0, !PT ;  /* 0xfffffffe0b0b7812 */ /* 0x000fc800078ec0ff */
[----:B------:R-:W-:Y:S02]  /*92300*/  @P1 LOP3.LUT R11, R11, 0x1, RZ, 0xfc, !PT ;  /* 0x000000010b0b1812 */ /* 0x000fe400078efcff */
[----:B0-----:R-:W-:-:S04]  /*92310*/  @!P0 IADD3 R20, P4, P5, R24, R18, R5 ;  /* 0x0000001218148210 */ /* 0x001fc80007d9e005 */
[----:B------:R-:W-:-:S05]  /*92320*/  @!P0 IADD3.X R21, R31, R19, R4, P4, P5 ;  /* 0x000000131f158210 */ /* 0x000fca00027ea404 */
[----:B------:R-:W-:Y:S04]  /*92330*/  @!P0 STL.64 [R1+0x290], R20 ;  /* 0x0002901401008387 */ /* 0x000fe80000100a00 */
[----:B------:R-:W4:Y:S01]  /*92340*/  LDL.LU R114, [R1+0xd7c] ;  /* 0x000d7c0001727983 */ /* 0x000f220000300800 */
[----:B------:R-:W-:-:S04]  /*92350*/  LOP3.LUT P1, RZ, R15, 0x40000000, RZ, 0xc0, !PT ;  /* 0x400000000fff7812 */ /* 0x000fc8000782c0ff */
[----:B------:R-:W-:Y:S02]  /*92360*/  ISETP.LT.OR P5, PT, R29, 0x71, !P1 ;  /* 0x000000711d00780c */ /* 0x000fe40004fa1670 */
[----:B------:R-:W-:-:S11]  /*92370*/  LOP3.LUT P2, RZ, R8, 0x100, RZ, 0xc0, !PT ;  /* 0x0000010008ff7812 */ /* 0x000fd6000784c0ff */
[----:B------:R-:W0:Y:S01]  /*92380*/  @!P5 LDC.64 R18, c[0x0][0x5c0] ;  /* 0x00017000ff12db82 */ /* 0x000e220000000a00 */
[----:B------:R-:W-:Y:S02]  /*92390*/  F2FP.SATFINITE.E4M3.F32.PACK_AB_MERGE_C R16, RZ, R16, RZ ;  /* 0x00000010ff10723e */ /* 0x000fe400048070ff */
[----:B------:R-:W-:-:S03]  /*923a0*/  LOP3.LUT R13, R13, 0xbfffffff, RZ, 0xc0, !PT ;  /* 0xbfffffff0d0d7812 */ /* 0x000fc600078ec0ff */
[----:B------:R1:W-:Y:S01]  /*923b0*/  @!P2 STG.E.U8 desc[UR30][R66.64+0x71], R16 ;  /* 0x000071104200a986 */ /* 0x0003e2000c10111e */
[----:B------:R-:W-:Y:S02]  /*923c0*/  @P6 LOP3.LUT R13, R13, 0x40000000, RZ, 0xfc, !PT ;  /* 0x400000000d0d6812 */ /* 0x000fe400078efcff */
[----:B-1----:R-:W-:-:S04]  /*923d0*/  @!P5 IADD3 R16, P4, P6, R3, R24, R7 ;  /* 0x000000180310d210 */ /* 0x002fc80007e9e007 */
[----:B------:R-:W-:Y:S02]  /*923e0*/  @!P5 IADD3.X R20, R2, R31, R6, P4, P6 ;  /* 0x0000001f0214d210 */ /* 0x000fe400027ec406 */
[----:B0-----:R-:W-:Y:S01]  /*923f0*/  @!P5 IADD3 R18, P4, R16, R18, RZ ;  /* 0x000000121012d210 */ /* 0x001fe20007f9e0ff */
[----:B--2---:R-:W-:Y:S02]  /*92400*/  FMUL R16, R30, UR26 ;  /* 0x0000001a1e107c20 */ /* 0x004fe40008400000 */
[----:B------:R-:W2:Y:S01]  /*92410*/  LDL.LU R30, [R1+0xd80] ;  /* 0x000d8000011e7983 */ /* 0x000ea20000300800 */
[----:B------:R-:W-:Y:S01]  /*92420*/  ISETP.LT.OR P2, PT, R29, 0x1f2, !P3 ;  /* 0x000001f21d00780c */ /* 0x000fe20005f41670 */
[----:B------:R-:W-:Y:S01]  /*92430*/  @!P5 IMAD.X R19, R20, 0x1, R19, P4 ;  /* 0x000000011413d824 */ /* 0x000fe200020e0613 */
[----:B------:R-:W-:-:S05]  /*92440*/  F2FP.SATFINITE.E4M3.F32.PACK_AB_MERGE_C R16, RZ, R16, RZ ;  /* 0x00000010ff10723e */ /* 0x000fca00048070ff */
[----:B------:R0:W-:Y:S01]  /*92450*/  @!P5 STG.E.U8 desc[UR30][R18.64+0x70], R16 ;  /* 0x000070101200d986 */ /* 0x0001e2000c10111e */
[----:B------:R-:W-:-:S05]  /*92460*/  ISETP.LT.OR P4, PT, R29, 0x72, !P1 ;  /* 0x000000721d00780c */ /* 0x000fca0004f81670 */
[----:B0-----:R-:W0:Y:S01]  /*92470*/  @!P2 LDC.64 R18, c[0x0][0x5c0] ;  /* 0x00017000ff12ab82 */ /* 0x001e220000000a00 */
[----:B------:R-:W-:-:S04]  /*92480*/  LOP3.LUT R13, R13, 0xdfffffff, RZ, 0xc0, !PT ;  /* 0xdfffffff0d0d7812 */ /* 0x000fc800078ec0ff */
[----:B------:R-:W-:-:S03]  /*92490*/  @P0 LOP3.LUT R13, R13, 0x20000000, RZ, 0xfc, !PT ;  /* 0x200000000d0d0812 */ /* 0x000fc600078efcff */
[----:B------:R-:W-:Y:S01]  /*924a0*/  @!P4 IADD3 R22, P0, P6, R3, R24, R7 ;  /* 0x000000180316c210 */ /* 0x000fe20007e1e007 */
[----:B------:R-:W1:Y:S03]  /*924b0*/  @!P4 LDC.64 R20, c[0x0][0x5c0] ;  /* 0x00017000ff14cb82 */ /* 0x000e660000000a00 */
[----:B------:R-:W-:Y:S02]  /*924c0*/  @!P4 IADD3.X R23, R2, R31, R6, P0, P6 ;  /* 0x0000001f0217c210 */ /* 0x000fe400007ec406 */
[----:B0-----:R-:W-:-:S04]  /*924d0*/  @!P2 IADD3 R26, P5, P6, R24, R18, R5 ;  /* 0x00000012181aa210 */ /* 0x001fc80007ebe005 */
[----:B------:R-:W-:-:S05]  /*924e0*/  @!P2 IADD3.X R27, R31, R19, R4, P5, P6 ;  /* 0x000000131f1ba210 */ /* 0x000fca0002fec404 */
[----:B------:R-:W-:Y:S01]  /*924f0*/  @!P2 STL.64 [R1+0x1d0], R26 ;  /* 0x0001d01a0100a387 */ /* 0x000fe20000100a00 */
[----:B-1----:R-:W-:-:S05]  /*92500*/  @!P4 IADD3 R20, P0, R22, R20, RZ ;  /* 0x000000141614c210 */ /* 0x002fca0007f1e0ff */
[----:B------:R-:W-:Y:S01]  /*92510*/  @!P4 IMAD.X R21, R23, 0x1, R21, P0 ;  /* 0x000000011715c824 */ /* 0x000fe200000e0615 */
[----:B------:R-:W-:Y:S02]  /*92520*/  ISETP.LT.OR P0, PT, R29, 0x1f9, !P3 ;  /* 0x000001f91d00780c */ /* 0x000fe40005f01670 */
[----:B------:R-:W-:-:S11]  /*92530*/  LOP3.LUT R13, R13, 0xefffffff, RZ, 0xc0, !PT ;  /* 0xefffffff0d0d7812 */ /* 0x000fd600078ec0ff */
[----:B------:R-:W0:Y:S01]  /*92540*/  @!P0 LDC.64 R18, c[0x0][0x5c0] ;  /* 0x00017000ff128b82 */ /* 0x000e220000000a00 */
[----:B------:R-:W-:Y:S02]  /*92550*/  @P2 LOP3.LUT R13, R13, 0x10000000, RZ, 0xfc, !PT ;  /* 0x100000000d0d2812 */ /* 0x000fe400078efcff */
[----:B------:R-:W-:Y:S02]  /*92560*/  ISETP.LT.OR P6, PT, R29, 0x1fa, !P3 ;  /* 0x000001fa1d00780c */ /* 0x000fe40005fc1670 */
[----:B------:R-:W-:-:S04]  /*92570*/  LOP3.LUT R13, R13, 0xf7ffffff, RZ, 0xc0, !PT ;  /* 0xf7ffffff0d0d7812 */ /* 0x000fc800078ec0ff */
[----:B------:R-:W-:Y:S01]  /*92580*/  @P0 LOP3.LUT R13, R13, 0x8000000, RZ, 0xfc, !PT ;  /* 0x080000000d0d0812 */ /* 0x000fe200078efcff */
[----:B---3--:R-:W-:Y:S02]  /*92590*/  FMUL R16, R115, UR26 ;  /* 0x0000001a73107c20 */ /* 0x008fe40008400000 */
[----:B------:R-:W3:Y:S03]  /*925a0*/  LDL.LU R115, [R1+0xd84] ;  /* 0x000d840001737983 */ /* 0x000ee60000300800 */
[----:B------:R-:W-:Y:S02]  /*925b0*/  F2FP.SATFINITE.E4M3.F32.PACK_AB_MERGE_C R16, RZ, R16, RZ ;  /* 0x00000010ff10723e */ /* 0x000fe400048070ff */
[----:B------:R-:W-:-:S03]  /*925c0*/  LOP3.LUT R13, R13, 0xfbffffff, RZ, 0xc0, !PT ;  /* 0xfbffffff0d0d7812 */ /* 0x000fc600078ec0ff */
[----:B------:R4:W-:Y:S01]  /*925d0*/  @!P4 STG.E.U8 desc[UR30][R20.64+0x71], R16 ;  /* 0x000071101400c986 */ /* 0x0009e2000c10111e */
[----:B0-----:R-:W-:Y:S02]  /*925e0*/  @!P0 IADD3 R22, P4, P5, R24, R18, R5 ;  /* 0x0000001218168210 */ /* 0x001fe40007d9e005 */
[----:B------:R-:W-:Y:S02]  /*925f0*/  @P6 LOP3.LUT R13, R13, 0x4000000, RZ, 0xfc, !PT ;  /* 0x040000000d0d6812 */ /* 0x000fe400078efcff */
[----:B------:R-:W-:Y:S02]  /*92600*/  @!P0 IADD3.X R23, R31, R19, R4, P4, P5 ;  /* 0x000000131f178210 */ /* 0x000fe400027ea404 */
[----:B------:R-:W0:Y:S03]  /*92610*/  @!P6 LDC.64 R18, c[0x0][0x5c0] ;  /* 0x00017000ff12eb82 */ /* 0x000e260000000a00 */
[----:B------:R-:W-:Y:S04]  /*92620*/  @!P0 STL.64 [R1+0x230], R22 ;  /* 0x0002301601008387 */ /* 0x000fe80000100a00 */
[----:B------:R-:W-:Y:S01]  /*92630*/  STL [R1+0x1640], R13 ;  /* 0x0016400d01007387 */ /* 0x000fe20000100800 */
[----:B------:R-:W-:Y:S01]  /*92640*/  LOP3.LUT P2, RZ, R15, 0x10000000, RZ, 0xc0, !PT ;  /* 0x100000000fff7812 */ /* 0x000fe2000784c0ff */
[----:B----4-:R-:W-:-:S02]  /*92650*/  FMUL R16, R114, UR26 ;  /* 0x0000001a72107c20 */ /* 0x010fc40008400000 */
[----:B------:R-:W4:Y:S01]  /*92660*/  LDL.LU R114, [R1+0xd88] ;  /* 0x000d880001727983 */ /* 0x000f220000300800 */
[----:B------:R-:W-:Y:S02]  /*92670*/  ISETP.LT.OR P0, PT, R29, 0x79, !P2 ;  /* 0x000000791d00780c */ /* 0x000fe40005701670 */
[----:B0-----:R-:W-:Y:S02]  /*92680*/  @!P6 IADD3 R20, P3, P4, R24, R18, R5 ;  /* 0x000000121814e210 */ /* 0x001fe40007c7e005 */
[----:B------:R-:W-:Y:S02]  /*92690*/  F2FP.SATFINITE.E4M3.F32.PACK_AB_MERGE_C R16, RZ, R16, RZ ;  /* 0x00000010ff10723e */ /* 0x000fe400048070ff */
[----:B------:R-:W-:-:S05]  /*926a0*/  @!P6 IADD3.X R21, R31, R19, R4, P3, P4 ;  /* 0x000000131f15e210 */ /* 0x000fca0001fe8404 */
[----:B------:R-:W-:Y:S04]  /*926b0*/  @!P6 STL.64 [R1+0x240], R20 ;  /* 0x000240140100e387 */ /* 0x000fe80000100a00 */
[----:B------:R2:W-:Y:S02]  /*926c0*/  @!P0 STG.E.U8 desc[UR30][R190.64+0x78], R16 ;  /* 0x00007810be008986 */ /* 0x0005e4000c10111e */
[----:B--2---:R-:W-:Y:S02]  /*926d0*/  FMUL R16, R30, UR26 ;  /* 0x0000001a1e107c20 */ /* 0x004fe40008400000 */
[----:B------:R-:W2:Y:S01]  /*926e0*/  LDL.LU R30, [R1+0xd8c] ;  /* 0x000d8c00011e7983 */ /* 0x000ea20000300800 */
[----:B------:R-:W-:-:S13]  /*926f0*/  ISETP.LT.OR P5, PT, R29, 0x101, !P2 ;  /* 0x000001011d00780c */ /* 0x000fda00057a1670 */
[----:B------:R-:W0:Y:S01]  /*92700*/  @!P5 LDC.64 R18, c[0x0][0x5c0] ;  /* 0x00017000ff12db82 */ /* 0x000e220000000a00 */
[----:B------:R-:W-:Y:S02]  /*92710*/  ISETP.LT.OR P0, PT, R29, 0x7a, !P2 ;  /* 0x0000007a1d00780c */ /* 0x000fe40005701670 */
[----:B0-----:R-:W-:-:S04]  /*92720*/  @!P5 IADD3 R12, P3, P4, R24, R18, R7 ;  /* 0x00000012180cd210 */ /* 0x001fc80007c7e007 */
[----:B------:R-:W-:Y:S02]  /*92730*/  @!P5 IADD3.X R13, R31, R19, R6, P3, P4 ;  /* 0x000000131f0dd210 */ /* 0x000fe40001fe8406 */
[----:B------:R-:W-:-:S13]  /*92740*/  ISETP.LT.OR P4, PT, R29, 0x79, !P1 ;  /* 0x000000791d00780c */ /* 0x000fda0004f81670 */
[----:B------:R-:W0:Y:S01]  /*92750*/  @!P4 LDC.64 R18, c[0x0][0x5c0] ;  /* 0x00017000ff12cb82 */ /* 0x000e220000000a00 */
[----:B------:R-:W-:Y:S01]  /*92760*/  F2FP.SATFINITE.E4M3.F32.PACK_AB_MERGE_C R16, RZ, R16, RZ ;  /* 0x00000010ff10723e */ /* 0x000fe200048070ff */
[----:B------:R-:W-:Y:S04]  /*92770*/  @!P5 STL.64 [R1+0x2a8], R12 ;  /* 0x0002a80c0100d387 */ /* 0x000fe80000100a00 */
[----:B------:R1:W-:Y:S02]  /*92780*/  @!P0 STG.E.U8 desc[UR30][R68.64+0x79], R16 ;  /* 0x0000791044008986 */ /* 0x0003e4000c10111e */
[----:B-1----:R-:W-:-:S04]  /*92790*/  @!P4 IADD3 R16, P3, P5, R3, R24, R7 ;  /* 0x000000180310c210 */ /* 0x002fc80007d7e007 */
[----:B------:R-:W-:Y:S02]  /*927a0*/  @!P4 IADD3.X R20, R2, R31, R6, P3, P5 ;  /* 0x0000001f0214c210 */ /* 0x000fe40001fea406 */
[----:B0-----:R-:W-:Y:S02]  /*927b0*/  @!P4 IADD3 R18, P3, R16, R18, RZ ;  /* 0x000000121012c210 */ /* 0x001fe40007f7e0ff */
[----:B------:R-:W-:-:S03]  /*927c0*/  ISETP.LT.OR P0, PT, R29, 0x102, !P2 ;  /* 0x000001021d00780c */ /* 0x000fc60005701670 */
[----:B------:R-:W-:Y:S01]  /*927d0*/  @!P4 IMAD.X R19, R20, 0x1, R19, P3 ;  /* 0x000000011413c824 */ /* 0x000fe200018e0613 */
[----:B------:R-:W-:Y:S01]  /*927e0*/  ISETP.LT.OR P3, PT, R29, 0x7a, !P1 ;  /* 0x0000007a1d00780c */ /* 0x000fe20004f61670 */
[----:B---3--:R-:W-:-:S12]  /*927f0*/  FMUL R16, R115, UR26 ;  /* 0x0000001a73107c20 */ /* 0x008fd80008400000 */
[----:B------:R-:W0:Y:S01]  /*92800*/  @!P3 LDC.64 R20, c[0x0][0x5c0] ;  /* 0x00017000ff14bb82 */ /* 0x000e220000000a00 */
[----:B------:R-:W3:Y:S01]  /*92810*/  LDL.LU R115, [R1+0xd90] ;  /* 0x000d900001737983 */ /* 0x000ee20000300800 */
[----:B------:R-:W-:-:S05]  /*92820*/  F2FP.SATFINITE.E4M3.F32.PACK_AB_MERGE_C R16, RZ, R16, RZ ;  /* 0x00000010ff10723e */ /* 0x000fca00048070ff */
[----:B------:R1:W-:Y:S02]  /*92830*/  @!P4 STG.E.U8 desc[UR30][R18.64+0x78], R16 ;  /* 0x000078101200c986 */ /* 0x0003e4000c10111e */
[----:B-1----:R-:W1:Y:S01]  /*92840*/  @!P0 LDC.64 R18, c[0x0][0x5c0] ;  /* 0x00017000ff128b82 */ /* 0x002e620000000a00 */
[----:B------:R-:W-:-:S04]  /*92850*/  @!P3 IADD3 R22, P5, P6, R3, R24, R7 ;  /* 0x000000180316b210 */ /* 0x000fc80007ebe007 */
[----:B------:R-:W-:Y:S02]  /*92860*/  @!P3 IADD3.X R23, R2, R31, R6, P5, P6 ;  /* 0x0000001f0217b210 */ /* 0x000fe40002fec406 */
[----:B-1----:R-:W-:-:S04]  /*92870*/  @!P0 IADD3 R12, P5, P6, R24, R18, R7 ;  /* 0x00000012180c8210 */ /* 0x002fc80007ebe007 */
[----:B------:R-:W-:Y:S01]  /*92880*/  @!P0 IADD3.X R13, R31, R19, R6, P5, P6 ;  /* 0x000000131f0d8210 */ /* 0x000fe20002fec406 */
[----:B----4-:R-:W-:Y:S02]  /*92890*/  FMUL R16, R114, UR26 ;  /* 0x0000001a72107c20 */ /* 0x010fe40008400000 */
[----:B------:R-:W4:Y:S04]  /*928a0*/  LDL.LU R114, [R1+0xd94] ;  /* 0x000d940001727983 */ /* 0x000f280000300800 */
[----:B------:R1:W-:Y:S01]  /*928b0*/  @!P0 STL.64 [R1+0x200], R12 ;  /* 0x0002000c01008387 */ /* 0x0003e20000100a00 */
[----:B------:R-:W-:-:S13]  /*928c0*/  ISETP.LT.OR P0, PT, R29, 0x109, !P2 ;  /* 0x000001091d00780c */ /* 0x000fda0005701670 */
[----:B------:R-:W1:Y:S01]  /*928d0*/  @!P0 LDC.64 R18, c[0x0][0x5c0] ;  /* 0x00017000ff128b82 */ /* 0x000e620000000a00 */
[----:B0-----:R-:W-:Y:S02]  /*928e0*/  @!P3 IADD3 R20, P4, R22, R20, RZ ;  /* 0x000000141614b210 */ /* 0x001fe40007f9e0ff */
[----:B------:R-:W-:-:S03]  /*928f0*/  F2FP.SATFINITE.E4M3.F32.PACK_AB_MERGE_C R16, RZ, R16, RZ ;  /* 0x00000010ff10723e */ /* 0x000fc600048070ff */
[----:B------:R-:W-:-:S05]  /*92900*/  @!P3 IMAD.X R21, R23, 0x1, R21, P4 ;  /* 0x000000011715b824 */ /* 0x000fca00020e0615 */
[----:B------:R2:W-:Y:S01]  /*92910*/  @!P3 STG.E.U8 desc[UR30][R20.64+0x79], R16 ;  /* 0x000079101400b986 */ /* 0x0005e2000c10111e */
[----:B-1----:R-:W-:-:S04]  /*92920*/  @!P0 IADD3 R12, P3, P4, R24, R18, R7 ;  /* 0x00000012180c8210 */ /* 0x002fc80007c7e007 */
[----:B------:R-:W-:-:S05]  /*92930*/  @!P0 IADD3.X R13, R31, R19, R6, P3, P4 ;  /* 0x000000131f0d8210 */ /* 0x000fca0001fe8406 */
[----:B------:R0:W-:Y:S01]  /*92940*/  @!P0 STL.64 [R1+0x258], R12 ;  /* 0x0002580c01008387 */ /* 0x0001e20000100a00 */
[----:B--2---:R-:W-:-:S03]  /*92950*/  FMUL R16, R30, UR26 ;  /* 0x0000001a1e107c20 */ /* 0x004fc60008400000 */
[----:B------:R-:W2:Y:S01]  /*92960*/  LDL.LU R30, [R1+0xd98] ;  /* 0x000d9800011e7983 */ /* 0x000ea20000300800 */
[----:B------:R-:W-:-:S13]  /*92970*/  ISETP.LT.OR P5, PT, R29, 0x10a, !P2 ;  /* 0x0000010a1d00780c */ /* 0x000fda00057a1670 */
[----:B------:R-:W0:Y:S01]  /*92980*/  @!P5 LDC.64 R18, c[0x0][0x5c0] ;  /* 0x00017000ff12db82 */ /* 0x000e220000000a00 */
[----:B------:R-:W-:Y:S02]  /*92990*/  ISETP.LT.OR P0, PT, R29, 0x81, !P2 ;  /* 0x000000811d00780c */ /* 0x000fe40005701670 */
[----:B------:R-:W-:Y:S02]  /*929a0*/  F2FP.SATFINITE.E4M3.F32.PACK_AB_MERGE_C R16, RZ, R16, RZ ;  /* 0x00000010ff10723e */ /* 0x000fe400048070ff */
[----:B0-----:R-:W-:-:S04]  /*929b0*/  @!P5 IADD3 R12, P3, P4, R24, R18, R7 ;  /* 0x00000012180cd210 */ /* 0x001fc80007c7e007 */
[----:B------:R-:W-:-:S05]  /*929c0*/  @!P5 IADD3.X R13, R31, R19, R6, P3, P4 ;  /* 0x000000131f0dd210 */ /* 0x000fca0001fe8406 */
[----:B------:R0:W-:Y:S01]  /*929d0*/  @!P5 STL.64 [R1+0x270], R12 ;  /* 0x0002700c0100d387 */ /* 0x0001e20000100a00 */
[----:B------:R-:W-:-:S03]  /*929e0*/  ISETP.LT.OR P5, PT, R29, 0x111, !P2 ;  /* 0x000001111d00780c */ /* 0x000fc600057a1670 */
[----:B------:R3:W-:Y:S10]  /*929f0*/  @!P0 STG.E.U8 desc[UR30][R192.64+0x80], R16 ;  /* 0x00008010c0008986 */ /* 0x0007f4000c10111e */
[----:B------:R-:W0:Y:S01]  /*92a00*/  @!P5 LDC.64 R18, c[0x0][0x5c0] ;  /* 0x00017000ff12db82 */ /* 0x000e220000000a00 */
[----:B------:R-:W-:-:S02]  /*92a10*/  ISETP.LT.OR P0, PT, R29, 0x82, !P2 ;  /* 0x000000821d00780c */ /* 0x000fc40005701670 */
[----:B0-----:R-:W-:-:S04]  /*92a20*/  @!P5 IADD3 R12, P3, P4, R24, R18, R7 ;  /* 0x00000012180cd210 */ /* 0x001fc80007c7e007 */
[----:B------:R-:W-:Y:S02]  /*92a30*/  @!P5 IADD3.X R13, R31, R19, R6, P3, P4 ;  /* 0x000000131f0dd210 */ /* 0x000fe40001fe8406 */
[----:B------:R-:W-:-:S13]  /*92a40*/  ISETP.LT.OR P4, PT, R29, 0x81, !P1 ;  /* 0x000000811d00780c */ /* 0x000fda0004f81670 */
[----:B------:R-:W0:Y:S01]  /*92a50*/  @!P4 LDC.64 R18, c[0x0][0x5c0] ;  /* 0x00017000ff12cb82 */ /* 0x000e220000000a00 */
[----:B---3--:R-:W-:Y:S02]  /*92a60*/  FMUL R16, R115, UR26 ;  /* 0x0000001a73107c20 */ /* 0x008fe40008400000 */
[----:B------:R-:W3:Y:S03]  /*92a70*/  LDL.LU R115, [R1+0xd9c] ;  /* 0x000d9c0001737983 */ /* 0x000ee60000300800 */
[----:B------:R-:W-:Y:S01]  /*92a80*/  F2FP.SATFINITE.E4M3.F32.PACK_AB_MERGE_C R16, RZ, R16, RZ ;  /* 0x00000010ff10723e */ /* 0x000fe200048070ff */
[----:B------:R-:W-:Y:S04]  /*92a90*/  @!P5 STL.64 [R1+0x2d0], R12 ;  /* 0x0002d00c0100d387 */ /* 0x000fe80000100a00 */
[----:B------:R1:W-:Y:S01]  /*92aa0*/  @!P0 STG.E.U8 desc[UR30][R62.64+0x81], R16 ;  /* 0x000081103e008986 */ /* 0x0003e2000c10111e */
[----:B------:R-:W-:-:S02]  /*92ab0*/  ISETP.LT.OR P0, PT, R29, 0x112, !P2 ;  /* 0x000001121d00780c */ /* 0x000fc40005701670 */
[----:B-1----:R-:W-:-:S04]  /*92ac0*/  @!P4 IADD3 R16, P3, P5, R3, R24, R7 ;  /* 0x000000180310c210 */ /* 0x002fc80007d7e007 */
[----:B------:R-:W-:Y:S02]  /*92ad0*/  @!P4 IADD3.X R20, R2, R31, R6, P3, P5 ;  /* 0x0000001f0214c210 */ /* 0x000fe40001fea406 */
[----:B0-----:R-:W-:-:S05]  /*92ae0*/  @!P4 IADD3 R18, P3, R16, R18, RZ ;  /* 0x000000121012c210 */ /* 0x001fca0007f7e0ff */
[----:B------:R-:W-:Y:S01]  /*92af0*/  @!P4 IMAD.X R19, R20, 0x1, R19, P3 ;  /* 0x000000011413c824 */ /* 0x000fe200018e0613 */
[----:B------:R-:W-:Y:S01]  /*92b00*/  ISETP.LT.OR P3, PT, R29, 0x82, !P1 ;  /* 0x000000821d00780c */ /* 0x000fe20004f61670 */
[----:B----4-:R-:W-:-:S12]  /*92b10*/  FMUL R16, R114, UR26 ;  /* 0x0000001a72107c20 */ /* 0x010fd80008400000 */
[----:B------:R-:W0:Y:S01]  /*92b20*/  @!P3 LDC.64 R20, c[0x0][0x5c0] ;  /* 0x00017000ff14bb82 */ /* 0x000e220000000a00 */
[----:B------:R-:W4:Y:S01]  /*92b30*/  LDL.LU R114, [R1+0xda0] ;  /* 0x000da00001727983 */ /* 0x000f220000300800 */
[----:B------:R-:W-:-:S05]  /*92b40*/  F2FP.SATFINITE.E4M3.F32.PACK_AB_MERGE_C R16, RZ, R16, RZ ;  /* 0x00000010ff10723e */ /* 0x000fca00048070ff */
[----:B------:R1:W-:Y:S02]  /*92b50*/  @!P4 STG.E.U8 desc[UR30][R18.64+0x80], R16 ;  /* 0x000080101200c986 */ /* 0x0003e4000c10111e */
[----:B-1----:R-:W1:Y:S01]  /*92b60*/  @!P0 LDC.64 R18, c[0x0][0x5c0] ;  /* 0x00017000ff128b82 */ /* 0x002e620000000a00 */
[----:B------:R-:W-:-:S04]  /*92b70*/  @!P3 IADD3 R22, P5, P6, R3, R24, R7 ;  /* 0x000000180316b210 */ /* 0x000fc80007ebe007 */
[----:B------:R-:W-:Y:S02]  /*92b80*/  @!P3 IADD3.X R23, R2, R31, R6, P5, P6 ;  /* 0x0000001f0217b210 */ /* 0x000fe40002fec406 */
[----:B-1----:R-:W-:-:S04]  /*92b90*/  @!P0 IADD3 R192, P5, P6, R24, R18, R7 ;  /* 0x0000001218c08210 */ /* 0x002fc80007ebe007 */
[----:B------:R-:W-:Y:S01]  /*92ba0*/  @!P0 IADD3.X R193, R31, R19, R6, P5, P6 ;  /* 0x000000131fc18210 */ /* 0x000fe20002fec406 */
[----:B------:R-:W-:Y:S04]  /*92bb0*/  STL [R1+0x15d4], R192 ;  /* 0x0015d4c001007387 */ /* 0x000fe80000100800 */
[----:B------:R-:W-:Y:S01]  /*92bc0*/  STL [R1+0x15d0], R193 ;  /* 0x0015d0c101007387 */ /* 0x000fe20000100800 */
[----:B--2---:R-:W-:-:S03]  /*92bd0*/  FMUL R16, R30, UR26 ;  /* 0x0000001a1e107c20 */ /* 0x004fc60008400000 */
[----:B------:R-:W2:Y:S01]  /*92be0*/  LDL.LU R30, [R1+0xda4] ;  /* 0x000da400011e7983 */ /* 0x000ea20000300800 */
[----:B------:R-:W-:-:S13]  /*92bf0*/  ISETP.LT.OR P0, PT, R29, 0x119, !P2 ;  /* 0x000001191d00780c */ /* 0x000fda0005701670 */
[----:B------:R-:W1:Y:S01]  /*92c00*/  @!P0 LDC.64 R18, c[0x0][0x5c0] ;  /* 0x00017000ff128b82 */ /* 0x000e620000000a00 */
[----:B0-----:R-:W-:Y:S02]  /*92c10*/  @!P3 IADD3 R20, P4, R22, R20, RZ ;  /* 0x000000141614b210 */ /* 0x001fe40007f9e0ff */
[----:B------:R-:W-:Y:S02]  /*92c20*/  ISETP.LT.OR P5, PT, R29, 0x11a, !P2 ;  /* 0x0000011a1d00780c */ /* 0x000fe400057a1670 */
[----:B------:R-:W-:Y:S01]  /*92c30*/  F2FP.SATFINITE.E4M3.F32.PACK_AB_MERGE_C R16, RZ, R16, RZ ;  /* 0x00000010ff10723e */ /* 0x000fe200048070ff */
[----:B------:R-:W-:-:S05]  /*92c40*/  @!P3 IMAD.X R21, R23, 0x1, R21, P4 ;  /* 0x000000011715b824 */ /* 0x000fca00020e0615 */
[----:B------:R-:W-:Y:S01]  /*92c50*/  @!P3 STG.E.U8 desc[UR30][R20.64+0x81], R16 ;  /* 0x000081101400b986 */ /* 0x000fe2000c10111e */
[----:B-1----:R-:W-:-:S04]  /*92c60*/  @!P0 IADD3 R12, P3, P4, R24, R18, R7 ;  /* 0x00000012180c8210 */ /* 0x002fc80007c7e007 */
[----:B------:R-:W-:Y:S02]  /*92c70*/  @!P0 IADD3.X R13, R31, R19, R6, P3, P4 ;  /* 0x000000131f0d8210 */ /* 0x000fe40001fe8406 */
[----:B------:R-:W0:Y:S03]  /*92c80*/  @!P5 LDC.64 R18, c[0x0][0x5c0] ;  /* 0x00017000ff12db82 */ /* 0x000e260000000a00 */
[----:B------:R0:W-:Y:S02]  /*92c90*/  @!P0 STL.64 [R1+0x280], R12 ;  /* 0x0002800c01008387 */ /* 0x0001e40000100a00 */
[----:B0-----:R-:W-:-:S04]  /*92ca0*/  @!P5 IADD3 R12, P3, P4, R24, R18, R7 ;  /* 0x00000012180cd210 */ /* 0x001fc80007c7e007 */
[----:B------:R-:W-:Y:S02]  /*92cb0*/  @!P5 IADD3.X R13, R31, R19, R6, P3, P4 ;  /* 0x000000131f0dd210 */ /* 0x000fe40001fe8406 */
[----:B------:R-:W-:Y:S01]  /*92cc0*/  ISETP.LT.OR P0, PT, R29, 0x89, !P2 ;  /* 0x000000891d00780c */ /* 0x000fe20005701670 */
[----:B---3--:R-:W-:Y:S02]  /*92cd0*/  FMUL R16, R115, UR26 ;  /* 0x0000001a73107c20 */ /* 0x008fe40008400000 */
[----:B------:R-:W3:Y:S04]  /*92ce0*/  LDL.LU R115, [R1+0xda8] ;  /* 0x000da80001737983 */ /* 0x000ee80000300800 */
[----:B------:R-:W-:Y:S01]  /*92cf0*/  @!P5 STL.64 [R1+0x288], R12 ;  /* 0x0002880c0100d387 */ /* 0x000fe20000100a00 */
[----:B------:R-:W-:-:S13]  /*92d00*/  ISETP.LT.OR P5, PT, R29, 0x121, !P2 ;  /* 0x000001211d00780c */ /* 0x000fda00057a1670 */
[----:B------:R-:W0:Y:S01]  /*92d10*/  @!P5 LDC.64 R18, c[0x0][0x5c0] ;  /* 0x00017000ff12db82 */ /* 0x000e220000000a00 */
[----:B------:R-:W-:-:S05]  /*92d20*/  F2FP.SATFINITE.E4M3.F32.PACK_AB_MERGE_C R16, RZ, R16, RZ ;  /* 0x00000010ff10723e */ /* 0x000fca00048070ff */
[----:B------:R0:W-:Y:S02]  /*92d30*/  @!P0 STG.E.U8 desc[UR30][R194.64+0x88], R16 ;  /* 0x00008810c2008986 */ /* 0x0001e4000c10111e */
[----:B0-----:R-:W-:-:S04]  /*92d40*/  @!P5 IADD3 R194, P3, P4, R24, R18, R7 ;  /* 0x0000001218c2d210 */ /* 0x001fc80007c7e007 */
[----:B------:R-:W-:Y:S01]  /*92d50*/  @!P5 IADD3.X R195, R31, R19, R6, P3, P4 ;  /* 0x000000131fc3d210 */ /* 0x000fe20001fe8406 */
[----:B------:R-:W-:Y:S04]  /*92d60*/  STL [R1+0x15b8], R194 ;  /* 0x0015b8c201007387 */ /* 0x000fe80000100800 */
[----:B------:R-:W-:Y:S01]  /*92d70*/  STL [R1+0x15b4], R195 ;  /* 0x0015b4c301007387 */ /* 0x000fe20000100800 */
[----:B----4-:R-:W-:-:S03]  /*92d80*/  FMUL R16, R114, UR26 ;  /* 0x0000001a72107c20 */ /* 0x010fc60008400000 */
[----:B------:R-:W4:Y:S01]  /*92d90*/  LDL.LU R114, [R1+0xdac] ;  /* 0x000dac0001727983 */ /* 0x000f220000300800 */
[C---:B------:R-:W-:Y:S02]  /*92da0*/  ISETP.LT.OR P4, PT, R29.reuse, 0x89, !P1 ;  /* 0x000000891d00780c */ /* 0x040fe40004f81670 */
[----:B------:R-:W-:-:S11]  /*92db0*/  ISETP.LT.OR P0, PT, R29, 0x8a, !P2 ;  /* 0x0000008a1d00780c */ /* 0x000fd60005701670 */
[----:B------:R-:W0:Y:S01]  /*92dc0*/  @!P4 LDC.64 R18, c[0x0][0x5c0] ;  /* 0x00017000ff12cb82 */ /* 0x000e220000000a00 */
[----:B------:R-:W-:-:S05]  /*92dd0*/  F2FP.SATFINITE.E4M3.F32.PACK_AB_MERGE_C R16, RZ, R16, RZ ;  /* 0x00000010ff10723e */ /* 0x000fca00048070ff */
[----:B------:R1:W-:Y:S02]  /*92de0*/  @!P0 STG.E.U8 desc[UR30][R110.64+0x89], R16 ;  /* 0x000089106e008986 */ /* 0x0003e4000c10111e */
        /* <DEDUP_REMOVED lines=10> */
[----:B0-----:R-:W0:Y:S08]  /*92e90*/  @!P0 LDC.64 R18, c[0x0][0x5c0] ;  /* 0x00017000ff128b82 */ /* 0x001e300000000a00 */
[----:B------:R-:W-:-:S04]  /*92ea0*/  @!P3 IADD3 R22, P5, P6, R3, R24, R7 ;  /* 0x000000180316b210 */ /* 0x000fc80007ebe007 */
[----:B------:R-:W-:Y:S01]  /*92eb0*/  @!P3 IADD3.X R23, R2, R31, R6, P5, P6 ;  /* 0x0000001f0217b210 */ /* 0x000fe20002fec406 */
[----:B------:R-:W1:Y:S01]  /*92ec0*/  @!P3 LDC.64 R20, c[0x0][0x5c0] ;  /* 0x00017000ff14bb82 */ /* 0x000e620000000a00 */
[----:B0-----:R-:W-:-:S04]  /*92ed0*/  @!P0 IADD3 R190, P5, P6, R24, R18, R7 ;  /* 0x0000001218be8210 */ /* 0x001fc80007ebe007 */
[----:B------:R-:W-:Y:S02]  /*92ee0*/  @!P0 IADD3.X R191, R31, R19, R6, P5, P6 ;  /* 0x000000131fbf8210 */ /* 0x000fe40002fec406 */
[----:B------:R-:W-:Y:S01]  /*92ef0*/  ISETP.LT.OR P0, PT, R29, 0x129, !P2 ;  /* 0x000001291d00780c */ /* 0x000fe20005701670 */
[----:B------:R-:W-:Y:S04]  /*92f00*/  STL [R1+0x15bc], R190 ;  /* 0x0015bcbe01007387 */ /* 0x000fe80000100800 */
[----:B------:R-:W-:Y:S08]  /*92f10*/  STL [R1+0x15b0], R191 ;  /* 0x0015b0bf01007387 */ /* 0x000ff00000100800 */
[----:B------:R-:W0:Y:S01]  /*92f20*/  @!P0 LDC.64 R18, c[0x0][0x5c0] ;  /* 0x00017000ff128b82 */ /* 0x000e220000000a00 */
[----:B-1----:R-:W-:-:S02]  /*92f30*/  @!P3 IADD3 R20, P4, R22, R20, RZ ;  /* 0x000000141614b210 */ /* 0x002fc40007f9e0ff */
[----:B------:R-:W-:-:S03]  /*92f40*/  ISETP.LT.OR P5, PT, R29, 0x12a, !P2 ;  /* 0x0000012a1d00780c */ /* 0x000fc600057a1670 */
[----:B------:R-:W-:Y:S02]  /*92f50*/  @!P3 IMAD.X R21, R23, 0x1, R21, P4 ;  /* 0x000000011715b824 */ /* 0x000fe400020e0615 */
[----:B---3--:R-:W-:Y:S02]  /*92f60*/  FMUL R16, R115, UR26 ;  /* 0x0000001a73107c20 */ /* 0x008fe40008400000 */
[----:B------:R-:W3:Y:S03]  /*92f70*/  LDL.LU R115, [R1+0xdb4] ;  /* 0x000db40001737983 */ /* 0x000ee60000300800 */
[----:B------:R-:W-:-:S05]  /*92f80*/  F2FP.SATFINITE.E4M3.F32.PACK_AB_MERGE_C R16, RZ, R16, RZ ;  /* 0x00000010ff10723e */ /* 0x000fca00048070ff */
[----:B------:R4:W-:Y:S01]  /*92f90*/  @!P3 STG.E.U8 desc[UR30][R20.64+0x89], R16 ;  /* 0x000089101400b986 */ /* 0x0009e2000c10111e */
[----:B0-----:R-:W-:-:S04]  /*92fa0*/  @!P0 IADD3 R188, P3, P4, R24, R18, R7 ;  /* 0x0000001218bc8210 */ /* 0x001fc80007c7e007 */
[----:B------:R-:W-:Y:S02]  /*92fb0*/  @!P0 IADD3.X R189, R31, R19, R6, P3, P4 ;  /* 0x000000131fbd8210 */ /* 0x000fe40001fe8406 */
[----:B------:R-:W0:Y:S01]  /*92fc0*/  @!P5 LDC.64 R18, c[0x0][0x5c0] ;  /* 0x00017000ff12db82 */ /* 0x000e220000000a00 */
[----:B------:R-:W-:Y:S04]  /*92fd0*/  STL [R1+0x15a8], R188 ;  /* 0x0015a8bc01007387 */ /* 0x000fe80000100800 */
[----:B------:R-:W-:Y:S01]  /*92fe0*/  STL [R1+0x15a4], R189 ;  /* 0x0015a4bd01007387 */ /* 0x000fe20000100800 */
[----:B0-----:R-:W-:-:S04]  /*92ff0*/  @!P5 IADD3 R176, P3, P4, R24, R18, R7 ;  /* 0x0000001218b0d210 */ /* 0x001fc80007c7e007 */
[----:B------:R-:W-:Y:S01]  /*93000*/  @!P5 IADD3.X R177, R31, R19, R6, P3, P4 ;  /* 0x000000131fb1d210 */ /* 0x000fe20001fe8406 */
[----:B------:R-:W-:Y:S01]  /*93010*/  STL [R1+0x15ac], R176 ;  /* 0x0015acb001007387 */ /* 0x000fe20000100800 */
[----:B------:R-:W-:-:S03]  /*93020*/  ISETP.LT.OR P5, PT, R29, 0x131, !P2 ;  /* 0x000001311d00780c */ /* 0x000fc600057a1670 */
[----:B------:R-:W-:Y:S01]  /*93030*/  STL [R1+0x15a0], R177 ;  /* 0x0015a0b101007387 */ /* 0x000fe20000100800 */
[----:B----4-:R-:W-:-:S09]  /*93040*/  FMUL R16, R114, UR26 ;  /* 0x0000001a72107c20 */ /* 0x010fd20008400000 */
[----:B------:R-:W0:Y:S01]  /*93050*/  @!P5 LDC.64 R18, c[0x0][0x5c0] ;  /* 0x00017000ff12db82 */ /* 0x000e220000000a00 */
[----:B------:R-:W4:Y:S01]  /*93060*/  LDL.LU R114, [R1+0xdb8] ;  /* 0x000db80001727983 */ /* 0x000f220000300800 */
[----:B------:R-:W-:Y:S02]  /*93070*/  ISETP.LT.OR P0, PT, R29, 0x91, !P2 ;  /* 0x000000911d00780c */ /* 0x000fe40005701670 */
[----:B------:R-:W-:-:S11]  /*93080*/  F2FP.SATFINITE.E4M3.F32.PACK_AB_MERGE_C R16, RZ, R16, RZ ;  /* 0x00000010ff10723e */ /* 0x000fd600048070ff */
[----:B------:R2:W-:Y:S01]  /*93090*/  @!P0 STG.E.U8 desc[UR30][R196.64+0x90], R16 ;  /* 0x00009010c4008986 */ /* 0x0005e2000c10111e */
[----:B0-----:R-:W-:-:S04]  /*930a0*/  @!P5 IADD3 R174, P3, P4, R24, R18, R7 ;  /* 0x0000001218aed210 */ /* 0x001fc80007c7e007 */
[----:B------:R-:W-:Y:S01]  /*930b0*/  @!P5 IADD3.X R175, R31, R19, R6, P3, P4 ;  /* 0x000000131fafd210 */ /* 0x000fe20001fe8406 */
[----:B------:R-:W-:Y:S04]  /*930c0*/  STL [R1+0x1598], R174 ;  /* 0x001598ae01007387 */ /* 0x000fe80000100800 */
[----:B------:R-:W-:Y:S01]  /*930d0*/  STL [R1+0x1594], R175 ;  /* 0x001594af01007387 */ /* 0x000fe20000100800 */
[----:B--2---:R-:W-:-:S03]  /*930e0*/  FMUL R16, R30, UR26 ;  /* 0x0000001a1e107c20 */ /* 0x004fc60008400000 */
[----:B------:R-:W2:Y:S01]  /*930f0*/  LDL.LU R30, [R1+0xdbc] ;  /* 0x000dbc00011e7983 */ /* 0x000ea20000300800 */
[C---:B------:R-:W-:Y:S02]  /*93100*/  ISETP.LT.OR P4, PT, R29.reuse, 0x91, !P1 ;  /* 0x000000911d00780c */ /* 0x040fe40004f81670 */
[----:B------:R-:W-:-:S11]  /*93110*/  ISETP.LT.OR P0, PT, R29, 0x92, !P2 ;  /* 0x000000921d00780c */ /* 0x000fd60005701670 */
[----:B------:R-:W0:Y:S01]  /*93120*/  @!P4 LDC.64 R18, c[0x0][0x5c0] ;  /* 0x00017000ff12cb82 */ /* 0x000e220000000a00 */
[----:B------:R-:W-:-:S05]  /*93130*/  F2FP.SATFINITE.E4M3.F32.PACK_AB_MERGE_C R16, RZ, R16, RZ ;  /* 0x00000010ff10723e */ /* 0x000fca00048070ff */
[----:B------:R1:W-:Y:S01]  /*93140*/  @!P0 STG.E.U8 desc[UR30][R48.64+0x91], R16 ;  /* 0x0000911030008986 */ /* 0x0003e2000c10111e */
[----:B------:R-:W-:Y:S02]  /*93150*/  ISETP.LT.OR P0, PT, R29, 0x132, !P2 ;  /* 0x000001321d00780c */ /* 0x000fe40005701670 */
[----:B-1----:R-:W-:-:S04]  /*93160*/  @!P4 IADD3 R16, P3, P5, R3, R24, R7 ;  /* 0x000000180310c210 */ /* 0x002fc80007d7e007 */
[----:B------:R-:W-:Y:S02]  /*93170*/  @!P4 IADD3.X R20, R2, R31, R6, P3, P5 ;  /* 0x0000001f0214c210 */ /* 0x000fe40001fea406 */
[----:B0-----:R-:W-:-:S05]  /*93180*/  @!P4 IADD3 R18, P3, R16, R18, RZ ;  /* 0x000000121012c210 */ /* 0x001fca0007f7e0ff */
[----:B------:R-:W-:Y:S01]  /*93190*/  @!P4 IMAD.X R19, R20, 0x1, R19, P3 ;  /* 0x000000011413c824 */ /* 0x000fe200018e0613 */
[----:B------:R-:W-:-:S13]  /*931a0*/  ISETP.LT.OR P3, PT, R29, 0x92, !P1 ;  /* 0x000000921d00780c */ /* 0x000fda0004f61670 */
[----:B------:R-:W-:Y:S01]  /*931b0*/  @!P3 IADD3 R22, P5, P6, R3, R24, R7 ;  /* 0x000000180316b210 */ /* 0x000fe20007ebe007 */
[----:B------:R-:W0:Y:S03]  /*931c0*/  @!P3 LDC.64 R20, c[0x0][0x5c0] ;  /* 0x00017000ff14bb82 */ /* 0x000e260000000a00 */
[----:B------:R-:W-:Y:S01]  /*931d0*/  @!P3 IADD3.X R23, R2, R31, R6, P5, P6 ;  /* 0x0000001f0217b210 */ /* 0x000fe20002fec406 */
[----:B---3--:R-:W-:Y:S02]  /*931e0*/  FMUL R16, R115, UR26 ;  /* 0x0000001a73107c20 */ /* 0x008fe40008400000 */
[----:B------:R-:W3:Y:S03]  /*931f0*/  LDL.LU R115, [R1+0xdc0] ;  /* 0x000dc00001737983 */ /* 0x000ee60000300800 */
[----:B------:R-:W-:-:S05]  /*93200*/  F2FP.SATFINITE.E4M3.F32.PACK_AB_MERGE_C R16, RZ, R16, RZ ;  /* 0x00000010ff10723e */ /* 0x000fca00048070ff */
[----:B------:R1:W-:Y:S02]  /*93210*/  @!P4 STG.E.U8 desc[UR30][R18.64+0x90], R16 ;  /* 0x000090101200c986 */ /* 0x0003e4000c10111e */
[----:B-1----:R-:W1:Y:S02]  /*93220*/  @!P0 LDC.64 R18, c[0x0][0x5c0] ;  /* 0x00017000ff128b82 */ /* 0x002e640000000a00 */
[----:B-1----:R-:W-:-:S04]  /*93230*/  @!P0 IADD3 R144, P5, P6, R24, R18, R7 ;  /* 0x0000001218908210 */ /* 0x002fc80007ebe007 */
[----:B------:R-:W-:Y:S02]  /*93240*/  @!P0 IADD3.X R145, R31, R19, R6, P5, P6 ;  /* 0x000000131f918210 */ /* 0x000fe40002fec406 */
[----:B------:R-:W-:-:S13]  /*93250*/  ISETP.LT.OR P0, PT, R29, 0x139, !P2 ;  /* 0x000001391d00780c */ /* 0x000fda0005701670 */
[----:B------:R-:W1:Y:S01]  /*93260*/  @!P0 LDC.64 R18, c[0x0][0x5c0] ;  /* 0x00017000ff128b82 */ /* 0x000e620000000a00 */
[----:B0-----:R-:W-:Y:S01]  /*93270*/  @!P3 IADD3 R20, P4, R22, R20, RZ ;  /* 0x000000141614b210 */ /* 0x001fe20007f9e0ff */
[----:B----4-:R-:W-:Y:S01]  /*93280*/  FMUL R16, R114, UR26 ;  /* 0x0000001a72107c20 */ /* 0x010fe20008400000 */
[----:B------:R-:W-:Y:S01]  /*93290*/  ISETP.LT.OR P5, PT, R29, 0x13a, !P2 ;  /* 0x0000013a1d00780c */ /* 0x000fe200057a1670 */
[----:B------:R-:W-:Y:S02]  /*932a0*/  STL [R1+0x159c], R144 ;  /* 0x00159c9001007387 */ /* 0x000fe40000100800 */
[----:B------:R-:W-:Y:S01]  /*932b0*/  @!P3 IMAD.X R21, R23, 0x1, R21, P4 ;  /* 0x000000011715b824 */ /* 0x000fe200020e0615 */
[----:B------:R-:W-:Y:S01]  /*932c0*/  F2FP.SATFINITE.E4M3.F32.PACK_AB_MERGE_C R16, RZ, R16, RZ ;  /* 0x00000010ff10723e */ /* 0x000fe200048070ff */
[----:B------:R-:W-:Y:S04]  /*932d0*/  STL [R1+0x1590], R145 ;  /* 0x0015909101007387 */ /* 0x000fe80000100800 */
[----:B------:R-:W4:Y:S04]  /*932e0*/  LDL.LU R114, [R1+0xdc4] ;  /* 0x000dc40001727983 */ /* 0x000f280000300800 */
[----:B------:R2:W-:Y:S01]  /*932f0*/  @!P3 STG.E.U8 desc[UR30][R20.64+0x91], R16 ;  /* 0x000091101400b986 */ /* 0x0005e2000c10111e */
[----:B-1----:R-:W-:-:S04]  /*93300*/  @!P0 IADD3 R136, P3, P4, R24, R18, R7 ;  /* 0x0000001218888210 */ /* 0x002fc80007c7e007 */
[----:B------:R-:W-:Y:S02]  /*93310*/  @!P0 IADD3.X R137, R31, R19, R6, P3, P4 ;  /* 0x000000131f898210 */ /* 0x000fe40001fe8406 */
[----:B------:R-:W0:Y:S01]  /*93320*/  @!P5 LDC.64 R18, c[0x0][0x5c0] ;  /* 0x00017000ff12db82 */ /* 0x000e220000000a00 */
[----:B------:R-:W-:Y:S04]  /*93330*/  STL [R1+0x1588], R136 ;  /* 0x0015888801007387 */ /* 0x000fe80000100800 */
[----:B------:R-:W-:Y:S01]  /*93340*/  STL [R1+0x1584], R137 ;  /* 0x0015848901007387 */ /* 0x000fe20000100800 */
        /* <DEDUP_REMOVED lines=8> */
[----:B------:R-:W-:Y:S02]  /*933d0*/  ISETP.LT.OR P0, PT, R29, 0x99, !P2 ;  /* 0x000000991d00780c */ /* 0x000fe40005701670 */
[----:B------:R-:W-:Y:S02]  /*933e0*/  F2FP.SATFINITE.E4M3.F32.PACK_AB_MERGE_C R16, RZ, R16, RZ ;  /* 0x00000010ff10723e */ /* 0x000fe400048070ff */
[----:B0-----:R-:W-:-:S04]  /*933f0*/  @!P5 IADD3 R122, P3, P4, R24, R18, R7 ;  /* 0x00000012187ad210 */ /* 0x001fc80007c7e007 */
[----:B------:R-:W-:Y:S02]  /*93400*/  @!P5 IADD3.X R123, R31, R19, R6, P3, P4 ;  /* 0x000000131f7bd210 */ /* 0x000fe40001fe8406 */
[----:B------:R-:W-:-:S03]  /*93410*/  ISETP.LT.OR P4, PT, R29, 0x99, !P1 ;  /* 0x000000991d00780c */ /* 0x000fc60004f81670 */
[----:B------:R3:W-:Y:S01]  /*93420*/  @!P0 STG.E.U8 desc[UR30][R198.64+0x98], R16 ;  /* 0x00009810c6008986 */ /* 0x0007e2000c10111e */
[----:B------:R-:W-:-:S03]  /*93430*/  ISETP.LT.OR P0, PT, R29, 0x9a, !P2 ;  /* 0x0000009a1d00780c */ /* 0x000fc60005701670 */
[----:B------:R-:W-:Y:S06]  /*93440*/  STL [R1+0x1578], R122 ;  /* 0x0015787a01007387 */ /* 0x000fec0000100800 */
[----:B------:R-:W0:Y:S01]  /*93450*/  @!P4 LDC.64 R18, c[0x0][0x5c0] ;  /* 0x00017000ff12cb82 */ /* 0x000e220000000a00 */
[----:B------:R-:W-:Y:S01]  /*93460*/  STL [R1+0x1574], R123 ;  /* 0x0015747b01007387 */ /* 0x000fe20000100800 */
[----:B---3--:R-:W-:-:S03]  /*93470*/  FMUL R16, R115, UR26 ;  /* 0x0000001a73107c20 */ /* 0x008fc60008400000 */
[----:B------:R-:W3:Y:S02]  /*93480*/  LDL.LU R115, [R1+0xdcc] ;  /* 0x000dcc0001737983 */ /* 0x000ee40000300800 */
[----:B------:R-:W-:Y:S02]  /*93490*/  F2FP.SATFINITE.E4M3.F32.PACK_AB_MERGE_C R16, RZ, R16, RZ ;  /* 0x00000010ff10723e */ /* 0x000fe400048070ff */
[----:B------:R-:W3:Y:S04]  /*934a0*/  LDL.LU R75, [R1+0xdd0] ;  /* 0x000dd000014b7983 */ /* 0x000ee80000300800 */
[----:B------:R1:W-:Y:S01]  /*934b0*/  @!P0 STG.E.U8 desc[UR30][R112.64+0x99], R16 ;  /* 0x0000991070008986 */ /* 0x0003e2000c10111e */
[----:B------:R-:W-:Y:S02]  /*934c0*/  ISETP.LT.OR P0, PT, R29, 0x142, !P2 ;  /* 0x000001421d00780c */ /* 0x000fe40005701670 */
[----:B-1----:R-:W-:-:S04]  /*934d0*/  @!P4 IADD3 R16, P3, P5, R3, R24, R7 ;  /* 0x000000180310c210 */ /* 0x002fc80007d7e007 */
[----:B------:R-:W-:Y:S02]  /*934e0*/  @!P4 IADD3.X R20, R2, R31, R6, P3, P5 ;  /* 0x0000001f0214c210 */ /* 0x000fe40001fea406 */
[----:B0-----:R-:W-:-:S05]  /*934f0*/  @!P4 IADD3 R18, P3, R16, R18, RZ ;  /* 0x000000121012c210 */ /* 0x001fca0007f7e0ff */
[----:B------:R-:W-:Y:S01]  /*93500*/  @!P4 IMAD.X R19, R20, 0x1, R19, P3 ;  /* 0x000000011413c824 */ /* 0x000fe200018e0613 */
[----:B------:R-:W-:Y:S01]  /*93510*/  ISETP.LT.OR P3, PT, R29, 0x9a, !P1 ;  /* 0x0000009a1d00780c */ /* 0x000fe20004f61670 */
[----:B----4-:R-:W-:-:S12]  /*93520*/  FMUL R16, R114, UR26 ;  /* 0x0000001a72107c20 */ /* 0x010fd80008400000 */
[----:B------:R-:W0:Y:S01]  /*93530*/  @!P3 LDC.64 R20, c[0x0][0x5c0] ;  /* 0x00017000ff14bb82 */ /* 0x000e220000000a00 */
        /* <DEDUP_REMOVED lines=26> */
[----:B------:R-:W-:Y:S04]  /*936e0*/  STL [R1+0x1560], R113 ;  /* 0x0015607101007387 */ /* 0x000fe80000100800 */
[----:B------:R-:W4:Y:S01]  /*936f0*/  LDL.LU R74, [R1+0xdd8] ;  /* 0x000dd800014a7983 */ /* 0x000f220000300800 */
[----:B------:R-:W-:-:S13]  /*93700*/  ISETP.LT.OR P5, PT, R29, 0x151, !P2 ;  /* 0x000001511d00780c */ /* 0x000fda00057a1670 */
[----:B------:R-:W0:Y:S01]  /*93710*/  @!P5 LDC.64 R18, c[0x0][0x5c0] ;  /* 0x00017000ff12db82 */ /* 0x000e220000000a00 */
[----:B------:R-:W-:Y:S02]  /*93720*/  ISETP.LT.OR P0, PT, R29, 0xa1, !P2 ;  /* 0x000000a11d00780c */ /* 0x000fe40005701670 */
[----:B0-----:R-:W-:-:S05]  /*93730*/  @!P5 IADD3 R114, P3, P4, R24, R18, R7 ;  /* 0x000000121872d210 */ /* 0x001fca0007c7e007 */
[----:B------:R-:W-:Y:S01]  /*93740*/  STL [R1+0x1558], R114 ;  /* 0x0015587201007387 */ /* 0x000fe20000100800 */
[----:B---3--:R-:W-:Y:S01]  /*93750*/  FMUL R16, R115, UR26 ;  /* 0x0000001a73107c20 */ /* 0x008fe20008400000 */
[----:B------:R-:W-:-:S04]  /*93760*/  @!P5 IADD3.X R115, R31, R19, R6, P3, P4 ;  /* 0x000000131f73d210 */ /* 0x000fc80001fe8406 */
[----:B------:R-:W-:Y:S01]  /*93770*/  F2FP.SATFINITE.E4M3.F32.PACK_AB_MERGE_C R16, RZ, R16, RZ ;  /* 0x00000010ff10723e */ /* 0x000fe200048070ff */
[----:B------:R-:W-:Y:S04]  /*93780*/  STL [R1+0x1554], R115 ;  /* 0x0015547301007387 */ /* 0x000fe80000100800 */
[----:B------:R0:W-:Y:S01]  /*93790*/  @!P0 STG.E.U8 desc[UR30][R200.64+0xa0], R16 ;  /* 0x0000a010c8008986 */ /* 0x0001e2000c10111e */
[----:B------:R-:W-:Y:S01]  /*937a0*/  ISETP.LT.OR P4, PT, R29, 0xa1, !P1 ;  /* 0x000000a11d00780c */ /* 0x000fe20004f81670 */
[----:B0-----:R-:W-:Y:S02]  /*937b0*/  FMUL R16, R75, UR26 ;  /* 0x0000001a4b107c20 */ /* 0x001fe40008400000 */
[----:B------:R-:W3:Y:S10]  /*937c0*/  LDL.LU R75, [R1+0xddc] ;  /* 0x000ddc00014b7983 */ /* 0x000ef40000300800 */
[----:B------:R-:W0:Y:S01]  /*937d0*/  @!P4 LDC.64 R18, c[0x0][0x5c0] ;  /* 0x00017000ff12cb82 */ /* 0x000e220000000a00 */
[----:B------:R-:W-:-:S02]  /*937e0*/  ISETP.LT.OR P0, PT, R29, 0xa2, !P2 ;  /* 0x000000a21d00780c */ /* 0x000fc40005701670 */
[----:B------:R-:W-:-:S11]  /*937f0*/  F2FP.SATFINITE.E4M3.F32.PACK_AB_MERGE_C R16, RZ, R16, RZ ;  /* 0x00000010ff10723e */ /* 0x000fd600048070ff */
        /* <DEDUP_REMOVED lines=21> */
[----:B----4-:R-:W-:-:S02]  /*93950*/  FMUL R16, R74, UR26 ;  /* 0x0000001a4a107c20 */ /* 0x010fc40008400000 */
[----:B------:R-:W4:Y:S01]  /*93960*/  LDL.LU R74, [R1+0xde4] ;  /* 0x000de400014a7983 */ /* 0x000f220000300800 */
[----:B-1----:R-:W-:Y:S02]  /*93970*/  @!P3 IADD3 R20, P4, R22, R20, RZ ;  /* 0x000000141614b210 */ /* 0x002fe40007f9e0ff */
[----:B------:R-:W-:Y:S02]  /*93980*/  ISETP.LT.OR P5, PT, R29, 0x15a, !P2 ;  /* 0x0000015a1d00780c */ /* 0x000fe400057a1670 */
[----:B------:R-:W-:Y:S01]  /*93990*/  F2FP.SATFINITE.E4M3.F32.PACK_AB_MERGE_C R16, RZ, R16, RZ ;  /* 0x00000010ff10723e */ /* 0x000fe200048070ff */
[----:B------:R-:W-:-:S05]  /*939a0*/  @!P3 IMAD.X R21, R23, 0x1, R21, P4 ;  /* 0x000000011715b824 */ /* 0x000fca00020e0615 */
        /* <DEDUP_REMOVED lines=10> */
[----:B------:R-:W-:Y:S10]  /*93a50*/  STL [R1+0x1540], R105 ;  /* 0x0015406901007387 */ /* 0x000ff40000100800 */
[----:B------:R-:W0:Y:S01]  /*93a60*/  @!P5 LDC.64 R18, c[0x0][0x5c0] ;  /* 0x00017000ff12db82 */ /* 0x000e220000000a00 */
[----:B---3--:R-:W-:-:S02]  /*93a70*/  FMUL R16, R75, UR26 ;  /* 0x0000001a4b107c20 */ /* 0x008fc40008400000 */
[----:B------:R-:W3:Y:S01]  /*93a80*/  LDL.LU R75, [R1+0xde8] ;  /* 0x000de800014b7983 */ /* 0x000ee20000300800 */
[----:B------:R-:W-:Y:S02]  /*93a90*/  ISETP.LT.OR P0, PT, R29, 0xa9, !P2 ;  /* 0x000000a91d00780c */ /* 0x000fe40005701670 */
[----:B0-----:R-:W-:Y:S02]  /*93aa0*/  @!P5 IADD3 R106, P3, P4, R24, R18, R7 ;  /* 0x00000012186ad210 */ /* 0x001fe40007c7e007 */
[----:B------:R-:W-:Y:S02]  /*93ab0*/  F2FP.SATFINITE.E4M3.F32.PACK_AB_MERGE_C R16, RZ, R16, RZ ;  /* 0x00000010ff10723e */ /* 0x000fe400048070ff */
[----:B------:R-:W-:Y:S01]  /*93ac0*/  @!P5 IADD3.X R107, R31, R19, R6, P3, P4 ;  /* 0x000000131f6bd210 */ /* 0x000fe20001fe8406 */
[----:B------:R-:W-:Y:S04]  /*93ad0*/  STL [R1+0x1538], R106 ;  /* 0x0015386a01007387 */ /* 0x000fe80000100800 */
[----:B------:R-:W-:Y:S04]  /*93ae0*/  STL [R1+0x1534], R107 ;  /* 0x0015346b01007387 */ /* 0x000fe80000100800 */
[----:B------:R2:W-:Y:S02]  /*93af0*/  @!P0 STG.E.U8 desc[UR30][R202.64+0xa8], R16 ;  /* 0x0000a810ca008986 */ /* 0x0005e4000c10111e */
[----:B--2---:R-:W-:-:S02]  /*93b00*/  FMUL R16, R30, UR26 ;  /* 0x0000001a1e107c20 */ /* 0x004fc40008400000 */
        /* <DEDUP_REMOVED lines=21> */
[----:B------:R-:W-:Y:S02]  /*93c60*/  @!P0 IADD3.X R103, R31, R19, R6, P5, P6 ;  /* 0x000000131f678210 */ /* 0x000fe40002fec406 */
[----:B------:R-:W-:Y:S01]  /*93c70*/  ISETP.LT.OR P0, PT, R29, 0x169, !P2 ;  /* 0x000001691d00780c */ /* 0x000fe20005701670 */
[----:B------:R-:W-:-:S12]  /*93c80*/  STL [R1+0x153c], R102 ;  /* 0x00153c6601007387 */ /* 0x000fd80000100800 */
[----:B------:R-:W1:Y:S01]  /*93c90*/  @!P0 LDC.64 R18, c[0x0][0x5c0] ;  /* 0x00017000ff128b82 */ /* 0x000e620000000a00 */
[----:B0-----:R-:W-:Y:S01]  /*93ca0*/  @!P3 IADD3 R20, P4, R22, R20, RZ ;  /* 0x000000141614b210 */ /* 0x001fe20007f9e0ff */
[----:B------:R-:W-:Y:S01]  /*93cb0*/  STL [R1+0x1530], R103 ;  /* 0x0015306701007387 */ /* 0x000fe20000100800 */
[----:B------:R-:W-:-:S03]  /*93cc0*/  ISETP.LT.OR P5, PT, R29, 0x16a, !P2 ;  /* 0x0000016a1d00780c */ /* 0x000fc600057a1670 */
[----:B------:R-:W-:Y:S02]  /*93cd0*/  @!P3 IMAD.X R21, R23, 0x1, R21, P4 ;  /* 0x000000011715b824 */ /* 0x000fe400020e0615 */
[----:B---3--:R-:W-:Y:S02]  /*93ce0*/  FMUL R16, R75, UR26 ;  /* 0x0000001a4b107c20 */ /* 0x008fe40008400000 */
[----:B------:R-:W3:Y:S03]  /*93cf0*/  LDL.LU R75, [R1+0xdf4] ;  /* 0x000df400014b7983 */ /* 0x000ee60000300800 */
[----:B------:R-:W-:-:S05]  /*93d00*/  F2FP.SATFINITE.E4M3.F32.PACK_AB_MERGE_C R16, RZ, R16, RZ ;  /* 0x00000010ff10723e */ /* 0x000fca00048070ff */
        /* <DEDUP_REMOVED lines=15> */
[----:B------:R-:W-:-:S11]  /*93e00*/  F2FP.SATFINITE.E4M3.F32.PACK_AB_MERGE_C R16, RZ, R16, RZ ;  /* 0x00000010ff10723e */ /* 0x000fd600048070ff */
[----:B------:R4:W-:Y:S01]  /*93e10*/  @!P0 STG.E.U8 desc[UR30][R206.64+0xb0], R16 ;  /* 0x0000b010ce008986 */ /* 0x0009e2000c10111e */
[----:B0-----:R-:W-:-:S04]  /*93e20*/  @!P5 IADD3 R98, P3, P4, R24, R18, R7 ;  /* 0x000000121862d210 */ /* 0x001fc80007c7e007 */
[----:B------:R-:W-:Y:S01]  /*93e30*/  @!P5 IADD3.X R99, R31, R19, R6, P3, P4 ;  /* 0x000000131f63d210 */ /* 0x000fe20001fe8406 */
[----:B------:R-:W-:Y:S04]  /*93e40*/  STL [R1+0x1518], R98 ;  /* 0x0015186201007387 */ /* 0x000fe80000100800 */
[----:B------:R-:W-:Y:S01]  /*93e50*/  STL [R1+0x1514], R99 ;  /* 0x0015146301007387 */ /* 0x000fe20000100800 */
[----:B------:R-:W-:Y:S01]  /*93e60*/  ISETP.LT.OR P4, PT, R29, 0xb1, !P1 ;  /* 0x000000b11d00780c */ /* 0x000fe20004f81670 */
[----:B----4-:R-:W-:-:S12]  /*93e70*/  FMUL R16, R74, UR26 ;  /* 0x0000001a4a107c20 */ /* 0x010fd80008400000 */
[----:B------:R-:W0:Y:S01]  /*93e80*/  @!P4 LDC.64 R18, c[0x0][0x5c0] ;  /* 0x00017000ff12cb82 */ /* 0x000e220000000a00 */
[----:B------:R-:W4:Y:S01]  /*93e90*/  LDL.LU R74, [R1+0xdfc] ;  /* 0x000dfc00014a7983 */ /* 0x000f220000300800 */
[----:B------:R-:W-:Y:S02]  /*93ea0*/  ISETP.LT.OR P0, PT, R29, 0xb2, !P2 ;  /* 0x000000b21d00780c */ /* 0x000fe40005701670 */
[----:B------:R-:W-:-:S11]  /*93eb0*/  F2FP.SATFINITE.E4M3.F32.PACK_AB_MERGE_C R16, RZ, R16, RZ ;  /* 0x00000010ff10723e */ /* 0x000fd600048070ff */
[----:B------:R1:W-:Y:S01]  /*93ec0*/  @!P0 STG.E.U8 desc[UR30][R204.64+0xb1], R16 ;  /* 0x0000b110cc008986 */ /* 0x0003e2000c10111e */
[----:B------:R-:W-:Y:S02]  /*93ed0*/  ISETP.LT.OR P0, PT, R29, 0x172, !P2 ;  /* 0x000001721d00780c */ /* 0x000fe40005701670 */
[----:B-1----:R-:W-:-:S04]  /*93ee0*/  @!P4 IADD3 R16, P3, P5, R3, R24, R7 ;  /* 0x000000180310c210 */ /* 0x002fc80007d7e007 */
[----:B------:R-:W-:Y:S02]  /*93ef0*/  @!P4 IADD3.X R20, R2, R31, R6, P3, P5 ;  /* 0x0000001f0214c210 */ /* 0x000fe40001fea406 */
[----:B0-----:R-:W-:-:S05]  /*93f00*/  @!P4 IADD3 R18, P3, R16, R18, RZ ;  /* 0x000000121012c210 */ /* 0x001fca0007f7e0ff */
        /* <DEDUP_REMOVED lines=32> */
[----:B----4-:R-:W-:-:S03]  /*94110*/  FMUL R16, R74, UR26 ;  /* 0x0000001a4a107c20 */ /* 0x010fc60008400000 */
[----:B------:R-:W4:Y:S01]  /*94120*/  LDL.LU R74, [R1+0xe08] ;  /* 0x000e0800014a7983 */ /* 0x000f220000300800 */
        /* <DEDUP_REMOVED lines=9> */
[C---:B------:R-:W-:Y:S02]  /*941c0*/  ISETP.LT.OR P4, PT, R29.reuse, 0xb9, !P1 ;  /* 0x000000b91d00780c */ /* 0x040fe40004f81670 */
[----:B------:R-:W-:-:S11]  /*941d0*/  ISETP.LT.OR P0, PT, R29, 0xba, !P2 ;  /* 0x000000ba1d00780c */ /* 0x000fd60005701670 */
[----:B------:R-:W0:Y:S01]  /*941e0*/  @!P4 LDC.64 R18, c[0x0][0x5c0] ;  /* 0x00017000ff12cb82 */ /* 0x000e220000000a00 */
[----:B---3--:R-:W-:Y:S02]  /*941f0*/  FMUL R16, R75, UR26 ;  /* 0x0000001a4b107c20 */ /* 0x008fe40008400000 */
[----:B------:R-:W3:Y:S03]  /*94200*/  LDL.LU R75, [R1+0xe0c] ;  /* 0x000e0c00014b7983 */ /* 0x000ee60000300800 */
        /* <DEDUP_REMOVED lines=52> */
[----:B------:R-:W-:Y:S01]  /*94550*/  ISETP.LT.OR P0, PT, R29, 0xc2, !P2 ;  /* 0x000000c21d00780c */ /* 0x000fe20005701670 */
[----:B------:R-:W2:Y:S10]  /*94560*/  LDL.LU R52, [R1+0xe20] ;  /* 0x000e200001347983 */ /* 0x000eb40000300800 */
        /* <DEDUP_REMOVED lines=24> */
[----:B------:R-:W4:Y:S01]  /*946f0*/  LDL.LU R53, [R1+0xe24] ;  /* 0x000e240001357983 */ /* 0x000f220000300800 */
[----:B------:R-:W-:Y:S02]  /*94700*/  @!P3 IMAD.X R21, R23, 0x1, R21, P4 ;  /* 0x000000011715b824 */ /* 0x000fe400020e0615 */
[----:B---3--:R-:W-:-:S05]  /*94710*/  FMUL R16, R75, UR26 ;  /* 0x0000001a4b107c20 */ /* 0x008fca0008400000 */
        /* <DEDUP_REMOVED lines=21> */
[----:B------:R-:W-:-:S09]  /*94870*/  ISETP.LT.OR P0, PT, R29, 0xca, !P2 ;  /* 0x000000ca1d00780c */ /* 0x000fd20005701670 */
[----:B------:R-:W1:Y:S01]  /*94880*/  @!P4 LDC.64 R18, c[0x0][0x5c0] ;  /* 0x00017000ff12cb82 */ /* 0x000e620000000a00 */
[----:B0-----:R-:W-:-:S05]  /*94890*/  FMUL R16, R52, UR26 ;  /* 0x0000001a34107c20 */ /* 0x001fca0008400000 */
[----:B------:R-:W-:-:S05]  /*948a0*/  F2FP.SATFINITE.E4M3.F32.PACK_AB_MERGE_C R16, RZ, R16, RZ ;  /* 0x00000010ff10723e */ /* 0x000fca00048070ff */
[----:B------:R0:W-:Y:S04]  /*948b0*/  @!P0 STG.E.U8 desc[UR30][R70.64+0xc9], R16 ;  /* 0x0000c91046008986 */ /* 0x0001e8000c10111e */
[----:B------:R-:W-:Y:S01]  /*948c0*/  STL [R1+0x14b8], R72 ;  /* 0x0014b84801007387 */ /* 0x000fe20000100800 */
[----:B0-----:R-:W-:-:S03]  /*948d0*/  @!P4 IADD3 R16, P3, P5, R3, R24, R7 ;  /* 0x000000180310c210 */ /* 0x001fc60007d7e007 */
[----:B------:R-:W-:Y:S01]  /*948e0*/  STL [R1+0x14b4], R73 ;  /* 0x0014b44901007387 */ /* 0x000fe20000100800 */
[----:B------:R-:W-:Y:S02]  /*948f0*/  @!P4 IADD3.X R20, R2, R31, R6, P3, P5 ;  /* 0x0000001f0214c210 */ /* 0x000fe40001fea406 */
[----:B-1----:R-:W-:Y:S02]  /*94900*/  @!P4 IADD3 R18, P3, R16, R18, RZ ;  /* 0x000000121012c210 */ /* 0x002fe40007f7e0ff */
[----:B------:R-:W-:-:S03]  /*94910*/  ISETP.LT.OR P0, PT, R29, 0x1a2, !P2 ;  /* 0x000001a21d00780c */ /* 0x000fc60005701670 */
[----:B------:R-:W-:Y:S01]  /*94920*/  @!P4 IMAD.X R19, R20, 0x1, R19, P3 ;  /* 0x000000011413c824 */ /* 0x000fe200018e0613 */
[----:B------:R-:W-:-:S13]  /*94930*/  ISETP.LT.OR P3, PT, R29, 0xca, !P1 ;  /* 0x000000ca1d00780c */ /* 0x000fda0004f61670 */
[--C-:B------:R-:W-:Y:S01]  /*94940*/  @!P3 IADD3 R22, P5, P6, R3, R24, R7.reuse ;  /* 0x000000180316b210 */ /* 0x100fe20007ebe007 */
[----:B------:R-:W0:Y:S03]  /*94950*/  @!P3 LDC.64 R20, c[0x0][0x5c0] ;  /* 0x00017000ff14bb82 */ /* 0x000e260000000a00 */
[----:B------:R-:W-:Y:S01]  /*94960*/  @!P3 IADD3.X R23, R2, R31, R6, P5, P6 ;  /* 0x0000001f0217b210 */ /* 0x000fe20002fec406 */
[----:B----4-:R-:W-:Y:S02]  /*94970*/  FMUL R16, R53, UR26 ;  /* 0x0000001a35107c20 */ /* 0x010fe40008400000 */
[----:B------:R-:W3:Y:S03]  /*94980*/  LDL.LU R53, [R1+0xe2c] ;  /* 0x000e2c0001357983 */ /* 0x000ee60000300800 */
[----:B------:R-:W-:Y:S01]  /*94990*/  F2FP.SATFINITE.E4M3.F32.PACK_AB_MERGE_C R16, RZ, R16, RZ ;  /* 0x00000010ff10723e */ /* 0x000fe200048070ff */
[----:B------:R-:W4:Y:S04]  /*949a0*/  LDL.64 R42, [R1+0xe0] ;  /* 0x0000e000012a7983 */ /* 0x000f280000100a00 */
[----:B------:R1:W-:Y:S04]  /*949b0*/  @!P4 STG.E.U8 desc[UR30][R18.64+0xc8], R16 ;  /* 0x0000c8101200c986 */ /* 0x0003e8000c10111e */
[----:B------:R-:W4:Y:S04]  /*949c0*/  LDL.LU R52, [R1+0xe30] ;  /* 0x000e300001347983 */ /* 0x000f280000300800 */
[----:B------:R-:W4:Y:S01]  /*949d0*/  LDL.64 R50, [R1+0x68] ;  /* 0x0000680001327983 */ /* 0x000f220000100a00 */
[----:B-1----:R-:W1:Y:S02]  /*949e0*/  @!P0 LDC.64 R18, c[0x0][0x5c0] ;  /* 0x00017000ff128b82 */ /* 0x002e640000000a00 */
        /* <DEDUP_REMOVED lines=15> */
[----:B------:R-:W0:Y:S02]  /*94ae0*/  @!P5 LDC.64 R18, c[0x0][0x5c0] ;  /* 0x00017000ff12db82 */ /* 0x000e240000000a00 */
[----:B0-----:R-:W-:-:S04]  /*94af0*/  @!P5 IADD3 R66, P3, P4, R24, R18, R7 ;  /* 0x000000121842d210 */ /* 0x001fc80007c7e007 */
[----:B------:R-:W-:Y:S02]  /*94b00*/  @!P5 IADD3.X R67, R31, R19, R6, P3, P4 ;  /* 0x000000131f43d210 */ /* 0x000fe40001fe8406 */
[----:B------:R-:W-:-:S13]  /*94b10*/  ISETP.LT.OR P5, PT, R29, 0x1b1, !P2 ;  /* 0x000001b11d00780c */ /* 0x000fda00057a1670 */
[----:B------:R-:W0:Y:S01]  /*94b20*/  @!P5 LDC.64 R18, c[0x0][0x5c0] ;  /* 0x00017000ff12db82 */ /* 0x000e220000000a00 */
[----:B------:R-:W-:Y:S04]  /*94b30*/  STL [R1+0x14ac], R68 ;  /* 0x0014ac4401007387 */ /* 0x000fe80000100800 */
[----:B------:R-:W-:Y:S04]  /*94b40*/  STL [R1+0x14a8], R69 ;  /* 0x0014a84501007387 */ /* 0x000fe80000100800 */
[----:B------:R-:W-:Y:S04]  /*94b50*/  STL [R1+0x15c0], R66 ;  /* 0x0015c04201007387 */ /* 0x000fe80000100800 */
[----:B------:R-:W-:Y:S01]  /*94b60*/  STL [R1+0x14a4], R67 ;  /* 0x0014a44301007387 */ /* 0x000fe20000100800 */
[----:B------:R-:W-:-:S02]  /*94b70*/  ISETP.LT.OR P0, PT, R29, 0xd1, !P2 ;  /* 0x000000d11d00780c */ /* 0x000fc40005701670 */
[----:B0-----:R-:W-:-:S04]  /*94b80*/  @!P5 IADD3 R64, P3, P4, R24, R18, R7 ;  /* 0x000000121840d210 */ /* 0x001fc80007c7e007 */
[----:B------:R-:W-:Y:S02]  /*94b90*/  @!P5 IADD3.X R65, R31, R19, R6, P3, P4 ;  /* 0x000000131f41d210 */ /* 0x000fe40001fe8406 */
[----:B------:R-:W-:-:S13]  /*94ba0*/  ISETP.LT.OR P4, PT, R29, 0xd1, !P1 ;  /* 0x000000d11d00780c */ /* 0x000fda0004f81670 */
[----:B------:R-:W0:Y:S01]  /*94bb0*/  @!P4 LDC.64 R18, c[0x0][0x5c0] ;  /* 0x00017000ff12cb82 */ /* 0x000e220000000a00 */
[----:B---3--:R-:W-:Y:S02]  /*94bc0*/  FMUL R16, R53, UR26 ;  /* 0x0000001a35107c20 */ /* 0x008fe40008400000 */
[----:B------:R-:W3:Y:S03]  /*94bd0*/  LDL.LU R53, [R1+0xe38] ;  /* 0x000e380001357983 */ /* 0x000ee60000300800 */
[----:B------:R-:W-:-:S05]  /*94be0*/  F2FP.SATFINITE.E4M3.F32.PACK_AB_MERGE_C R16, RZ, R16, RZ ;  /* 0x00000010ff10723e */ /* 0x000fca00048070ff */
[----:B----4-:R1:W-:Y:S01]  /*94bf0*/  @!P0 STG.E.U8 desc[UR30][R42.64+0xd0], R16 ;  /* 0x0000d0102a008986 */ /* 0x0103e2000c10111e */
[----:B------:R-:W-:Y:S01]  /*94c00*/  ISETP.LT.OR P0, PT, R29, 0xd2, !P2 ;  /* 0x000000d21d00780c */ /* 0x000fe20005701670 */
[----:B-1----:R-:W-:-:S05]  /*94c10*/  FMUL R16, R52, UR26 ;  /* 0x0000001a34107c20 */ /* 0x002fca0008400000 */
[----:B------:R-:W-:-:S07]  /*94c20*/  F2FP.SATFINITE.E4M3.F32.PACK_AB_MERGE_C R16, RZ, R16, RZ ;  /* 0x00000010ff10723e */ /* 0x000fce00048070ff */
[----:B------:R1:W-:Y:S04]  /*94c30*/  @!P0 STG.E.U8 desc[UR30][R50.64+0xd1], R16 ;  /* 0x0000d11032008986 */ /* 0x0003e8000c10111e */
[----:B------:R-:W-:Y:S01]  /*94c40*/  STL [R1+0x15c8], R64 ;  /* 0x0015c84001007387 */ /* 0x000fe20000100800 */
[----:B-1----:R-:W-:-:S03]  /*94c50*/  @!P4 IADD3 R16, P3, P5, R3, R24, R7 ;  /* 0x000000180310c210 */ /* 0x002fc60007d7e007 */
[----:B------:R-:W-:Y:S01]  /*94c60*/  STL [R1+0x15c4], R65 ;  /* 0x0015c44101007387 */ /* 0x000fe20000100800 */
[----:B------:R-:W-:Y:S02]  /*94c70*/  @!P4 IADD3.X R20, R2, R31, R6, P3, P5 ;  /* 0x0000001f0214c210 */ /* 0x000fe40001fea406 */
[----:B0-----:R-:W-:Y:S01]  /*94c80*/  @!P4 IADD3 R18, P3, R16, R18, RZ ;  /* 0x000000121012c210 */ /* 0x001fe20007f7e0ff */
[----:B--2---:R-:W-:Y:S02]  /*94c90*/  FMUL R16, R30, UR26 ;  /* 0x0000001a1e107c20 */ /* 0x004fe40008400000 */
[----:B------:R-:W2:Y:S01]  /*94ca0*/  LDL.LU R30, [R1+0xe3c] ;  /* 0x000e3c00011e7983 */ /* 0x000ea20000300800 */
[C---:B------:R-:W-:Y:S01]  /*94cb0*/  ISETP.LT.OR P0, PT, R29.reuse, 0x1b2, !P2 ;  /* 0x000001b21d00780c */ /* 0x040fe20005701670 */
[----:B------:R-:W-:Y:S01]  /*94cc0*/  @!P4 IMAD.X R19, R20, 0x1, R19, P3 ;  /* 0x000000011413c824 */ /* 0x000fe200018e0613 */
[----:B------:R-:W-:Y:S01]  /*94cd0*/  F2FP.SATFINITE.E4M3.F32.PACK_AB_MERGE_C R16, RZ, R16, RZ ;  /* 0x00000010ff10723e */ /* 0x000fe200048070ff */
[----:B------:R-:W4:Y:S04]  /*94ce0*/  LDL.64 R42, [R1+0x170] ;  /* 0x00017000012a7983 */ /* 0x000f280000100a00 */
[----:B------:R0:W-:Y:S01]  /*94cf0*/  @!P4 STG.E.U8 desc[UR30][R18.64+0xd0], R16 ;  /* 0x0000d0101200c986 */ /* 0x0001e2000c10111e */
[----:B------:R-:W-:-:S03]  /*94d00*/  ISETP.LT.OR P3, PT, R29, 0xd2, !P1 ;  /* 0x000000d21d00780c */ /* 0x000fc60004f61670 */
[----:B------:R-:W4:Y:S04]  /*94d10*/  LDL.LU R52, [R1+0xe40] ;  /* 0x000e400001347983 */ /* 0x000f280000300800 */
[----:B------:R-:W4:Y:S01]  /*94d20*/  LDL.64 R50, [R1+0x150] ;  /* 0x0001500001327983 */ /* 0x000f220000100a00 */
[----:B0-----:R-:W0:Y:S05]  /*94d30*/  @!P0 LDC.64 R18, c[0x0][0x5c0] ;  /* 0x00017000ff128b82 */ /* 0x001e2a0000000a00 */
[----:B------:R-:W-:-:S04]  /*94d40*/  @!P3 IADD3 R22, P5, P6, R3, R24, R7 ;  /* 0x000000180316b210 */ /* 0x000fc80007ebe007 */
[----:B------:R-:W-:Y:S01]  /*94d50*/  @!P3 IADD3.X R23, R2, R31, R6, P5, P6 ;  /* 0x0000001f0217b210 */ /* 0x000fe20002fec406 */
[----:B------:R-:W1:Y:S01]  /*94d60*/  @!P3 LDC.64 R20, c[0x0][0x5c0] ;  /* 0x00017000ff14bb82 */ /* 0x000e620000000a00 */
[----:B0-----:R-:W-:-:S04]  /*94d70*/  @!P0 IADD3 R62, P5, P6, R24, R18, R7 ;  /* 0x00000012183e8210 */ /* 0x001fc80007ebe007 */
[----:B------:R-:W-:Y:S02]  /*94d80*/  @!P0 IADD3.X R63, R31, R19, R6, P5, P6 ;  /* 0x000000131f3f8210 */ /* 0x000fe40002fec406 */
[----:B------:R-:W-:-:S13]  /*94d90*/  ISETP.LT.OR P0, PT, R29, 0x1b9, !P2 ;  /* 0x000001b91d00780c */ /* 0x000fda0005701670 */
[----:B------:R-:W0:Y:S01]  /*94da0*/  @!P0 LDC.64 R18, c[0x0][0x5c0] ;  /* 0x00017000ff128b82 */ /* 0x000e220000000a00 */
[----:B-1----:R-:W-:Y:S01]  /*94db0*/  @!P3 IADD3 R20, P4, R22, R20, RZ ;  /* 0x000000141614b210 */ /* 0x002fe20007f9e0ff */
[----:B------:R-:W-:Y:S01]  /*94dc0*/  STL [R1+0x15d8], R62 ;  /* 0x0015d83e01007387 */ /* 0x000fe20000100800 */
[----:B------:R-:W-:-:S03]  /*94dd0*/  ISETP.LT.OR P5, PT, R29, 0x1ba, !P2 ;  /* 0x000001ba1d00780c */ /* 0x000fc600057a1670 */
[----:B------:R-:W-:Y:S01]  /*94de0*/  STL [R1+0x15cc], R63 ;  /* 0x0015cc3f01007387 */ /* 0x000fe20000100800 */
        /* <DEDUP_REMOVED lines=23> */
[----:B----4-:R0:W-:Y:S01]  /*94f60*/  @!P0 STG.E.U8 desc[UR30][R42.64+0xd8], R16 ;  /* 0x0000d8102a008986 */ /* 0x0101e2000c10111e */
[----:B------:R-:W-:-:S09]  /*94f70*/  ISETP.LT.OR P0, PT, R29, 0xda, !P2 ;  /* 0x000000da1d00780c */ /* 0x000fd20005701670 */
[----:B------:R-:W1:Y:S01]  /*94f80*/  @!P4 LDC.64 R18, c[0x0][0x5c0] ;  /* 0x00017000ff12cb82 */ /* 0x000e620000000a00 */
[----:B0-----:R-:W-:-:S05]  /*94f90*/  FMUL R16, R52, UR26 ;  /* 0x0000001a34107c20 */ /* 0x001fca0008400000 */
[----:B------:R-:W-:Y:S01]  /*94fa0*/  F2FP.SATFINITE.E4M3.F32.PACK_AB_MERGE_C R16, RZ, R16, RZ ;  /* 0x00000010ff10723e */ /* 0x000fe200048070ff */
[----:B------:R-:W-:Y:S04]  /*94fb0*/  STL [R1+0x15f0], R56 ;  /* 0x0015f03801007387 */ /* 0x000fe80000100800 */
[----:B------:R0:W-:Y:S01]  /*94fc0*/  @!P0 STG.E.U8 desc[UR30][R50.64+0xd9], R16 ;  /* 0x0000d91032008986 */ /* 0x0001e2000c10111e */
[----:B------:R-:W-:-:S03]  /*94fd0*/  ISETP.LT.OR P0, PT, R29, 0x1c2, !P2 ;  /* 0x000001c21d00780c */ /* 0x000fc60005701670 */
[----:B------:R-:W-:Y:S04]  /*94fe0*/  STL [R1+0x15ec], R57 ;  /* 0x0015ec3901007387 */ /* 0x000fe80000100800 */
[----:B------:R-:W4:Y:S01]  /*94ff0*/  LDL.LU R43, [R1+0xe4c] ;  /* 0x000e4c00012b7983 */ /* 0x000f220000300800 */
[----:B0-----:R-:W-:-:S03]  /*95000*/  @!P4 IADD3 R16, P3, P5, R3, R24, R7 ;  /* 0x000000180310c210 */ /* 0x001fc60007d7e007 */
[----:B------:R-:W4:Y:S01]  /*95010*/  LDL.64 R40, [R1+0x250] ;  /* 0x0002500001287983 */ /* 0x000f220000100a00 */
[----:B------:R-:W-:-:S03]  /*95020*/  @!P4 IADD3.X R20, R2, R31, R6, P3, P5 ;  /* 0x0000001f0214c210 */ /* 0x000fc60001fea406 */
[----:B------:R-:W4:Y:S01]  /*95030*/  LDL.LU R42, [R1+0xe50] ;  /* 0x000e5000012a7983 */ /* 0x000f220000300800 */
[----:B-1----:R-:W-:-:S03]  /*95040*/  @!P4 IADD3 R18, P3, R16, R18, RZ ;  /* 0x000000121012c210 */ /* 0x002fc60007f7e0ff */
[----:B------:R-:W4:Y:S02]  /*95050*/  LDL.64 R36, [R1+0x1c8] ;  /* 0x0001c80001247983 */ /* 0x000f240000100a00 */
[----:B------:R-:W-:Y:S01]  /*95060*/  @!P4 IMAD.X R19, R20, 0x1, R19, P3 ;  /* 0x000000011413c824 */ /* 0x000fe200018e0613 */
[----:B------:R-:W-:-:S13]  /*95070*/  ISETP.LT.OR P3, PT, R29, 0xda, !P1 ;  /* 0x000000da1d00780c */ /* 0x000fda0004f61670 */
[----:B------:R-:W-:Y:S01]  /*95080*/  @!P3 IADD3 R22, P5, P6, R3, R24, R7 ;  /* 0x000000180316b210 */ /* 0x000fe20007ebe007 */
[----:B------:R-:W0:Y:S03]  /*95090*/  @!P3 LDC.64 R20, c[0x0][0x5c0] ;  /* 0x00017000ff14bb82 */ /* 0x000e260000000a00 */
[----:B------:R-:W-:Y:S01]  /*950a0*/  @!P3 IADD3.X R23, R2, R31, R6, P5, P6 ;  /* 0x0000001f0217b210 */ /* 0x000fe20002fec406 */
[----:B---3--:R-:W-:-:S05]  /*950b0*/  FMUL R16, R53, UR26 ;  /* 0x0000001a35107c20 */ /* 0x008fca0008400000 */
[----:B------:R-:W-:-:S05]  /*950c0*/  F2FP.SATFINITE.E4M3.F32.PACK_AB_MERGE_C R16, RZ, R16, RZ ;  /* 0x00000010ff10723e */ /* 0x000fca00048070ff */
[----:B------:R1:W-:Y:S02]  /*950d0*/  @!P4 STG.E.U8 desc[UR30][R18.64+0xd8], R16 ;  /* 0x0000d8101200c986 */ /* 0x0003e4000c10111e */
        /* <DEDUP_REMOVED lines=21> */
[----:B------:R-:W-:Y:S01]  /*95230*/  STL [R1+0x1600], R52 ;  /* 0x0016003401007387 */ /* 0x000fe20000100800 */
[----:B----4-:R-:W-:-:S03]  /*95240*/  FMUL R16, R43, UR26 ;  /* 0x0000001a2b107c20 */ /* 0x010fc60008400000 */
[----:B------:R-:W-:Y:S04]  /*95250*/  STL [R1+0x15fc], R53 ;  /* 0x0015fc3501007387 */ /* 0x000fe80000100800 */
[----:B------:R-:W-:Y:S04]  /*95260*/  STL [R1+0x1608], R50 ;  /* 0x0016083201007387 */ /* 0x000fe80000100800 */
[----:B------:R-:W-:Y:S04]  /*95270*/  STL [R1+0x1604], R51 ;  /* 0x0016043301007387 */ /* 0x000fe80000100800 */
[----:B------:R-:W3:Y:S01]  /*95280*/  LDL.LU R43, [R1+0xe58] ;  /* 0x000e5800012b7983 */ /* 0x000ee20000300800 */
[----:B0-----:R-:W-:-:S04]  /*95290*/  @!P5 IADD3 R48, P3, P4, R24, R18, R7 ;  /* 0x000000121830d210 */ /* 0x001fc80007c7e007 */
[----:B------:R-:W-:Y:S02]  /*952a0*/  @!P5 IADD3.X R49, R31, R19, R6, P3, P4 ;  /* 0x000000131f31d210 */ /* 0x000fe40001fe8406 */
[C---:B------:R-:W-:Y:S02]  /*952b0*/  ISETP.LT.OR P4, PT, R29.reuse, 0xe1, !P1 ;  /* 0x000000e11d00780c */ /* 0x040fe40004f81670 */
[----:B------:R-:W-:Y:S02]  /*952c0*/  ISETP.LT.OR P0, PT, R29, 0xe1, !P2 ;  /* 0x000000e11d00780c */ /* 0x000fe40005701670 */
[----:B------:R-:W-:-:S09]  /*952d0*/  F2FP.SATFINITE.E4M3.F32.PACK_AB_MERGE_C R16, RZ, R16, RZ ;  /* 0x00000010ff10723e */ /* 0x000fd200048070ff */
[----:B------:R-:W0:Y:S02]  /*952e0*/  @!P4 LDC.64 R18, c[0x0][0x5c0] ;  /* 0x00017000ff12cb82 */ /* 0x000e240000000a00 */
[----:B------:R1:W-:Y:S01]  /*952f0*/  @!P0 STG.E.U8 desc[UR30][R40.64+0xe0], R16 ;  /* 0x0000e01028008986 */ /* 0x0003e2000c10111e */
        /* <DEDUP_REMOVED lines=31> */
[----:B------:R-:W-:-:S03]  /*954f0*/  @!P3 IMAD.X R21, R23, 0x1, R21, P4 ;  /* 0x000000011715b824 */ /* 0x000fc600020e0615 */
[----:B------:R-:W4:Y:S01]  /*95500*/  LDL.LU R37, [R1+0xe64] ;  /* 0x000e640001257983 */ /* 0x000f220000300800 */
[----:B---3--:R-:W-:-:S05]  /*95510*/  FMUL R16, R43, UR26 ;  /* 0x0000001a2b107c20 */ /* 0x008fca0008400000 */
        /* <DEDUP_REMOVED lines=17> */
[----:B----4-:R0:W-:Y:S02]  /*95630*/  @!P0 STG.E.U8 desc[UR30][R40.64+0xe8], R16 ;  /* 0x0000e81028008986 */ /* 0x0101e4000c10111e */
[----:B0-----:R-:W-:-:S04]  /*95640*/  @!P5 IADD3 R40, P3, P4, R24, R18, R7 ;  /* 0x000000121828d210 */ /* 0x001fc80007c7e007 */
[----:B------:R-:W-:Y:S02]  /*95650*/  @!P5 IADD3.X R41, R31, R19, R6, P3, P4 ;  /* 0x000000131f29d210 */ /* 0x000fe40001fe8406 */
[C---:B------:R-:W-:Y:S02]  /*95660*/  ISETP.LT.OR P4, PT, R29.reuse, 0xe9, !P1 ;  /* 0x000000e91d00780c */ /* 0x040fe40004f81670 */
[----:B------:R-:W-:Y:S01]  /*95670*/  ISETP.LT.OR P0, PT, R29, 0xea, !P2 ;  /* 0x000000ea1d00780c */ /* 0x000fe20005701670 */
[----:B------:R-:W-:-:S10]  /*95680*/  FMUL R16, R36, UR26 ;  /* 0x0000001a24107c20 */ /* 0x000fd40008400000 */
[----:B------:R-:W0:Y:S01]  /*95690*/  @!P4 LDC.64 R18, c[0x0][0x5c0] ;  /* 0x00017000ff12cb82 */ /* 0x000e220000000a00 */
[----:B------:R-:W-:Y:S01]  /*956a0*/  STL [R1+0x1638], R40 ;  /* 0x0016382801007387 */ /* 0x000fe20000100800 */
[----:B------:R-:W-:-:S03]  /*956b0*/  F2FP.SATFINITE.E4M3.F32.PACK_AB_MERGE_C R16, RZ, R16, RZ ;  /* 0x00000010ff10723e */ /* 0x000fc600048070ff */
[----:B------:R-:W-:Y:S04]  /*956c0*/  STL [R1+0x162c], R41 ;  /* 0x00162c2901007387 */ /* 0x000fe80000100800 */
[----:B------:R-:W3:Y:S04]  /*956d0*/  LDL.LU R164, [R1+0xe6c] ;  /* 0x000e6c0001a47983 */ /* 0x000ee80000300800 */
[----:B------:R1:W-:Y:S01]  /*956e0*/  @!P0 STG.E.U8 desc[UR30][R160.64+0xe9], R16 ;  /* 0x0000e910a0008986 */ /* 0x0003e2000c10111e */
[----:B------:R-:W-:-:S03]  /*956f0*/  ISETP.LT.OR P0, PT, R29, 0x1e2, !P2 ;  /* 0x000001e21d00780c */ /* 0x000fc60005701670 */
[----:B------:R-:W4:Y:S04]  /*95700*/  LDL.64 R162, [R1+0x318] ;  /* 0x0003180001a27983 */ /* 0x000f280000100a00 */
[----:B------:R-:W4:Y:S01]  /*95710*/  LDL.LU R12, [R1+0xe70] ;  /* 0x000e7000010c7983 */ /* 0x000f220000300800 */
[----:B-1----:R-:W-:-:S03]  /*95720*/  @!P4 IADD3 R16, P3, P5, R3, R24, R7 ;  /* 0x000000180310c210 */ /* 0x002fc60007d7e007 */
[----:B------:R-:W4:Y:S01]  /*95730*/  LDL.64 R160, [R1+0x2f0] ;  /* 0x0002f00001a07983 */ /* 0x000f220000100a00 */
[----:B------:R-:W-:Y:S02]  /*95740*/  @!P4 IADD3.X R20, R2, R31, R6, P3, P5 ;  /* 0x0000001f0214c210 */ /* 0x000fe40001fea406 */
[----:B0-----:R-:W-:Y:S01]  /*95750*/  @!P4 IADD3 R18, P3, R16, R18, RZ ;  /* 0x000000121012c210 */ /* 0x001fe20007f7e0ff */
[----:B------:R-:W-:-:S04]  /*95760*/  FMUL R16, R37, UR26 ;  /* 0x0000001a25107c20 */ /* 0x000fc80008400000 */
[----:B------:R-:W-:Y:S01]  /*95770*/  @!P4 IMAD.X R19, R20, 0x1, R19, P3 ;  /* 0x000000011413c824 */ /* 0x000fe200018e0613 */
[----:B------:R-:W-:-:S05]  /*95780*/  F2FP.SATFINITE.E4M3.F32.PACK_AB_MERGE_C R16, RZ, R16, RZ ;  /* 0x00000010ff10723e */ /* 0x000fca00048070ff */
[----:B------:R0:W-:Y:S01]  /*95790*/  @!P4 STG.E.U8 desc[UR30][R18.64+0xe8], R16 ;  /* 0x0000e8101200c986 */ /* 0x0001e2000c10111e */
[----:B------:R-:W-:Y:S01]  /*957a0*/  ISETP.LT.OR P3, PT, R29, 0xea, !P1 ;  /* 0x000000ea1d00780c */ /* 0x000fe20004f61670 */
[----:B0-----:R-:W0:-:S12]  /*957b0*/  @!P0 LDC.64 R18, c[0x0][0x5c0] ;  /* 0x00017000ff128b82 */ /* 0x001e180000000a00 */
[----:B------:R-:W-:-:S04]  /*957c0*/  @!P3 IADD3 R22, P5, P6, R3, R24, R7 ;  /* 0x000000180316b210 */ /* 0x000fc80007ebe007 */
[----:B------:R-:W-:Y:S01]  /*957d0*/  @!P3 IADD3.X R23, R2, R31, R6, P5, P6 ;  /* 0x0000001f0217b210 */ /* 0x000fe20002fec406 */
[----:B------:R-:W1:Y:S01]  /*957e0*/  @!P3 LDC.64 R20, c[0x0][0x5c0] ;  /* 0x00017000ff14bb82 */ /* 0x000e620000000a00 */
[----:B0-----:R-:W-:-:S04]  /*957f0*/  @!P0 IADD3 R38, P5, P6, R24, R18, R7 ;  /* 0x0000001218268210 */ /* 0x001fc80007ebe007 */
[----:B------:R-:W-:Y:S01]  /*95800*/  @!P0 IADD3.X R39, R31, R19, R6, P5, P6 ;  /* 0x000000131f278210 */ /* 0x000fe20002fec406 */
[----:B------:R-:W-:Y:S04]  /*95810*/  STL [R1+0x1644], R38 ;  /* 0x0016442601007387 */ /* 0x000fe80000100800 */
[----:B------:R-:W-:Y:S01]  /*95820*/  STL [R1+0x163c], R39 ;  /* 0x00163c2701007387 */ /* 0x000fe20000100800 */
[----:B------:R-:W-:-:S13]  /*95830*/  ISETP.LT.OR P0, PT, R29, 0x1e9, !P2 ;  /* 0x000001e91d00780c */ /* 0x000fda0005701670 */
[----:B------:R-:W0:Y:S01]  /*95840*/  @!P0 LDC.64 R18, c[0x0][0x5c0] ;  /* 0x00017000ff128b82 */ /* 0x000e220000000a00 */
[----:B--2---:R-:W-:Y:S02]  /*95850*/  FMUL R16, R30, UR26 ;  /* 0x0000001a1e107c20 */ /* 0x004fe40008400000 */
[----:B------:R-:W2:Y:S01]  /*95860*/  LDL.LU R30, [R1+0xe74] ;  /* 0x000e7400011e7983 */ /* 0x000ea20000300800 */
[----:B-1----:R-:W-:Y:S02]  /*95870*/  @!P3 IADD3 R20, P4, R22, R20, RZ ;  /* 0x000000141614b210 */ /* 0x002fe40007f9e0ff */
[----:B------:R-:W-:Y:S02]  /*95880*/  ISETP.LT.OR P5, PT, R29, 0x1ea, !P2 ;  /* 0x000001ea1d00780c */ /* 0x000fe400057a1670 */
[----:B------:R-:W-:Y:S01]  /*95890*/  F2FP.SATFINITE.E4M3.F32.PACK_AB_MERGE_C R16, RZ, R16, RZ ;  /* 0x00000010ff10723e */ /* 0x000fe200048070ff */
[----:B------:R-:W-:-:S05]  /*958a0*/  @!P3 IMAD.X R21, R23, 0x1, R21, P4 ;  /* 0x000000011715b824 */ /* 0x000fca00020e0615 */
[----:B------:R3:W-:Y:S01]  /*958b0*/  @!P3 STG.E.U8 desc[UR30][R20.64+0xe9], R16 ;  /* 0x0000e9101400b986 */ /* 0x0007e2000c10111e */
[----:B0-----:R-:W-:-:S04]  /*958c0*/  @!P0 IADD3 R36, P3, P4, R24, R18, R7 ;  /* 0x0000001218248210 */ /* 0x001fc80007c7e007 */
[----:B------:R-:W-:Y:S02]  /*958d0*/  @!P0 IADD3.X R37, R31, R19, R6, P3, P4 ;  /* 0x000000131f258210 */ /* 0x000fe40001fe8406 */
[----:B------:R-:W0:Y:S02]  /*958e0*/  @!P5 LDC.64 R18, c[0x0][0x5c0] ;  /* 0x00017000ff12db82 */ /* 0x000e240000000a00 */
[----:B0-----:R-:W-:-:S04]  /*958f0*/  @!P5 IADD3 R34, P3, P4, R24, R18, R7 ;  /* 0x000000121822d210 */ /* 0x001fc80007c7e007 */
[----:B------:R-:W-:Y:S02]  /*95900*/  @!P5 IADD3.X R35, R31, R19, R6, P3, P4 ;  /* 0x000000131f23d210 */ /* 0x000fe40001fe8406 */
[----:B------:R-:W-:-:S13]  /*95910*/  ISETP.LT.OR P5, PT, R29, 0x1f1, !P2 ;  /* 0x000001f11d00780c */ /* 0x000fda00057a1670 */
[----:B------:R-:W0:Y:S01]  /*95920*/  @!P5 LDC.64 R18, c[0x0][0x5c0] ;  /* 0x00017000ff12db82 */ /* 0x000e220000000a00 */
[----:B------:R-:W-:Y:S01]  /*95930*/  ISETP.LT.OR P0, PT, R29, 0xf1, !P2 ;  /* 0x000000f11d00780c */ /* 0x000fe20005701670 */
[----:B---3--:R-:W-:Y:S01]  /*95940*/  FMUL R16, R164, UR26 ;  /* 0x0000001aa4107c20 */ /* 0x008fe20008400000 */
[----:B------:R-:W-:Y:S04]  /*95950*/  STL [R1+0x164c], R36 ;  /* 0x00164c2401007387 */ /* 0x000fe80000100800 */
[----:B------:R-:W-:Y:S01]  /*95960*/  F2FP.SATFINITE.E4M3.F32.PACK_AB_MERGE_C R16, RZ, R16, RZ ;  /* 0x00000010ff10723e */ /* 0x000fe200048070ff */
[----:B------:R-:W-:Y:S04]  /*95970*/  STL [R1+0x1648], R37 ;  /* 0x0016482501007387 */ /* 0x000fe80000100800 */
[----:B------:R-:W-:Y:S04]  /*95980*/  STL [R1+0x165c], R34 ;  /* 0x00165c2201007387 */ /* 0x000fe80000100800 */
[----:B------:R-:W-:Y:S01]  /*95990*/  STL [R1+0x1658], R35 ;  /* 0x0016582301007387 */ /* 0x000fe20000100800 */
[----:B0-----:R-:W-:-:S04]  /*959a0*/  @!P5 IADD3 R32, P3, P4, R24, R18, R7 ;  /* 0x000000121820d210 */ /* 0x001fc80007c7e007 */
[----:B------:R-:W-:Y:S01]  /*959b0*/  @!P5 IADD3.X R33, R31, R19, R6, P3, P4 ;  /* 0x000000131f21d210 */ /* 0x000fe20001fe8406 */
[----:B----4-:R0:W-:Y:S04]  /*959c0*/  @!P0 STG.E.U8 desc[UR30][R162.64+0xf0], R16 ;  /* 0x0000f010a2008986 */ /* 0x0101e8000c10111e */
[----:B------:R-:W-:Y:S04]  /*959d0*/  STL [R1+0x1664], R32 ;  /* 0x0016642001007387 */ /* 0x000fe80000100800 */
[----:B------:R-:W-:Y:S01]  /*959e0*/  STL [R1+0x1660], R33 ;  /* 0x0016602101007387 */ /* 0x000fe20000100800 */
[----:B0-----:R-:W-:-:S03]  /*959f0*/  FMUL R16, R12, UR26 ;  /* 0x0000001a0c107c20 */ /* 0x001fc60008400000 */
[----:B------:R-:W3:Y:S01]  /*95a00*/  LDL.LU R12, [R1+0xe78] ;  /* 0x000e7800010c7983 */ /* 0x000ee20000300800 */
[C---:B------:R-:W-:Y:S02]  /*95a10*/  ISETP.LT.OR P4, PT, R29.reuse, 0xf1, !P1 ;  /* 0x000000f11d00780c */ /* 0x040fe40004f81670 */
[----:B------:R-:W-:Y:S01]  /*95a20*/  ISETP.LT.OR P0, PT, R29, 0xf2, !P2 ;  /* 0x000000f21d00780c */ /* 0x000fe20005701670 */
[----:B------:R-:W4:Y:S01]  /*95a30*/  LDL.LU R164, [R1+0xe7c] ;  /* 0x000e7c0001a47983 */ /* 0x000f220000300800 */
[----:B------:R-:W-:-:S03]  /*95a40*/  F2FP.SATFINITE.E4M3.F32.PACK_AB_MERGE_C R16, RZ, R16, RZ ;  /* 0x00000010ff10723e */ /* 0x000fc600048070ff */
[----:B------:R-:W4:Y:S06]  /*95a50*/  LDL.64 R162, [R1+0x350] ;  /* 0x0003500001a27983 */ /* 0x000f2c0000100a00 */
[----:B------:R-:W0:Y:S02]  /*95a60*/  @!P4 LDC.64 R18, c[0x0][0x5c0] ;  /* 0x00017000ff12cb82 */ /* 0x000e240000000a00 */
[----:B------:R1:W-:Y:S02]  /*95a70*/  @!P0 STG.E.U8 desc[UR30][R160.64+0xf1], R16 ;  /* 0x0000f110a0008986 */ /* 0x0003e4000c10111e */
[----:B-1----:R-:W-:-:S04]  /*95a80*/  @!P4 IADD3 R16, P3, P5, R3, R24, R7 ;  /* 0x000000180310c210 */ /* 0x002fc80007d7e007 */
[----:B------:R-:W-:Y:S02]  /*95a90*/  @!P4 IADD3.X R20, R2, R31, R6, P3, P5 ;  /* 0x0000001f0214c210 */ /* 0x000fe40001fea406 */
[----:B0-----:R-:W-:Y:S01]  /*95aa0*/  @!P4 IADD3 R18, P3, R16, R18, RZ ;  /* 0x000000121012c210 */ /* 0x001fe20007f7e0ff */
[----:B--2---:R-:W-:Y:S02]  /*95ab0*/  FMUL R16, R30, UR26 ;  /* 0x0000001a1e107c20 */ /* 0x004fe40008400000 */
[----:B------:R-:W2:Y:S01]  /*95ac0*/  LDL.LU R30, [R1+0xe80] ;  /* 0x000e8000011e7983 */ /* 0x000ea20000300800 */
[C---:B------:R-:W-:Y:S01]  /*95ad0*/  ISETP.LT.OR P0, PT, R29.reuse, 0x1f2, !P2 ;  /* 0x000001f21d00780c */ /* 0x040fe20005701670 */
[----:B------:R-:W-:Y:S01]  /*95ae0*/  @!P4 IMAD.X R19, R20, 0x1, R19, P3 ;  /* 0x000000011413c824 */ /* 0x000fe200018e0613 */
[----:B------:R-:W-:Y:S01]  /*95af0*/  F2FP.SATFINITE.E4M3.F32.PACK_AB_MERGE_C R16, RZ, R16, RZ ;  /* 0x00000010ff10723e */ /* 0x000fe200048070ff */
[----:B------:R-:W2:Y:S01]  /*95b00*/  LDL.64 R160, [R1+0x338] ;  /* 0x0003380001a07983 */ /* 0x000ea20000100a00 */
[----:B------:R-:W-:-:S03]  /*95b10*/  ISETP.LT.OR P3, PT, R29, 0xf2, !P1 ;  /* 0x000000f21d00780c */ /* 0x000fc60004f61670 */
[----:B------:R0:W-:Y:S10]  /*95b20*/  @!P4 STG.E.U8 desc[UR30][R18.64+0xf0], R16 ;  /* 0x0000f0101200c986 */ /* 0x0001f4000c10111e */
[----:B------:R-:W1:Y:S08]  /*95b30*/  @!P3 LDC.64 R20, c[0x0][0x5c0] ;  /* 0x00017000ff14bb82 */ /* 0x000e700000000a00 */
[----:B0-----:R-:W0:Y:S01]  /*95b40*/  @!P0 LDC.64 R18, c[0x0][0x5c0] ;  /* 0x00017000ff128b82 */ /* 0x001e220000000a00 */
[----:B------:R-:W-:-:S04]  /*95b50*/  @!P3 IADD3 R22, P5, P6, R3, R24, R7 ;  /* 0x000000180316b210 */ /* 0x000fc80007ebe007 */
[----:B------:R-:W-:Y:S02]  /*95b60*/  @!P3 IADD3.X R23, R2, R31, R6, P5, P6 ;  /* 0x0000001f0217b210 */ /* 0x000fe40002fec406 */
[----:B-1----:R-:W-:Y:S02]  /*95b70*/  @!P3 IADD3 R20, P4, R22, R20, RZ ;  /* 0x000000141614b210 */ /* 0x002fe40007f9e0ff */
[----:B0-----:R-:W-:-:S04]  /*95b80*/  @!P0 IADD3 R26, P5, P6, R24, R18, R7 ;  /* 0x00000012181a8210 */ /* 0x001fc80007ebe007 */
[----:B------:R-:W-:Y:S01]  /*95b90*/  @!P0 IADD3.X R27, R31, R19, R6, P5, P6 ;  /* 0x000000131f1b8210 */ /* 0x000fe20002fec406 */
[----:B------:R-:W-:Y:S04]  /*95ba0*/  STL [R1+0x166c], R26 ;  /* 0x00166c1a01007387 */ /* 0x000fe80000100800 */
[----:B------:R-:W-:Y:S01]  /*95bb0*/  STL [R1+0x1668], R27 ;  /* 0x0016681b01007387 */ /* 0x000fe20000100800 */
[----:B------:R-:W-:Y:S01]  /*95bc0*/  @!P3 IMAD.X R21, R23, 0x1, R21, P4 ;  /* 0x000000011715b824 */ /* 0x000fe200020e0615 */
[----:B------:R-:W-:-:S04]  /*95bd0*/  LOP3.LUT R15, R15, 0xffffffdf, RZ, 0xc0, !PT ;  /* 0xffffffdf0f0f7812 */ /* 0x000fc800078ec0ff */
[----:B------:R-:W-:-:S04]  /*95be0*/  @P2 LOP3.LUT R15, R15, 0x20, RZ, 0xfc, !PT ;  /* 0x000000200f0f2812 */ /* 0x000fc800078efcff */
[C---:B------:R-:W-:Y:S02]  /*95bf0*/  LOP3.LUT P0, RZ, R15.reuse, 0x8000000, RZ, 0xc0, !PT ;  /* 0x080000000fff7812 */ /* 0x040fe4000780c0ff */
[----:B------:R-:W-:Y:S01]  /*95c00*/  LOP3.LUT R15, R15, 0xfbffffff, RZ, 0xc0, !PT ;  /* 0xfbffffff0f0f7812 */ /* 0x000fe200078ec0ff */
[----:B---3--:R-:W-:Y:S02]  /*95c10*/  FMUL R16, R12, UR26 ;  /* 0x0000001a0c107c20 */ /* 0x008fe40008400000 */
[----:B------:R-:W3:Y:S03]  /*95c20*/  LDL.LU R12, [R1+0xe84] ;  /* 0x000e8400010c7983 */ /* 0x000ee60000300800 */
[----:B------:R-:W-:-:S05]  /*95c30*/  F2FP.SATFINITE.E4M3.F32.PACK_AB_MERGE_C R16, RZ, R16, RZ ;  /* 0x00000010ff10723e */ /* 0x000fca00048070ff */
[----:B------:R0:W-:Y:S01]  /*95c40*/  @!P3 STG.E.U8 desc[UR30][R20.64+0xf1], R16 ;  /* 0x0000f1101400b986 */ /* 0x0001e2000c10111e */
[----:B------:R-:W-:Y:S02]  /*95c50*/  ISETP.LT.OR P3, PT, R29, 0xf9, !P1 ;  /* 0x000000f91d00780c */ /* 0x000fe40004f61670 */
[----:B------:R-:W-:-:S11]  /*95c60*/  @P1 LOP3.LUT R15, R15, 0x4000000, RZ, 0xfc, !PT ;  /* 0x040000000f0f1812 */ /* 0x000fd600078efcff */
[----:B0-----:R-:W-:Y:S01]  /*95c70*/  @!P3 IADD3 R20, P4, P5, R3, R24, R7 ;  /* 0x000000180314b210 */ /* 0x001fe20007d9e007 */
[----:B----4-:R-:W-:Y:S01]  /*95c80*/  FMUL R16, R164, UR26 ;  /* 0x0000001aa4107c20 */ /* 0x010fe20008400000 */
[----:B------:R-:W-:Y:S01]  /*95c90*/  LOP3.LUT P2, RZ, R0, 0x400000, RZ, 0xc0, !PT ;  /* 0x0040000000ff7812 */ /* 0x000fe2000784c0ff */
[----:B------:R-:W0:Y:S01]  /*95ca0*/  @!P3 LDC.64 R18, c[0x0][0x5c0] ;  /* 0x00017000ff12bb82 */ /* 0x000e220000000a00 */
[----:B------:R-:W-:Y:S02]  /*95cb0*/  @!P3 IADD3.X R21, R2, R31, R6, P4, P5 ;  /* 0x0000001f0215b210 */ /* 0x000fe400027ea406 */
[----:B------:R-:W-:Y:S02]  /*95cc0*/  ISETP.LT.OR P4, PT, R29, 0xfa, !P1 ;  /* 0x000000fa1d00780c */ /* 0x000fe40004f81670 */
[----:B------:R-:W-:Y:S02]  /*95cd0*/  LOP3.LUT P1, RZ, R10, 0x4, RZ, 0xc0, !PT ;  /* 0x000000040aff7812 */ /* 0x000fe4000782c0ff */
[----:B------:R-:W-:-:S11]  /*95ce0*/  F2FP.SATFINITE.E4M3.F32.PACK_AB_MERGE_C R16, RZ, R16, RZ ;  /* 0x00000010ff10723e */ /* 0x000fd600048070ff */
[----:B------:R2:W-:Y:S02]  /*95cf0*/  @!P1 STG.E.U8 desc[UR30][R162.64+0xf8], R16 ;  /* 0x0000f810a2009986 */ /* 0x0005e4000c10111e */
[----:B--2---:R-:W-:Y:S02]  /*95d00*/  FMUL R16, R30, UR26 ;  /* 0x0000001a1e107c20 */ /* 0x004fe40008400000 */
[----:B------:R-:W2:Y:S03]  /*95d10*/  LDL.LU R30, [R1+0xe88] ;  /* 0x000e8800011e7983 */ /* 0x000ea60000300800 */
[----:B------:R-:W-:-:S05]  /*95d20*/  F2FP.SATFINITE.E4M3.F32.PACK_AB_MERGE_C R16, RZ, R16, RZ ;  /* 0x00000010ff10723e */ /* 0x000fca00048070ff */
[----:B------:R1:W-:Y:S01]  /*95d30*/  @!P2 STG.E.U8 desc[UR30][R160.64+0xf9], R16 ;  /* 0x0000f910a000a986 */ /* 0x0003e2000c10111e */
[----:B------:R-:W-:-:S03]  /*95d40*/  ISETP.LT.OR P1, PT, R29, 0x101, !P0 ;  /* 0x000001011d00780c */ /* 0x000fc60004721670 */
[----:B-1----:R-:W4:Y:S01]  /*95d50*/  LDL.LU R160, [R1+0xe8c] ;  /* 0x000e8c0001a07983 */ /* 0x002f220000300800 */
[----:B------:R-:W-:Y:S02]  /*95d60*/  @!P4 IADD3 R22, P5, P6, R3, R24, R7 ;  /* 0x000000180316c210 */ /* 0x000fe40007ebe007 */
[----:B------:R-:W-:Y:S02]  /*95d70*/  LOP3.LUT R10, R10, 0xf7ffffff, RZ, 0xc0, !PT ;  /* 0xf7ffffff0a0a7812 */ /* 0x000fe400078ec0ff */
[----:B------:R-:W-:-:S05]  /*95d80*/  @!P4 IADD3.X R23, R2, R31, R6, P5, P6 ;  /* 0x0000001f0217c210 */ /* 0x000fca0002fec406 */
[----:B------:R-:W-:Y:S02]  /*95d90*/  @!P1 IADD3 R196, P5, P6, R3, R24, R5 ;  /* 0x0000001803c49210 */ /* 0x000fe40007ebe005 */
[----:B------:R-:W-:Y:S02]  /*95da0*/  @P1 LOP3.LUT R10, R10, 0x8000000, RZ, 0xfc, !PT ;  /* 0x080000000a0a1812 */ /* 0x000fe400078efcff */
[----:B------:R-:W-:Y:S02]  /*95db0*/  @!P1 IADD3.X R198, R2, R31, R4, P5, P6 ;  /* 0x0000001f02c69210 */ /* 0x000fe40002fec404 */
[----:B------:R-:W-:-:S13]  /*95dc0*/  ISETP.LT.OR P1, PT, R29, 0x102, !P0 ;  /* 0x000001021d00780c */ /* 0x000fda0004721670 */
[----:B------:R-:W-:-:S04]  /*95dd0*/  @!P1 IADD3 R197, P5, P6, R3, R24, R5 ;  /* 0x0000001803c59210 */ /* 0x000fc80007ebe005 */
[----:B------:R-:W-:Y:S02]  /*95de0*/  @!P1 IADD3.X R199, R2, R31, R4, P5, P6 ;  /* 0x0000001f02c79210 */ /* 0x000fe40002fec404 */
[----:B0-----:R-:W-:-:S05]  /*95df0*/  @!P3 IADD3 R18, P5, R20, R18, RZ ;  /* 0x000000121412b210 */ /* 0x001fca0007fbe0ff */
[----:B------:R-:W-:Y:S02]  /*95e00*/  @!P3 IMAD.X R19, R21, 0x1, R19, P5 ;  /* 0x000000011513b824 */ /* 0x000fe400028e0613 */
[----:B---3--:R-:W-:Y:S02]  /*95e10*/  FMUL R16, R12, UR26 ;  /* 0x0000001a0c107c20 */ /* 0x008fe40008400000 */
[----:B------:R-:W3:Y:S03]  /*95e20*/  LDL.LU R12, [R1+0xe90] ;  /* 0x000e9000010c7983 */ /* 0x000ee60000300800 */
[----:B------:R-:W-:-:S05]  /*95e30*/  F2FP.SATFINITE.E4M3.F32.PACK_AB_MERGE_C R16, RZ, R16, RZ ;  /* 0x00000010ff10723e */ /* 0x000fca00048070ff */
[----:B------:R0:W-:Y:S01]  /*95e40*/  @!P3 STG.E.U8 desc[UR30][R18.64+0xf8], R16 ;  /* 0x0000f8101200b986 */ /* 0x0001e2000c10111e */
[----:B------:R-:W-:-:S04]  /*95e50*/  LOP3.LUT R10, R10, 0xfbffffff, RZ, 0xc0, !PT ;  /* 0xfbffffff0a0a7812 */ /* 0x000fc800078ec0ff */
[----:B------:R-:W-:Y:S02]  /*95e60*/  @P1 LOP3.LUT R10, R10, 0x4000000, RZ, 0xfc, !PT ;  /* 0x040000000a0a1812 */ /* 0x000fe400078efcff */
[----:B------:R-:W-:Y:S02]  /*95e70*/  ISETP.LT.OR P1, PT, R29, 0x109, !P0 ;  /* 0x000001091d00780c */ /* 0x000fe40004721670 */
[----:B------:R-:W-:Y:S01]  /*95e80*/  LOP3.LUT R10, R10, 0xfdffffff, RZ, 0xc0, !PT ;  /* 0xfdffffff0a0a7812 */ /* 0x000fe200078ec0ff */
[----:B0-----:R-:W0:Y:S10]  /*95e90*/  @!P4 LDC.64 R18, c[0x0][0x5c0] ;  /* 0x00017000ff12cb82 */ /* 0x001e340000000a00 */
[----:B------:R-:W-:Y:S01]  /*95ea0*/  @!P1 IADD3 R203, P5, P6, R3, R24, R5 ;  /* 0x0000001803cb9210 */ /* 0x000fe20007ebe005 */
[----:B--2---:R-:W-:-:S02]  /*95eb0*/  FMUL R16, R30, UR26 ;  /* 0x0000001a1e107c20 */ /* 0x004fc40008400000 */
[----:B------:R-:W2:Y:S01]  /*95ec0*/  LDL.LU R30, [R1+0xe94] ;  /* 0x000e9400011e7983 */ /* 0x000ea20000300800 */
[----:B------:R-:W-:Y:S02]  /*95ed0*/  @P1 LOP3.LUT R10, R10, 0x2000000, RZ, 0xfc, !PT ;  /* 0x020000000a0a1812 */ /* 0x000fe400078efcff */
[----:B------:R-:W-:Y:S01]  /*95ee0*/  @!P1 IADD3.X R205, R2, R31, R4, P5, P6 ;  /* 0x0000001f02cd9210 */ /* 0x000fe20002fec404 */
[----:B------:R-:W2:Y:S01]  /*95ef0*/  LDL.64 R164, [R1+0x358] ;  /* 0x0003580001a47983 */ /* 0x000ea20000100a00 */
[----:B------:R-:W-:Y:S02]  /*95f00*/  ISETP.LT.OR P1, PT, R29, 0x10a, !P0 ;  /* 0x0000010a1d00780c */ /* 0x000fe40004721670 */
[----:B0-----:R-:W-:Y:S01]  /*95f10*/  @!P4 IADD3 R18, P3, R22, R18, RZ ;  /* 0x000000121612c210 */ /* 0x001fe20007f7e0ff */
[----:B------:R-:W2:Y:S10]  /*95f20*/  LDL.LU R162, [R1+0xe98] ;  /* 0x000e980001a27983 */ /* 0x000eb40000300800 */
[----:B------:R-:W-:-:S04]  /*95f30*/  @!P1 IADD3 R202, P5, P6, R3, R24, R5 ;  /* 0x0000001803ca9210 */ /* 0x000fc80007ebe005 */
[----:B------:R-:W-:Y:S02]  /*95f40*/  @!P1 IADD3.X R204, R2, R31, R4, P5, P6 ;  /* 0x0000001f02cc9210 */ /* 0x000fe40002fec404 */
[----:B------:R-:W-:Y:S01]  /*95f50*/  ISETP.LT.OR P6, PT, R29, 0x111, !P0 ;  /* 0x000001111d00780c */ /* 0x000fe200047c1670 */
[----:B------:R-:W-:Y:S01]  /*95f60*/  @!P4 IMAD.X R19, R23, 0x1, R19, P3 ;  /* 0x000000011713c824 */ /* 0x000fe200018e0613 */
[----:B------:R-:W-:Y:S02]  /*95f70*/  F2FP.SATFINITE.E4M3.F32.PACK_AB_MERGE_C R16, RZ, R16, RZ ;  /* 0x00000010ff10723e */ /* 0x000fe400048070ff */
[----:B------:R-:W-:-:S03]  /*95f80*/  ISETP.GE.AND P5, PT, R28, 0x1, PT ;  /* 0x000000011c00780c */ /* 0x000fc60003fa6270 */
[----:B------:R0:W-:Y:S06]  /*95f90*/  @!P4 STG.E.U8 desc[UR30][R18.64+0xf9], R16 ;  /* 0x0000f9101200c986 */ /* 0x0001ec000c10111e */
[----:B------:R-:W-:-:S04]  /*95fa0*/  @!P6 IADD3 R206, P3, P4, R3, R24, R5 ;  /* 0x0000001803cee210 */ /* 0x000fc80007c7e005 */
[----:B------:R-:W-:Y:S02]  /*95fb0*/  @!P6 IADD3.X R207, R2, R31, R4, P3, P4 ;  /* 0x0000001f02cfe210 */ /* 0x000fe40001fe8404 */
[----:B------:R-:W-:-:S13]  /*95fc0*/  ISETP.LT.OR P3, PT, R29, 0x101, !P5 ;  /* 0x000001011d00780c */ /* 0x000fda0006f61670 */
[----:B0-----:R-:W0:Y:S01]  /*95fd0*/  @!P3 LDC.64 R18, c[0x0][0x5c0] ;  /* 0x00017000ff12bb82 */ /* 0x001e220000000a00 */
[----:B----4-:R-:W-:Y:S02]  /*95fe0*/  FMUL R16, R160, UR26 ;  /* 0x0000001aa0107c20 */ /* 0x010fe40008400000 */
[----:B------:R-:W4:Y:S03]  /*95ff0*/  LDL.64 R160, [R1+0x330] ;  /* 0x0003300001a07983 */ /* 0x000f260000100a00 */
[----:B------:R-:W-:Y:S02]  /*96000*/  F2FP.SATFINITE.E4M3.F32.PACK_AB_MERGE_C R16, RZ, R16, RZ ;  /* 0x00000010ff10723e */ /* 0x000fe400048070ff */
[----:B0-----:R-:W-:-:S05]  /*96010*/  @!P3 IADD3 R18, P4, R24, R18, RZ ;  /* 0x000000121812b210 */ /* 0x001fca0007f9e0ff */
[----:B------:R-:W-:-:S05]  /*96020*/  @!P3 IMAD.X R19, R31, 0x1, R19, P4 ;  /* 0x000000011f13b824 */ /* 0x000fca00020e0613 */
[----:B------:R3:W-:Y:S01]  /*96030*/  @!P3 STG.E.U8 desc[UR30][R18.64+0x100], R16 ;  /* 0x000100101200b986 */ /* 0x0007e2000c10111e */
[----:B------:R-:W-:Y:S01]  /*96040*/  ISETP.LT.OR P3, PT, R29, 0x102, !P5 ;  /* 0x000001021d00780c */ /* 0x000fe20006f61670 */
[----:B---3--:R-:W-:Y:S02]  /*96050*/  FMUL R16, R12, UR26 ;  /* 0x0000001a0c107c20 */ /* 0x008fe40008400000 */
[----:B------:R-:W3:Y:S10]  /*96060*/  LDL.LU R12, [R1+0xe9c] ;  /* 0x000e9c00010c7983 */ /* 0x000ef40000300800 */
[----:B------:R-:W0:Y:S01]  /*96070*/  @!P3 LDC.64 R18, c[0x0][0x5c0] ;  /* 0x00017000ff12bb82 */ /* 0x000e220000000a00 */
[----:B------:R-:W-:-:S02]  /*96080*/  F2FP.SATFINITE.E4M3.F32.PACK_AB_MERGE_C R16, RZ, R16, RZ ;  /* 0x00000010ff10723e */ /* 0x000fc400048070ff */
[----:B0-----:R-:W-:-:S05]  /*96090*/  @!P3 IADD3 R18, P4, R24, R18, RZ ;  /* 0x000000121812b210 */ /* 0x001fca0007f9e0ff */
[----:B------:R-:W-:-:S05]  /*960a0*/  @!P3 IMAD.X R19, R31, 0x1, R19, P4 ;  /* 0x000000011f13b824 */ /* 0x000fca00020e0613 */
[----:B------:R2:W-:Y:S02]  /*960b0*/  @!P3 STG.E.U8 desc[UR30][R18.64+0x101], R16 ;  /* 0x000101101200b986 */ /* 0x0005e4000c10111e */
[----:B--2---:R-:W-:Y:S02]  /*960c0*/  FMUL R16, R30, UR26 ;  /* 0x0000001a1e107c20 */ /* 0x004fe40008400000 */
[----:B------:R-:W2:Y:S01]  /*960d0*/  LDL.LU R30, [R1+0xea0] ;  /* 0x000ea000011e7983 */ /* 0x000ea20000300800 */
[----:B------:R-:W-:-:S04]  /*960e0*/  LOP3.LUT R15, R15, 0xfeffffff, RZ, 0xc0, !PT ;  /* 0xfeffffff0f0f7812 */ /* 0x000fc800078ec0ff */
[----:B------:R-:W-:Y:S02]  /*960f0*/  @P6 LOP3.LUT R15, R15, 0x1000000, RZ, 0xfc, !PT ;  /* 0x010000000f0f6812 */ /* 0x000fe400078efcff */
[----:B------:R-:W-:Y:S02]  /*96100*/  ISETP.LT.OR P6, PT, R29, 0x112, !P0 ;  /* 0x000001121d00780c */ /* 0x000fe400047c1670 */
[----:B------:R-:W-:-:S04]  /*96110*/  LOP3.LUT R10, R10, 0xfeffffff, RZ, 0xc0, !PT ;  /* 0xfeffffff0a0a7812 */ /* 0x000fc800078ec0ff */
[----:B------:R-:W-:-:S04]  /*96120*/  @P1 LOP3.LUT R10, R10, 0x1000000, RZ, 0xfc, !PT ;  /* 0x010000000a0a1812 */ /* 0x000fc800078efcff */
[C---:B------:R-:W-:Y:S02]  /*96130*/  LOP3.LUT P1, RZ, R10.reuse, 0x8, RZ, 0xc0, !PT ;  /* 0x000000080aff7812 */ /* 0x040fe4000782c0ff */
[----:B------:R-:W-:Y:S02]  /*96140*/  LOP3.LUT R10, R10, 0xff7fffff, RZ, 0xc0, !PT ;  /* 0xff7fffff0a0a7812 */ /* 0x000fe400078ec0ff */
[----:B------:R-:W-:Y:S02]  /*96150*/  @!P6 IADD3 R200, P3, P4, R3, R24, R5 ;  /* 0x0000001803c8e210 */ /* 0x000fe40007c7e005 */
[----:B------:R-:W-:Y:S02]  /*96160*/  @P6 LOP3.LUT R10, R10, 0x800000, RZ, 0xfc, !PT ;  /* 0x008000000a0a6812 */ /* 0x000fe400078efcff */
[----:B------:R-:W-:Y:S02]  /*96170*/  @!P6 IADD3.X R201, R2, R31, R4, P3, P4 ;  /* 0x0000001f02c9e210 */ /* 0x000fe40001fe8404 */
[----:B------:R-:W-:-:S02]  /*96180*/  ISETP.LT.OR P6, PT, R29, 0x119, !P0 ;  /* 0x000001191d00780c */ /* 0x000fc400047c1670 */
[----:B------:R-:W-:-:S11]  /*96190*/  LOP3.LUT R10, R10, 0xffbfffff, RZ, 0xc0, !PT ;  /* 0xffbfffff0a0a7812 */ /* 0x000fd600078ec0ff */
[----:B------:R-:W-:Y:S02]  /*961a0*/  @!P6 IADD3 R208, P3, P4, R3, R24, R5 ;  /* 0x0000001803d0e210 */ /* 0x000fe40007c7e005 */
[----:B------:R-:W-:Y:S02]  /*961b0*/  @P6 LOP3.LUT R10, R10, 0x400000, RZ, 0xfc, !PT ;  /* 0x004000000a0a6812 */ /* 0x000fe400078efcff */
[----:B------:R-:W-:Y:S02]  /*961c0*/  @!P6 IADD3.X R211, R2, R31, R4, P3, P4 ;  /* 0x0000001f02d3e210 */ /* 0x000fe40001fe8404 */
[----:B------:R-:W-:Y:S02]  /*961d0*/  ISETP.LT.OR P6, PT, R29, 0x11a, !P0 ;  /* 0x0000011a1d00780c */ /* 0x000fe400047c1670 */
[----:B------:R-:W-:-:S05]  /*961e0*/  F2FP.SATFINITE.E4M3.F32.PACK_AB_MERGE_C R16, RZ, R16, RZ ;  /* 0x00000010ff10723e */ /* 0x000fca00048070ff */
[----:B------:R0:W-:Y:S01]  /*961f0*/  @!P1 STG.E.U8 desc[UR30][R164.64+0x100], R16 ;  /* 0x00010010a4009986 */ /* 0x0001e2000c10111e */
[C---:B------:R-:W-:Y:S02]  /*96200*/  LOP3.LUT P1, RZ, R10.reuse, 0x10, RZ, 0xc0, !PT ;  /* 0x000000100aff7812 */ /* 0x040fe4000782c0ff */
[----:B------:R-:W-:-:S03]  /*96210*/  LOP3.LUT R10, R10, 0xffdfffff, RZ, 0xc0, !PT ;  /* 0xffdfffff0a0a7812 */ /* 0x000fc600078ec0ff */
[----:B------:R-:W-:Y:S02]  /*96220*/  @!P6 IADD3 R210, P3, P4, R3, R24, R5 ;  /* 0x0000001803d2e210 */ /* 0x000fe40007c7e005 */
[----:B------:R-:W-:Y:S02]  /*96230*/  LOP3.LUT P2, RZ, R8, 0x20000, RZ, 0xc0, !PT ;  /* 0x0002000008ff7812 */ /* 0x000fe4000784c0ff */
[----:B------:R-:W-:Y:S02]  /*96240*/  @P6 LOP3.LUT R10, R10, 0x200000, RZ, 0xfc, !PT ;  /* 0x002000000a0a6812 */ /* 0x000fe400078efcff */
[----:B------:R-:W-:Y:S01]  /*96250*/  @!P6 IADD3.X R233, R2, R31, R4, P3, P4 ;  /* 0x0000001f02e9e210 */ /* 0x000fe20001fe8404 */
[----:B0-----:R-:W-:Y:S01]  /*96260*/  FMUL R16, R162, UR26 ;  /* 0x0000001aa2107c20 */ /* 0x001fe20008400000 */
[----:B------:R-:W-:Y:S01]  /*96270*/  ISETP.LT.OR P6, PT, R29, 0x121, !P0 ;  /* 0x000001211d00780c */ /* 0x000fe200047c1670 */
[----:B------:R-:W2:Y:S03]  /*96280*/  LDL.LU R164, [R1+0xea4] ;  /* 0x000ea40001a47983 */ /* 0x000ea60000300800 */
[----:B------:R-:W-:-:S05]  /*96290*/  F2FP.SATFINITE.E4M3.F32.PACK_AB_MERGE_C R16, RZ, R16, RZ ;  /* 0x00000010ff10723e */ /* 0x000fca00048070ff */
[----:B----4-:R0:W-:Y:S04]  /*962a0*/  @!P2 STG.E.U8 desc[UR30][R160.64+0x101], R16 ;  /* 0x00010110a000a986 */ /* 0x0101e8000c10111e */
[----:B0-----:R-:W-:Y:S01]  /*962b0*/  @!P6 IADD3 R16, P3, P4, R3, R24, R5 ;  /* 0x000000180310e210 */ /* 0x001fe20007c7e005 */
[----:B------:R-:W4:Y:S03]  /*962c0*/  LDL.64 R160, [R1+0x348] ;  /* 0x0003480001a07983 */ /* 0x000f260000100a00 */
[----:B------:R-:W-:Y:S02]  /*962d0*/  @!P6 IADD3.X R13, R2, R31, R4, P3, P4 ;  /* 0x0000001f020de210 */ /* 0x000fe40001fe8404 */
[----:B------:R-:W-:Y:S01]  /*962e0*/  ISETP.LT.OR P3, PT, R29, 0x109, !P5 ;  /* 0x000001091d00780c */ /* 0x000fe20006f61670 */
[----:B------:R3:W-:Y:S04]  /*962f0*/  @!P6 STL [R1+0x68], R16 ;  /* 0x000068100100e387 */ /* 0x0007e80000100800 */
[----:B------:R-:W-:Y:S01]  /*96300*/  @!P6 STL [R1+0x6c], R13 ;  /* 0x00006c0d0100e387 */ /* 0x000fe20000100800 */
[----:B---3--:R-:W-:-:S03]  /*96310*/  FMUL R16, R12, UR26 ;  /* 0x0000001a0c107c20 */ /* 0x008fc60008400000 */
[----:B------:R-:W3:Y:S04]  /*96320*/  LDL.LU R12, [R1+0xea8] ;  /* 0x000ea800010c7983 */ /* 0x000ee80000300800 */
[----:B------:R-:W0:Y:S01]  /*96330*/  @!P3 LDC.64 R18, c[0x0][0x5c0] ;  /* 0x00017000ff12bb82 */ /* 0x000e220000000a00 */
[----:B------:R-:W3:Y:S01]  /*96340*/  LDL.64 R162, [R1+0x328] ;  /* 0x0003280001a27983 */ /* 0x000ee20000100a00 */
[----:B------:R-:W-:Y:S02]  /*96350*/  F2FP.SATFINITE.E4M3.F32.PACK_AB_MERGE_C R16, RZ, R16, RZ ;  /* 0x00000010ff10723e */ /* 0x000fe400048070ff */
[----:B0-----:R-:W-:-:S05]  /*96360*/  @!P3 IADD3 R18, P4, R24, R18, RZ ;  /* 0x000000121812b210 */ /* 0x001fca0007f9e0ff */
[----:B------:R-:W-:-:S05]  /*96370*/  @!P3 IMAD.X R19, R31, 0x1, R19, P4 ;  /* 0x000000011f13b824 */ /* 0x000fca00020e0613 */
[----:B------:R0:W-:Y:S01]  /*96380*/  @!P3 STG.E.U8 desc[UR30][R18.64+0x108], R16 ;  /* 0x000108101200b986 */ /* 0x0001e2000c10111e */
[----:B------:R-:W-:-:S13]  /*96390*/  ISETP.LT.OR P3, PT, R29, 0x10a, !P5 ;  /* 0x0000010a1d00780c */ /* 0x000fda0006f61670 */
[----:B0-----:R-:W0:Y:S01]  /*963a0*/  @!P3 LDC.64 R18, c[0x0][0x5c0] ;  /* 0x00017000ff12bb82 */ /* 0x001e220000000a00 */
[----:B--2---:R-:W-:Y:S02]  /*963b0*/  FMUL R16, R30, UR26 ;  /* 0x0000001a1e107c20 */ /* 0x004fe40008400000 */
[----:B------:R-:W2:Y:S01]  /*963c0*/  LDL.LU R30, [R1+0xeac] ;  /* 0x000eac00011e7983 */ /* 0x000ea20000300800 */
[----:B------:R-:W-:-:S04]  /*963d0*/  LOP3.LUT R10, R10, 0xffefffff, RZ, 0xc0, !PT ;  /* 0xffefffff0a0a7812 */ /* 0x000fc800078ec0ff */
[----:B------:R-:W-:Y:S02]  /*963e0*/  @P6 LOP3.LUT R10, R10, 0x100000, RZ, 0xfc, !PT ;  /* 0x001000000a0a6812 */ /* 0x000fe400078efcff */
[----:B------:R-:W-:Y:S02]  /*963f0*/  ISETP.LT.OR P6, PT, R29, 0x122, !P0 ;  /* 0x000001221d00780c */ /* 0x000fe400047c1670 */
[----:B0-----:R-:W-:Y:S02]  /*96400*/  @!P3 IADD3 R18, P4, R24, R18, RZ ;  /* 0x000000121812b210 */ /* 0x001fe40007f9e0ff */
[----:B------:R-:W-:-:S03]  /*96410*/  F2FP.SATFINITE.E4M3.F32.PACK_AB_MERGE_C R16, RZ, R16, RZ ;  /* 0x00000010ff10723e */ /* 0x000fc600048070ff */
[----:B------:R-:W-:Y:S01]  /*96420*/  @!P3 IMAD.X R19, R31, 0x1, R19, P4 ;  /* 0x000000011f13b824 */ /* 0x000fe200020e0613 */
[----:B------:R-:W-:-:S04]  /*96430*/  LOP3.LUT R10, R10, 0xfff7ffff, RZ, 0xc0, !PT ;  /* 0xfff7ffff0a0a7812 */ /* 0x000fc800078ec0ff */
[----:B------:R0:W-:Y:S01]  /*96440*/  @!P3 STG.E.U8 desc[UR30][R18.64+0x109], R16 ;  /* 0x000109101200b986 */ /* 0x0001e2000c10111e */
[----:B------:R-:W-:Y:S02]  /*96450*/  @!P6 IADD3 R209, P3, P4, R3, R24, R5 ;  /* 0x0000001803d1e210 */ /* 0x000fe40007c7e005 */
[----:B------:R-:W-:Y:S02]  /*96460*/  @P6 LOP3.LUT R10, R10, 0x80000, RZ, 0xfc, !PT ;  /* 0x000800000a0a6812 */ /* 0x000fe400078efcff */
[----:B------:R-:W-:Y:S02]  /*96470*/  @!P6 IADD3.X R232, R2, R31, R4, P3, P4 ;  /* 0x0000001f02e8e210 */ /* 0x000fe40001fe8404 */
[----:B------:R-:W-:-:S13]  /*96480*/  ISETP.LT.OR P6, PT, R29, 0x129, !P0 ;  /* 0x000001291d00780c */ /* 0x000fda00047c1670 */
[----:B0-----:R-:W-:-:S04]  /*96490*/  @!P6 IADD3 R18, P3, P4, R3, R24, R5 ;  /* 0x000000180312e210 */ /* 0x001fc80007c7e005 */
[----:B------:R-:W-:Y:S01]  /*964a0*/  @!P6 IADD3.X R13, R2, R31, R4, P3, P4 ;  /* 0x0000001f020de210 */ /* 0x000fe20001fe8404 */
[----:B------:R-:W-:Y:S04]  /*964b0*/  @!P6 STL [R1+0xe0], R18 ;  /* 0x0000e0120100e387 */ /* 0x000fe80000100800 */
[----:B------:R-:W-:Y:S04]  /*964c0*/  @!P6 STL [R1+0x154], R13 ;  /* 0x0001540d0100e387 */ /* 0x000fe80000100800 */
[----:B------:R-:W2:Y:S01]  /*964d0*/  LDL.LU R166, [R1+0xeb0] ;  /* 0x000eb00001a67983 */ /* 0x000ea20000300800 */
[----:B------:R-:W-:Y:S01]  /*964e0*/  LOP3.LUT R10, R10, 0xfffbffff, RZ, 0xc0, !PT ;  /* 0xfffbffff0a0a7812 */ /* 0x000fe200078ec0ff */
[----:B------:R-:W-:-:S05]  /*964f0*/  FMUL R16, R164, UR26 ;  /* 0x0000001aa4107c20 */ /* 0x000fca0008400000 */
[----:B------:R-:W-:Y:S02]  /*96500*/  F2FP.SATFINITE.E4M3.F32.PACK_AB_MERGE_C R16, RZ, R16, RZ ;  /* 0x00000010ff10723e */ /* 0x000fe400048070ff */
[----:B------:R-:W-:Y:S02]  /*96510*/  @P6 LOP3.LUT R10, R10, 0x40000, RZ, 0xfc, !PT ;  /* 0x000400000a0a6812 */ /* 0x000fe400078efcff */
[----:B------:R-:W-:Y:S01]  /*96520*/  ISETP.LT.OR P6, PT, R29, 0x12a, !P0 ;  /* 0x0000012a1d00780c */ /* 0x000fe200047c1670 */
[----:B----4-:R3:W-:Y:S01]  /*96530*/  @!P1 STG.E.U8 desc[UR30][R160.64+0x108], R16 ;  /* 0x00010810a0009986 */ /* 0x0107e2000c10111e */
[----:B------:R-:W-:Y:S01]  /*96540*/  LOP3.LUT P1, RZ, R10, 0x20, RZ, 0xc0, !PT ;  /* 0x000000200aff7812 */ /* 0x000fe2000782c0ff */
[----:B---3--:R-:W-:Y:S02]  /*96550*/  FMUL R16, R12, UR26 ;  /* 0x0000001a0c107c20 */ /* 0x008fe40008400000 */
[----:B------:R-:W3:Y:S01]  /*96560*/  LDL.LU R12, [R1+0xeb4] ;  /* 0x000eb400010c7983 */ /* 0x000ee20000300800 */
[----:B------:R-:W-:-:S07]  /*96570*/  LOP3.LUT R10, R10, 0xfffdffff, RZ, 0xc0, !PT ;  /* 0xfffdffff0a0a7812 */ /* 0x000fce00078ec0ff */
[----:B------:R-:W-:Y:S02]  /*96580*/  @!P6 IADD3 R160, P3, P4, R3, R24, R5 ;  /* 0x0000001803a0e210 */ /* 0x000fe40007c7e005 */
[----:B------:R-:W-:Y:S02]  /*96590*/  LOP3.LUT P2, RZ, R0, 0x800000, RZ, 0xc0, !PT ;  /* 0x0080000000ff7812 */ /* 0x000fe4000784c0ff */
[----:B------:R-:W-:Y:S02]  /*965a0*/  @P6 LOP3.LUT R10, R10, 0x20000, RZ, 0xfc, !PT ;  /* 0x000200000a0a6812 */ /* 0x000fe400078efcff */
[----:B------:R-:W-:Y:S02]  /*965b0*/  @!P6 IADD3.X R161, R2, R31, R4, P3, P4 ;  /* 0x0000001f02a1e210 */ /* 0x000fe40001fe8404 */
[----:B------:R-:W-:Y:S02]  /*965c0*/  ISETP.LT.OR P6, PT, R29, 0x131, !P0 ;  /* 0x000001311d00780c */ /* 0x000fe400047c1670 */
[----:B------:R-:W-:-:S05]  /*965d0*/  F2FP.SATFINITE.E4M3.F32.PACK_AB_MERGE_C R16, RZ, R16, RZ ;  /* 0x00000010ff10723e */ /* 0x000fca00048070ff */
[----:B------:R0:W-:Y:S06]  /*965e0*/  @!P2 STG.E.U8 desc[UR30][R162.64+0x109], R16 ;  /* 0x00010910a200a986 */ /* 0x0001ec000c10111e */
[----:B0-----:R-:W-:Y:S01]  /*965f0*/  @!P6 IADD3 R16, P3, P4, R3, R24, R5 ;  /* 0x000000180310e210 */ /* 0x001fe20007c7e005 */
[----:B------:R-:W4:Y:S03]  /*96600*/  LDL.64 R162, [R1+0x340] ;  /* 0x0003400001a27983 */ /* 0x000f260000100a00 */
[----:B------:R-:W-:Y:S01]  /*96610*/  @!P6 IADD3.X R13, R2, R31, R4, P3, P4 ;  /* 0x0000001f020de210 */ /* 0x000fe20001fe8404 */
[----:B------:R2:W-:Y:S04]  /*96620*/  @!P6 STL [R1+0x1c8], R16 ;  /* 0x0001c8100100e387 */ /* 0x0005e80000100800 */
[----:B------:R-:W-:Y:S01]  /*96630*/  @!P6 STL [R1+0x2b8], R13 ;  /* 0x0002b80d0100e387 */ /* 0x000fe20000100800 */
[----:B------:R-:W-:-:S13]  /*96640*/  ISETP.LT.OR P3, PT, R29, 0x111, !P5 ;  /* 0x000001111d00780c */ /* 0x000fda0006f61670 */
[----:B------:R-:W0:Y:S01]  /*96650*/  @!P3 LDC.64 R18, c[0x0][0x5c0] ;  /* 0x00017000ff12bb82 */ /* 0x000e220000000a00 */
[----:B--2---:R-:W-:Y:S02]  /*96660*/  FMUL R16, R30, UR26 ;  /* 0x0000001a1e107c20 */ /* 0x004fe40008400000 */
[----:B------:R-:W2:Y:S01]  /*96670*/  LDL.LU R30, [R1+0xeb8] ;  /* 0x000eb800011e7983 */ /* 0x000ea20000300800 */
[----:B0-----:R-:W-:-:S03]  /*96680*/  @!P3 IADD3 R18, P4, R24, R18, RZ ;  /* 0x000000121812b210 */ /* 0x001fc60007f9e0ff */
[----:B------:R-:W2:Y:S01]  /*96690*/  LDL.64 R164, [R1+0x308] ;  /* 0x0003080001a47983 */ /* 0x000ea20000100a00 */
[----:B------:R-:W-:Y:S01]  /*966a0*/  F2FP.SATFINITE.E4M3.F32.PACK_AB_MERGE_C R16, RZ, R16, RZ ;  /* 0x00000010ff10723e */ /* 0x000fe200048070ff */
[----:B------:R-:W-:-:S05]  /*966b0*/  @!P3 IMAD.X R19, R31, 0x1, R19, P4 ;  /* 0x000000011f13b824 */ /* 0x000fca00020e0613 */
[----:B------:R0:W-:Y:S01]  /*966c0*/  @!P3 STG.E.U8 desc[UR30][R18.64+0x110], R16 ;  /* 0x000110101200b986 */ /* 0x0001e2000c10111e */
[----:B------:R-:W-:-:S13]  /*966d0*/  ISETP.LT.OR P3, PT, R29, 0x112, !P5 ;  /* 0x000001121d00780c */ /* 0x000fda0006f61670 */
[----:B0-----:R-:W0:Y:S01]  /*966e0*/  @!P3 LDC.64 R18, c[0x0][0x5c0] ;  /* 0x00017000ff12bb82 */ /* 0x001e220000000a00 */
[----:B------:R-:W-:-:S04]  /*966f0*/  LOP3.LUT R10, R10, 0xfffeffff, RZ, 0xc0, !PT ;  /* 0xfffeffff0a0a7812 */ /* 0x000fc800078ec0ff */
[----:B------:R-:W-:Y:S02]  /*96700*/  @P6 LOP3.LUT R10, R10, 0x10000, RZ, 0xfc, !PT ;  /* 0x000100000a0a6812 */ /* 0x000fe400078efcff */
[----:B------:R-:W-:Y:S01]  /*96710*/  ISETP.LT.OR P6, PT, R29, 0x132, !P0 ;  /* 0x000001321d00780c */ /* 0x000fe200047c1670 */
[----:B------:R-:W-:Y:S02]  /*96720*/  FMUL R16, R166, UR26 ;  /* 0x0000001aa6107c20 */ /* 0x000fe40008400000 */
[----:B------:R-:W2:Y:S01]  /*96730*/  LDL.LU R166, [R1+0xebc] ;  /* 0x000ebc0001a67983 */ /* 0x000ea20000300800 */
[----:B0-----:R-:W-:Y:S02]  /*96740*/  @!P3 IADD3 R18, P4, R24, R18, RZ ;  /* 0x000000121812b210 */ /* 0x001fe40007f9e0ff */
[----:B------:R-:W-:-:S03]  /*96750*/  F2FP.SATFINITE.E4M3.F32.PACK_AB_MERGE_C R16, RZ, R16, RZ ;  /* 0x00000010ff10723e */ /* 0x000fc600048070ff */
[----:B------:R-:W-:-:S05]  /*96760*/  @!P3 IMAD.X R19, R31, 0x1, R19, P4 ;  /* 0x000000011f13b824 */ /* 0x000fca00020e0613 */
[----:B------:R0:W-:Y:S01]  /*96770*/  @!P3 STG.E.U8 desc[UR30][R18.64+0x111], R16 ;  /* 0x000111101200b986 */ /* 0x0001e2000c10111e */
[----:B------:R-:W-:Y:S02]  /*96780*/  LOP3.LUT R10, R10, 0xffff7fff, RZ, 0xc0, !PT ;  /* 0xffff7fff0a0a7812 */ /* 0x000fe400078ec0ff */
[----:B0-----:R-:W-:-:S04]  /*96790*/  @!P6 IADD3 R16, P3, P4, R3, R24, R5 ;  /* 0x000000180310e210 */ /* 0x001fc80007c7e005 */
[----:B------:R-:W-:Y:S01]  /*967a0*/  @!P6 IADD3.X R13, R2, R31, R4, P3, P4 ;  /* 0x0000001f020de210 */ /* 0x000fe20001fe8404 */
[----:B------:R-:W-:Y:S01]  /*967b0*/  @!P6 STL [R1+0xe4], R16 ;  /* 0x0000e4100100e387 */ /* 0x000fe20000100800 */
[----:B------:R-:W-:-:S03]  /*967c0*/  @P6 LOP3.LUT R10, R10, 0x8000, RZ, 0xfc, !PT ;  /* 0x000080000a0a6812 */ /* 0x000fc600078efcff */
[----:B------:R0:W-:Y:S01]  /*967d0*/  @!P6 STL [R1+0x170], R13 ;  /* 0x0001700d0100e387 */ /* 0x0001e20000100800 */
[----:B------:R-:W-:-:S13]  /*967e0*/  ISETP.LT.OR P6, PT, R29, 0x139, !P0 ;  /* 0x000001391d00780c */ /* 0x000fda00047c1670 */
[----:B------:R-:W-:-:S04]  /*967f0*/  @!P6 IADD3 R18, P3, P4, R3, R24, R5 ;  /* 0x000000180312e210 */ /* 0x000fc80007c7e005 */
[----:B0-----:R-:W-:Y:S01]  /*96800*/  @!P6 IADD3.X R13, R2, R31, R4, P3, P4 ;  /* 0x0000001f020de210 */ /* 0x001fe20001fe8404 */
[----:B------:R-:W-:Y:S01]  /*96810*/  @!P6 STL [R1+0x254], R18 ;  /* 0x000254120100e387 */ /* 0x000fe20000100800 */
[----:B---3--:R-:W-:-:S03]  /*96820*/  FMUL R16, R12, UR26 ;  /* 0x0000001a0c107c20 */ /* 0x008fc60008400000 */
[----:B------:R-:W-:Y:S04]  /*96830*/  @!P6 STL [R1+0x2c8], R13 ;  /* 0x0002c80d0100e387 */ /* 0x000fe80000100800 */
[----:B------:R-:W3:Y:S01]  /*96840*/  LDL.LU R12, [R1+0xec0] ;  /* 0x000ec000010c7983 */ /* 0x000ee20000300800 */
[----:B------:R-:W-:-:S05]  /*96850*/  F2FP.SATFINITE.E4M3.F32.PACK_AB_MERGE_C R16, RZ, R16, RZ ;  /* 0x00000010ff10723e */ /* 0x000fca00048070ff */
[----:B----4-:R2:W-:Y:S01]  /*96860*/  @!P1 STG.E.U8 desc[UR30][R162.64+0x110], R16 ;  /* 0x00011010a2009986 */ /* 0x0105e2000c10111e */
[----:B------:R-:W-:-:S04]  /*96870*/  LOP3.LUT R10, R10, 0xffffbfff, RZ, 0xc0, !PT ;  /* 0xffffbfff0a0a7812 */ /* 0x000fc800078ec0ff */
[----:B------:R-:W-:Y:S02]  /*96880*/  @P6 LOP3.LUT R10, R10, 0x4000, RZ, 0xfc, !PT ;  /* 0x000040000a0a6812 */ /* 0x000fe400078efcff */
[----:B------:R-:W-:Y:S02]  /*96890*/  ISETP.LT.OR P6, PT, R29, 0x13a, !P0 ;  /* 0x0000013a1d00780c */ /* 0x000fe400047c1670 */
[C---:B------:R-:W-:Y:S02]  /*968a0*/  LOP3.LUT P1, RZ, R10.reuse, 0x40, RZ, 0xc0, !PT ;  /* 0x000000400aff7812 */ /* 0x040fe4000782c0ff */
[----:B------:R-:W-:Y:S01]  /*968b0*/  LOP3.LUT R10, R10, 0xffffdfff, RZ, 0xc0, !PT ;  /* 0xffffdfff0a0a7812 */ /* 0x000fe200078ec0ff */
[----:B--2---:R-:W-:Y:S02]  /*968c0*/  FMUL R16, R30, UR26 ;  /* 0x0000001a1e107c20 */ /* 0x004fe40008400000 */
[----:B------:R-:W2:Y:S06]  /*968d0*/  LDL.LU R30, [R1+0xec4] ;  /* 0x000ec400011e7983 */ /* 0x000eac0000300800 */
[----:B------:R-:W-:-:S02]  /*968e0*/  @!P6 IADD3 R162, P3, P4, R3, R24, R5 ;  /* 0x0000001803a2e210 */ /* 0x000fc40007c7e005 */
        /* <DEDUP_REMOVED lines=8> */
[----:B------:R-:W-:-:S02]  /*96970*/  @!P6 IADD3.X R13, R2, R31, R4, P3, P4 ;  /* 0x0000001f020de210 */ /* 0x000fc40001fe8404 */
[----:B------:R-:W-:-:S13]  /*96980*/  ISETP.LT.OR P3, PT, R29, 0x119, !P5 ;  /* 0x000001191d00780c */ /* 0x000fda0006f61670 */
[----:B------:R-:W0:Y:S01]  /*96990*/  @!P3 LDC.64 R18, c[0x0][0x5c0] ;  /* 0x00017000ff12bb82 */ /* 0x000e220000000a00 */
[----:B------:R1:W-:Y:S02]  /*969a0*/  @!P6 STL [R1+0x2f4], R16 ;  /* 0x0002f4100100e387 */ /* 0x0003e40000100800 */
[----:B-1----:R-:W-:-:S05]  /*969b0*/  FMUL R16, R166, UR26 ;  /* 0x0000001aa6107c20 */ /* 0x002fca0008400000 */
[----:B------:R-:W-:Y:S02]  /*969c0*/  F2FP.SATFINITE.E4M3.F32.PACK_AB_MERGE_C R16, RZ, R16, RZ ;  /* 0x00000010ff10723e */ /* 0x000fe400048070ff */
[----:B0-----:R-:W-:-:S05]  /*969d0*/  @!P3 IADD3 R18, P4, R24, R18, RZ ;  /* 0x000000121812b210 */ /* 0x001fca0007f9e0ff */
[----:B------:R-:W-:-:S05]  /*969e0*/  @!P3 IMAD.X R19, R31, 0x1, R19, P4 ;  /* 0x000000011f13b824 */ /* 0x000fca00020e0613 */
[----:B------:R0:W-:Y:S01]  /*969f0*/  @!P3 STG.E.U8 desc[UR30][R18.64+0x118], R16 ;  /* 0x000118101200b986 */ /* 0x0001e2000c10111e */
[----:B------:R-:W-:-:S03]  /*96a00*/  ISETP.LT.OR P3, PT, R29, 0x11a, !P5 ;  /* 0x0000011a1d00780c */ /* 0x000fc60006f61670 */
[----:B------:R-:W-:Y:S04]  /*96a10*/  @!P6 STL [R1+0x30c], R13 ;  /* 0x00030c0d0100e387 */ /* 0x000fe80000100800 */
[----:B------:R-:W4:Y:S01]  /*96a20*/  LDL.LU R168, [R1+0xec8] ;  /* 0x000ec80001a87983 */ /* 0x000f220000300800 */
[----:B------:R-:W-:-:S03]  /*96a30*/  LOP3.LUT R10, R10, 0xffffefff, RZ, 0xc0, !PT ;  /* 0xffffefff0a0a7812 */ /* 0x000fc600078ec0ff */
[----:B------:R-:W4:Y:S02]  /*96a40*/  LDL.64 R166, [R1+0x300] ;  /* 0x0003000001a67983 */ /* 0x000f240000100a00 */
[----:B0-----:R-:W0:Y:S01]  /*96a50*/  @!P3 LDC.64 R18, c[0x0][0x5c0] ;  /* 0x00017000ff12bb82 */ /* 0x001e220000000a00 */
[----:B------:R-:W-:Y:S02]  /*96a60*/  @P6 LOP3.LUT R10, R10, 0x1000, RZ, 0xfc, !PT ;  /* 0x000010000a0a6812 */ /* 0x000fe400078efcff */
[----:B------:R-:W-:Y:S01]  /*96a70*/  ISETP.LT.OR P6, PT, R29, 0x142, !P0 ;  /* 0x000001421d00780c */ /* 0x000fe200047c1670 */
[----:B---3--:R-:W-:Y:S02]  /*96a80*/  FMUL R16, R12, UR26 ;  /* 0x0000001a0c107c20 */ /* 0x008fe40008400000 */
[----:B------:R-:W3:Y:S03]  /*96a90*/  LDL.LU R12, [R1+0xecc] ;  /* 0x000ecc00010c7983 */ /* 0x000ee60000300800 */
[----:B------:R-:W-:-:S02]  /*96aa0*/  F2FP.SATFINITE.E4M3.F32.PACK_AB_MERGE_C R16, RZ, R16, RZ ;  /* 0x00000010ff10723e */ /* 0x000fc400048070ff */
[----:B0-----:R-:W-:-:S05]  /*96ab0*/  @!P3 IADD3 R18, P4, R24, R18, RZ ;  /* 0x000000121812b210 */ /* 0x001fca0007f9e0ff */
        /* <DEDUP_REMOVED lines=11> */
[----:B------:R-:W-:Y:S04]  /*96b70*/  @!P6 STL [R1+0x308], R18 ;  /* 0x000308120100e387 */ /* 0x000fe80000100800 */
[----:B------:R-:W-:Y:S01]  /*96b80*/  @!P6 STL [R1+0x31c], R13 ;  /* 0x00031c0d0100e387 */ /* 0x000fe20000100800 */
[----:B--2---:R-:W-:-:S03]  /*96b90*/  FMUL R16, R30, UR26 ;  /* 0x0000001a1e107c20 */ /* 0x004fc60008400000 */
[----:B------:R-:W2:Y:S01]  /*96ba0*/  LDL.LU R30, [R1+0xed0] ;  /* 0x000ed000011e7983 */ /* 0x000ea20000300800 */
[----:B------:R-:W-:Y:S02]  /*96bb0*/  LOP3.LUT R10, R10, 0xfffffbff, RZ, 0xc0, !PT ;  /* 0xfffffbff0a0a7812 */ /* 0x000fe400078ec0ff */
[----:B------:R-:W-:Y:S01]  /*96bc0*/  F2FP.SATFINITE.E4M3.F32.PACK_AB_MERGE_C R16, RZ, R16, RZ ;  /* 0x00000010ff10723e */ /* 0x000fe200048070ff */
[----:B------:R-:W2:Y:S01]  /*96bd0*/  LDL.LU R170, [R1+0xed4] ;  /* 0x000ed40001aa7983 */ /* 0x000ea20000300800 */
[----:B------:R-:W-:Y:S02]  /*96be0*/  @P6 LOP3.LUT R10, R10, 0x400, RZ, 0xfc, !PT ;  /* 0x000004000a0a6812 */ /* 0x000fe400078efcff */
[----:B------:R-:W-:Y:S02]  /*96bf0*/  ISETP.LT.OR P6, PT, R29, 0x14a, !P0 ;  /* 0x0000014a1d00780c */ /* 0x000fe400047c1670 */
[----:B------:R-:W-:Y:S02]  /*96c00*/  LOP3.LUT R10, R10, 0xfffffdff, RZ, 0xc0, !PT ;  /* 0xfffffdff0a0a7812 */ /* 0x000fe400078ec0ff */
[----:B------:R-:W-:-:S09]  /*96c10*/  LOP3.LUT P2, RZ, R0, 0x400, RZ, 0xc0, !PT ;  /* 0x0000040000ff7812 */ /* 0x000fd2000784c0ff */
[----:B------:R-:W-:Y:S01]  /*96c20*/  @P6 LOP3.LUT R10, R10, 0x200, RZ, 0xfc, !PT ;  /* 0x000002000a0a6812 */ /* 0x000fe200078efcff */
[----:B----4-:R0:W-:Y:S02]  /*96c30*/  @!P1 STG.E.U8 desc[UR30][R164.64+0x118], R16 ;  /* 0x00011810a4009986 */ /* 0x0101e4000c10111e */
[----:B0-----:R-:W-:-:S04]  /*96c40*/  @!P6 IADD3 R164, P3, P4, R3, R24, R5 ;  /* 0x0000001803a4e210 */ /* 0x001fc80007c7e005 */
[----:B------:R-:W-:Y:S02]  /*96c50*/  @!P6 IADD3.X R165, R2, R31, R4, P3, P4 ;  /* 0x0000001f02a5e210 */ /* 0x000fe40001fe8404 */
[----:B------:R-:W-:Y:S01]  /*96c60*/  ISETP.LT.OR P6, PT, R29, 0x151, !P0 ;  /* 0x000001511d00780c */ /* 0x000fe200047c1670 */
[----:B------:R-:W-:-:S05]  /*96c70*/  FMUL R16, R168, UR26 ;  /* 0x0000001aa8107c20 */ /* 0x000fca0008400000 */
[----:B------:R-:W-:-:S05]  /*96c80*/  F2FP.SATFINITE.E4M3.F32.PACK_AB_MERGE_C R16, RZ, R16, RZ ;  /* 0x00000010ff10723e */ /* 0x000fca00048070ff */
[----:B------:R0:W-:Y:S02]  /*96c90*/  @!P2 STG.E.U8 desc[UR30][R166.64+0x119], R16 ;  /* 0x00011910a600a986 */ /* 0x0001e4000c10111e */
[----:B0-----:R-:W-:Y:S02]  /*96ca0*/  @!P6 IADD3 R16, P3, P4, R3, R24, R5 ;  /* 0x000000180310e210 */ /* 0x001fe40007c7e005 */
[----:B------:R-:W4:Y:S02]  /*96cb0*/  LDL.LU.64 R166, [R1+0x310] ;  /* 0x0003100001a67983 */ /* 0x000f240000300a00 */
        /* <DEDUP_REMOVED lines=33> */
[----:B------:R-:W-:Y:S04]  /*96ed0*/  @!P6 STL [R1+0x32c], R13 ;  /* 0x00032c0d0100e387 */ /* 0x000fe80000100800 */
[----:B------:R-:W2:Y:S01]  /*96ee0*/  LDL.LU R172, [R1+0xee0] ;  /* 0x000ee00001ac7983 */ /* 0x000ea20000300800 */
[----:B------:R-:W-:Y:S01]  /*96ef0*/  LOP3.LUT P1, RZ, R11, 0x800, RZ, 0xc0, !PT ;  /* 0x000008000bff7812 */ /* 0x000fe2000782c0ff */
[----:B------:R-:W-:Y:S01]  /*96f00*/  FMUL R16, R170, UR26 ;  /* 0x0000001aaa107c20 */ /* 0x000fe20008400000 */
[----:B------:R-:W-:-:S04]  /*96f10*/  LOP3.LUT R10, R10, 0xffffffbf, RZ, 0xc0, !PT ;  /* 0xffffffbf0a0a7812 */ /* 0x000fc800078ec0ff */
[----:B------:R-:W-:Y:S02]  /*96f20*/  F2FP.SATFINITE.E4M3.F32.PACK_AB_MERGE_C R16, RZ, R16, RZ ;  /* 0x00000010ff10723e */ /* 0x000fe400048070ff */
[----:B------:R-:W-:Y:S02]  /*96f30*/  @P6 LOP3.LUT R10, R10, 0x40, RZ, 0xfc, !PT ;  /* 0x000000400a0a6812 */ /* 0x000fe400078efcff */
[----:B------:R-:W-:Y:S02]  /*96f40*/  ISETP.LT.OR P6, PT, R29, 0x15a, !P0 ;  /* 0x0000015a1d00780c */ /* 0x000fe400047c1670 */
[----:B------:R-:W-:Y:S02]  /*96f50*/  LOP3.LUT R10, R10, 0xffffffdf, RZ, 0xc0, !PT ;  /* 0xffffffdf0a0a7812 */ /* 0x000fe400078ec0ff */
[----:B------:R-:W-:Y:S01]  /*96f60*/  LOP3.LUT P2, RZ, R8, 0x80000, RZ, 0xc0, !PT ;  /* 0x0008000008ff7812 */ /* 0x000fe2000784c0ff */
[----:B----4-:R3:W-:Y:S02]  /*96f70*/  @!P1 STG.E.U8 desc[UR30][R166.64+0x120], R16 ;  /* 0x00012010a6009986 */ /* 0x0107e4000c10111e */
[----:B---3--:R-:W-:-:S02]  /*96f80*/  FMUL R16, R12, UR26 ;  /* 0x0000001a0c107c20 */ /* 0x008fc40008400000 */
[----:B------:R-:W3:Y:S04]  /*96f90*/  LDL.LU R12, [R1+0xee4] ;  /* 0x000ee400010c7983 */ /* 0x000ee80000300800 */
[----:B------:R-:W-:Y:S02]  /*96fa0*/  @!P6 IADD3 R166, P3, P4, R3, R24, R5 ;  /* 0x0000001803a6e210 */ /* 0x000fe40007c7e005 */
[----:B------:R-:W-:Y:S02]  /*96fb0*/  @P6 LOP3.LUT R10, R10, 0x20, RZ, 0xfc, !PT ;  /* 0x000000200a0a6812 */ /* 0x000fe400078efcff */
[----:B------:R-:W-:Y:S02]  /*96fc0*/  @!P6 IADD3.X R167, R2, R31, R4, P3, P4 ;  /* 0x0000001f02a7e210 */ /* 0x000fe40001fe8404 */
[----:B------:R-:W-:-:S02]  /*96fd0*/  ISETP.LT.OR P6, PT, R29, 0x161, !P0 ;  /* 0x000001611d00780c */ /* 0x000fc400047c1670 */
[----:B------:R-:W-:-:S05]  /*96fe0*/  F2FP.SATFINITE.E4M3.F32.PACK_AB_MERGE_C R16, RZ, R16, RZ ;  /* 0x00000010ff10723e */ /* 0x000fca00048070ff */
[----:B------:R0:W-:Y:S06]  /*96ff0*/  @!P2 STG.E.U8 desc[UR30][R168.64+0x121], R16 ;  /* 0x00012110a800a986 */ /* 0x0001ec000c10111e */
[----:B0-----:R-:W-:Y:S01]  /*97000*/  @!P6 IADD3 R16, P3, P4, R3, R24, R5 ;  /* 0x000000180310e210 */ /* 0x001fe20007c7e005 */
[----:B------:R-:W4:Y:S03]  /*97010*/  LDL.LU.64 R168, [R1+0x2f8] ;  /* 0x0002f80001a87983 */ /* 0x000f260000300a00 */
        /* <DEDUP_REMOVED lines=16> */
[----:B------:R-:W-:Y:S02]  /*97120*/  ISETP.LT.OR P6, PT, R29, 0x162, !P0 ;  /* 0x000001621d00780c */ /* 0x000fe400047c1670 */
[----:B0-----:R-:W-:-:S05]  /*97130*/  @!P3 IADD3 R18, P4, R24, R18, RZ ;  /* 0x000000121812b210 */ /* 0x001fca0007f9e0ff */
[----:B------:R-:W-:Y:S02]  /*97140*/  @!P3 IMAD.X R19, R31, 0x1, R19, P4 ;  /* 0x000000011f13b824 */ /* 0x000fe400020e0613 */
[----:B------:R-:W-:Y:S02]  /*97150*/  FMUL R16, R172, UR26 ;  /* 0x0000001aac107c20 */ /* 0x000fe40008400000 */
[----:B------:R-:W2:Y:S03]  /*97160*/  LDL.LU R172, [R1+0xeec] ;  /* 0x000eec0001ac7983 */ /* 0x000ea60000300800 */
[----:B------:R-:W-:-:S05]  /*97170*/  F2FP.SATFINITE.E4M3.F32.PACK_AB_MERGE_C R16, RZ, R16, RZ ;  /* 0x00000010ff10723e */ /* 0x000fca00048070ff */
        /* <DEDUP_REMOVED lines=12> */
[----:B---3--:R-:W-:-:S03]  /*97240*/  FMUL R16, R12, UR26 ;  /* 0x0000001a0c107c20 */ /* 0x008fc60008400000 */
[----:B------:R-:W3:Y:S01]  /*97250*/  LDL.LU R12, [R1+0xef0] ;  /* 0x000ef000010c7983 */ /* 0x000ee20000300800 */
[----:B------:R-:W-:Y:S02]  /*97260*/  LOP3.LUT P1, RZ, R11, 0x4000, RZ, 0xc0, !PT ;  /* 0x000040000bff7812 */ /* 0x000fe4000782c0ff */
[----:B------:R-:W-:-:S11]  /*97270*/  F2FP.SATFINITE.E4M3.F32.PACK_AB_MERGE_C R16, RZ, R16, RZ ;  /* 0x00000010ff10723e */ /* 0x000fd600048070ff */
[----:B----4-:R2:W-:Y:S01]  /*97280*/  @!P1 STG.E.U8 desc[UR30][R168.64+0x128], R16 ;  /* 0x00012810a8009986 */ /* 0x0105e2000c10111e */
[----:B------:R-:W-:-:S04]  /*97290*/  LOP3.LUT R10, R10, 0xfffffffb, RZ, 0xc0, !PT ;  /* 0xfffffffb0a0a7812 */ /* 0x000fc800078ec0ff */
[----:B------:R-:W-:Y:S02]  /*972a0*/  @P6 LOP3.LUT R10, R10, 0x4, RZ, 0xfc, !PT ;  /* 0x000000040a0a6812 */ /* 0x000fe400078efcff */
[----:B------:R-:W-:Y:S01]  /*972b0*/  ISETP.LT.OR P6, PT, R29, 0x16a, !P0 ;  /* 0x0000016a1d00780c */ /* 0x000fe200047c1670 */
[----:B--2---:R-:W-:Y:S02]  /*972c0*/  FMUL R16, R30, UR26 ;  /* 0x0000001a1e107c20 */ /* 0x004fe40008400000 */
[----:B------:R-:W2:Y:S01]  /*972d0*/  LDL.LU R30, [R1+0xef4] ;  /* 0x000ef400011e7983 */ /* 0x000ea20000300800 */
[----:B------:R-:W-:-:S09]  /*972e0*/  LOP3.LUT R10, R10, 0xfffffffd, RZ, 0xc0, !PT ;  /* 0xfffffffd0a0a7812 */ /* 0x000fd200078ec0ff */
        /* <DEDUP_REMOVED lines=8> */
[----:B------:R-:W4:Y:S03]  /*97370*/  LDL.LU.64 R170, [R1+0x2e8] ;  /* 0x0002e80001aa7983 */ /* 0x000f260000300a00 */
[----:B------:R-:W-:-:S02]  /*97380*/  @!P6 IADD3.X R13, R2, R31, R4, P3, P4 ;  /* 0x0000001f020de210 */ /* 0x000fc40001fe8404 */
[----:B------:R-:W-:-:S13]  /*97390*/  ISETP.LT.OR P3, PT, R29, 0x131, !P5 ;  /* 0x000001311d00780c */ /* 0x000fda0006f61670 */
[----:B------:R-:W0:Y:S01]  /*973a0*/  @!P3 LDC.64 R18, c[0x0][0x5c0] ;  /* 0x00017000ff12bb82 */ /* 0x000e220000000a00 */
[----:B------:R1:W-:Y:S02]  /*973b0*/  @!P6 STL [R1+0x340], R16 ;  /* 0x000340100100e387 */ /* 0x0003e40000100800 */
[----:B-1----:R-:W-:Y:S01]  /*973c0*/  FMUL R16, R172, UR26 ;  /* 0x0000001aac107c20 */ /* 0x002fe20008400000 */
[----:B0-----:R-:W-:-:S04]  /*973d0*/  @!P3 IADD3 R18, P4, R24, R18, RZ ;  /* 0x000000121812b210 */ /* 0x001fc80007f9e0ff */
[----:B------:R-:W-:Y:S01]  /*973e0*/  F2FP.SATFINITE.E4M3.F32.PACK_AB_MERGE_C R16, RZ, R16, RZ ;  /* 0x00000010ff10723e */ /* 0x000fe200048070ff */
        /* <DEDUP_REMOVED lines=9> */
[----:B------:R-:W-:Y:S02]  /*97480*/  ISETP.LT.OR P6, PT, R29, 0x172, !P0 ;  /* 0x000001721d00780c */ /* 0x000fe400047c1670 */
[----:B------:R-:W-:Y:S02]  /*97490*/  LOP3.LUT R9, R9, 0x7fffffff, RZ, 0xc0, !PT ;  /* 0x7fffffff09097812 */ /* 0x000fe400078ec0ff */
[----:B0-----:R-:W-:Y:S01]  /*974a0*/  @!P3 IADD3 R18, P4, R24, R18, RZ ;  /* 0x000000121812b210 */ /* 0x001fe20007f9e0ff */
[----:B---3--:R-:W-:-:S02]  /*974b0*/  FMUL R16, R12, UR26 ;  /* 0x0000001a0c107c20 */ /* 0x008fc40008400000 */
[----:B------:R-:W3:Y:S02]  /*974c0*/  LDL.LU R12, [R1+0xefc] ;  /* 0x000efc00010c7983 */ /* 0x000ee40000300800 */
[----:B------:R-:W-:Y:S01]  /*974d0*/  @!P3 IMAD.X R19, R31, 0x1, R19, P4 ;  /* 0x000000011f13b824 */ /* 0x000fe200020e0613 */
[----:B------:R-:W-:-:S05]  /*974e0*/  F2FP.SATFINITE.E4M3.F32.PACK_AB_MERGE_C R16, RZ, R16, RZ ;  /* 0x00000010ff10723e */ /* 0x000fca00048070ff */
[----:B------:R0:W-:Y:S01]  /*974f0*/  @!P3 STG.E.U8 desc[UR30][R18.64+0x131], R16 ;  /* 0x000131101200b986 */ /* 0x0001e2000c10111e */
[----:B------:R-:W-:Y:S02]  /*97500*/  @P6 LOP3.LUT R9, R9, 0x80000000, RZ, 0xfc, !PT ;  /* 0x8000000009096812 */ /* 0x000fe400078efcff */
[----:B0-----:R-:W-:-:S04]  /*97510*/  @!P6 IADD3 R16, P3, P4, R3, R24, R5 ;  /* 0x000000180310e210 */ /* 0x001fc80007c7e005 */
[----:B------:R-:W-:Y:S01]  /*97520*/  @!P6 IADD3.X R13, R2, R31, R4, P3, P4 ;  /* 0x0000001f020de210 */ /* 0x000fe20001fe8404 */
[----:B------:R-:W-:Y:S04]  /*97530*/  @!P6 STL [R1+0x2d8], R16 ;  /* 0x0002d8100100e387 */ /* 0x000fe80000100800 */
        /* <DEDUP_REMOVED lines=9> */
[----:B------:R-:W-:Y:S01]  /*975d0*/  LOP3.LUT P1, RZ, R11, 0x20000, RZ, 0xc0, !PT ;  /* 0x000200000bff7812 */ /* 0x000fe2000782c0ff */
[----:B------:R-:W2:Y:S01]  /*975e0*/  LDL.LU R180, [R1+0xf04] ;  /* 0x000f040001b47983 */ /* 0x000ea20000300800 */
[----:B------:R-:W-:Y:S02]  /*975f0*/  @P6 LOP3.LUT R9, R9, 0x40000000, RZ, 0xfc, !PT ;  /* 0x4000000009096812 */ /* 0x000fe400078efcff */
[----:B------:R-:W-:Y:S02]  /*97600*/  ISETP.LT.OR P6, PT, R29, 0x17a, !P0 ;  /* 0x0000017a1d00780c */ /* 0x000fe400047c1670 */
[----:B------:R-:W-:Y:S02]  /*97610*/  F2FP.SATFINITE.E4M3.F32.PACK_AB_MERGE_C R16, RZ, R16, RZ ;  /* 0x00000010ff10723e */ /* 0x000fe400048070ff */
[----:B------:R-:W-:-:S02]  /*97620*/  LOP3.LUT R9, R9, 0xdfffffff, RZ, 0xc0, !PT ;  /* 0xdfffffff09097812 */ /* 0x000fc400078ec0ff */
[----:B------:R-:W-:-:S07]  /*97630*/  LOP3.LUT P2, RZ, R8, 0x100000, RZ, 0xc0, !PT ;  /* 0x0010000008ff7812 */ /* 0x000fce000784c0ff */
        /* <DEDUP_REMOVED lines=137> */
[----:B---3--:R-:W-:-:S04]  /*97ed0*/  FMUL R16, R12, UR26 ;  /* 0x0000001a0c107c20 */ /* 0x008fc80008400000 */
[----:B------:R-:W-:Y:S01]  /*97ee0*/  @!P3 IMAD.X R19, R31, 0x1, R19, P4 ;  /* 0x000000011f13b824 */ /* 0x000fe200020e0613 */
[----:B------:R-:W3:Y:S01]  /*97ef0*/  LDL.LU R12, [R1+0xf2c] ;  /* 0x000f2c00010c7983 */ /* 0x000ee20000300800 */
        /* <DEDUP_REMOVED lines=35> */
[----:B------:R-:W-:Y:S08]  /*98130*/  @!P6 STL [R1+0x388], R13 ;  /* 0x0003880d0100e387 */ /* 0x000ff00000100800 */
[----:B------:R-:W0:Y:S01]  /*98140*/  @!P3 LDC.64 R18, c[0x0][0x5c0] ;  /* 0x00017000ff12bb82 */ /* 0x000e220000000a00 */
[----:B---3--:R-:W-:-:S02]  /*98150*/  FMUL R16, R12, UR26 ;  /* 0x0000001a0c107c20 */ /* 0x008fc40008400000 */
[----:B------:R-:W3:Y:S03]  /*98160*/  LDL.LU R12, [R1+0xf38] ;  /* 0x000f3800010c7983 */ /* 0x000ee60000300800 */
[----:B------:R-:W-:Y:S01]  /*98170*/  F2FP.SATFINITE.E4M3.F32.PACK_AB_MERGE_C R16, RZ, R16, RZ ;  /* 0x00000010ff10723e */ /* 0x000fe200048070ff */
[----:B------:R-:W3:Y:S01]  /*98180*/  LDL.LU.64 R184, [R1+0x1a0] ;  /* 0x0001a00001b87983 */ /* 0x000ee20000300a00 */
[----:B0-----:R-:W-:-:S05]  /*98190*/  @!P3 IADD3 R18, P4, R24, R18, RZ ;  /* 0x000000121812b210 */ /* 0x001fca0007f9e0ff */
[----:B------:R-:W-:-:S05]  /*981a0*/  @!P3 IMAD.X R19, R31, 0x1, R19, P4 ;  /* 0x000000011f13b824 */ /* 0x000fca00020e0613 */
[----:B------:R2:W-:Y:S02]  /*981b0*/  @!P3 STG.E.U8 desc[UR30][R18.64+0x150], R16 ;  /* 0x000150101200b986 */ /* 0x0005e4000c10111e */
[----:B--2---:R-:W-:Y:S02]  /*981c0*/  FMUL R16, R30, UR26 ;  /* 0x0000001a1e107c20 */ /* 0x004fe40008400000 */
[----:B------:R-:W2:Y:S01]  /*981d0*/  LDL.LU R30, [R1+0xf3c] ;  /* 0x000f3c00011e7983 */ /* 0x000ea20000300800 */
[----:B------:R-:W-:-:S13]  /*981e0*/  ISETP.LT.OR P3, PT, R29, 0x152, !P5 ;  /* 0x000001521d00780c */ /* 0x000fda0006f61670 */
[----:B------:R-:W0:Y:S01]  /*981f0*/  @!P3 LDC.64 R18, c[0x0][0x5c0] ;  /* 0x00017000ff12bb82 */ /* 0x000e220000000a00 */
[----:B------:R-:W-:-:S04]  /*98200*/  LOP3.LUT R9, R9, 0xfffeffff, RZ, 0xc0, !PT ;  /* 0xfffeffff09097812 */ /* 0x000fc800078ec0ff */
[----:B------:R-:W-:Y:S02]  /*98210*/  @P6 LOP3.LUT R9, R9, 0x10000, RZ, 0xfc, !PT ;  /* 0x0001000009096812 */ /* 0x000fe400078efcff */
[----:B------:R-:W-:Y:S02]  /*98220*/  ISETP.LT.OR P6, PT, R29, 0x1b2, !P0 ;  /* 0x000001b21d00780c */ /* 0x000fe400047c1670 */
[----:B------:R-:W-:Y:S02]  /*98230*/  F2FP.SATFINITE.E4M3.F32.PACK_AB_MERGE_C R16, RZ, R16, RZ ;  /* 0x00000010ff10723e */ /* 0x000fe400048070ff */
        /* <DEDUP_REMOVED lines=13> */
[----:B------:R0:W-:Y:S04]  /*98310*/  @!P6 STL [R1+0x38c], R13 ;  /* 0x00038c0d0100e387 */ /* 0x0001e80000100800 */
[----:B0-----:R-:W2:Y:S01]  /*98320*/  LDL.LU R13, [R1+0xf40] ;  /* 0x000f4000010d7983 */ /* 0x001ea20000300800 */
[----:B------:R-:W-:Y:S01]  /*98330*/  LOP3.LUT P1, RZ, R11, 0x20000000, RZ, 0xc0, !PT ;  /* 0x200000000bff7812 */ /* 0x000fe2000782c0ff */
[----:B------:R-:W-:-:S05]  /*98340*/  FMUL R16, R186, UR26 ;  /* 0x0000001aba107c20 */ /* 0x000fca0008400000 */
[----:B------:R-:W-:-:S07]  /*98350*/  F2FP.SATFINITE.E4M3.F32.PACK_AB_MERGE_C R16, RZ, R16, RZ ;  /* 0x00000010ff10723e */ /* 0x000fce00048070ff */
[----:B----4-:R3:W-:Y:S02]  /*98360*/  @!P1 STG.E.U8 desc[UR30][R182.64+0x150], R16 ;  /* 0x00015010b6009986 */ /* 0x0107e4000c10111e */
[----:B---3--:R-:W-:Y:S02]  /*98370*/  FMUL R16, R12, UR26 ;  /* 0x0000001a0c107c20 */ /* 0x008fe40008400000 */
[----:B------:R-:W3:Y:S01]  /*98380*/  LDL.LU R12, [R1+0xf44] ;  /* 0x000f4400010c7983 */ /* 0x000ee20000300800 */
[----:B------:R-:W-:Y:S02]  /*98390*/  LOP3.LUT P2, RZ, R8, 0x400000, RZ, 0xc0, !PT ;  /* 0x0040000008ff7812 */ /* 0x000fe4000784c0ff */
[----:B------:R-:W-:-:S11]  /*983a0*/  F2FP.SATFINITE.E4M3.F32.PACK_AB_MERGE_C R16, RZ, R16, RZ ;  /* 0x00000010ff10723e */ /* 0x000fd600048070ff */
[----:B------:R0:W-:Y:S04]  /*983b0*/  @!P2 STG.E.U8 desc[UR30][R184.64+0x151], R16 ;  /* 0x00015110b800a986 */ /* 0x0001e8000c10111e */
[----:B0-----:R-:W4:Y:S01]  /*983c0*/  LDL.LU.64 R184, [R1+0x1f0] ;  /* 0x0001f00001b87983 */ /* 0x001f220000300a00 */
[----:B------:R-:W-:Y:S01]  /*983d0*/  LOP3.LUT R9, R9, 0xffffbfff, RZ, 0xc0, !PT ;  /* 0xffffbfff09097812 */ /* 0x000fe200078ec0ff */
[----:B--2---:R-:W-:Y:S02]  /*983e0*/  FMUL R16, R30, UR26 ;  /* 0x0000001a1e107c20 */ /* 0x004fe40008400000 */
[----:B------:R-:W2:Y:S01]  /*983f0*/  LDL.LU R30, [R1+0xf48] ;  /* 0x000f4800011e7983 */ /* 0x000ea20000300800 */
[----:B------:R-:W-:Y:S02]  /*98400*/  @P6 LOP3.LUT R9, R9, 0x4000, RZ, 0xfc, !PT ;  /* 0x0000400009096812 */ /* 0x000fe400078efcff */
[----:B------:R-:W-:Y:S01]  /*98410*/  ISETP.LT.OR P6, PT, R29, 0x1ba, !P0 ;  /* 0x000001ba1d00780c */ /* 0x000fe200047c1670 */
[----:B------:R-:W2:Y:S01]  /*98420*/  LDL.LU.64 R186, [R1+0x198] ;  /* 0x0001980001ba7983 */ /* 0x000ea20000300a00 */
[----:B------:R-:W-:-:S11]  /*98430*/  LOP3.LUT R9, R9, 0xffffdfff, RZ, 0xc0, !PT ;  /* 0xffffdfff09097812 */ /* 0x000fd600078ec0ff */
[----:B------:R-:W-:Y:S02]  /*98440*/  @!P6 IADD3 R182, P3, P4, R3, R24, R5 ;  /* 0x0000001803b6e210 */ /* 0x000fe40007c7e005 */
[----:B------:R-:W-:Y:S02]  /*98450*/  @P6 LOP3.LUT R9, R9, 0x2000, RZ, 0xfc, !PT ;  /* 0x0000200009096812 */ /* 0x000fe400078efcff */
[----:B------:R-:W-:Y:S02]  /*98460*/  @!P6 IADD3.X R183, R2, R31, R4, P3, P4 ;  /* 0x0000001f02b7e210 */ /* 0x000fe40001fe8404 */
[----:B------:R-:W-:-:S13]  /*98470*/  ISETP.LT.OR P6, PT, R29, 0x1c1, !P0 ;  /* 0x000001c11d00780c */ /* 0x000fda00047c1670 */
[----:B------:R-:W-:-:S04]  /*98480*/  @!P6 IADD3 R26, P3, P4, R3, R24, R5 ;  /* 0x00000018031ae210 */ /* 0x000fc80007c7e005 */
[----:B------:R-:W-:Y:S02]  /*98490*/  @!P6 IADD3.X R27, R2, R31, R4, P3, P4 ;  /* 0x0000001f021be210 */ /* 0x000fe40001fe8404 */
[----:B------:R-:W-:-:S13]  /*984a0*/  ISETP.LT.OR P3, PT, R29, 0x159, !P5 ;  /* 0x000001591d00780c */ /* 0x000fda0006f61670 */
[----:B------:R-:W0:Y:S01]  /*984b0*/  @!P3 LDC.64 R18, c[0x0][0x5c0] ;  /* 0x00017000ff12bb82 */ /* 0x000e220000000a00 */
[----:B------:R-:W-:Y:S02]  /*984c0*/  F2FP.SATFINITE.E4M3.F32.PACK_AB_MERGE_C R16, RZ, R16, RZ ;  /* 0x00000010ff10723e */ /* 0x000fe400048070ff */
[----:B0-----:R-:W-:-:S05]  /*984d0*/  @!P3 IADD3 R18, P4, R24, R18, RZ ;  /* 0x000000121812b210 */ /* 0x001fca0007f9e0ff */
[----:B------:R-:W-:-:S05]  /*984e0*/  @!P3 IMAD.X R19, R31, 0x1, R19, P4 ;  /* 0x000000011f13b824 */ /* 0x000fca00020e0613 */
[----:B------:R0:W-:Y:S01]  /*984f0*/  @!P3 STG.E.U8 desc[UR30][R18.64+0x158], R16 ;  /* 0x000158101200b986 */ /* 0x0001e2000c10111e */
[----:B------:R-:W-:-:S13]  /*98500*/  ISETP.LT.OR P3, PT, R29, 0x15a, !P5 ;  /* 0x0000015a1d00780c */ /* 0x000fda0006f61670 */
[----:B0-----:R-:W0:Y:S01]  /*98510*/  @!P3 LDC.64 R18, c[0x0][0x5c0] ;  /* 0x00017000ff12bb82 */ /* 0x001e220000000a00 */
[----:B------:R-:W-:Y:S02]  /*98520*/  FMUL R16, R13, UR26 ;  /* 0x0000001a0d107c20 */ /* 0x000fe40008400000 */
[----:B------:R-:W2:Y:S03]  /*98530*/  LDL.LU R13, [R1+0xf4c] ;  /* 0x000f4c00010d7983 */ /* 0x000ea60000300800 */
[----:B------:R-:W-:Y:S02]  /*98540*/  F2FP.SATFINITE.E4M3.F32.PACK_AB_MERGE_C R16, RZ, R16, RZ ;  /* 0x00000010ff10723e */ /* 0x000fe400048070ff */
[----:B0-----:R-:W-:-:S05]  /*98550*/  @!P3 IADD3 R18, P4, R24, R18, RZ ;  /* 0x000000121812b210 */ /* 0x001fca0007f9e0ff */
[----:B------:R-:W-:-:S05]  /*98560*/  @!P3 IMAD.X R19, R31, 0x1, R19, P4 ;  /* 0x000000011f13b824 */ /* 0x000fca00020e0613 */
[----:B------:R3:W-:Y:S02]  /*98570*/  @!P3 STG.E.U8 desc[UR30][R18.64+0x159], R16 ;  /* 0x000159101200b986 */ /* 0x0007e4000c10111e */
[----:B---3--:R-:W-:Y:S02]  /*98580*/  FMUL R16, R12, UR26 ;  /* 0x0000001a0c107c20 */ /* 0x008fe40008400000 */
[----:B------:R-:W3:Y:S01]  /*98590*/  LDL.LU R12, [R1+0xf50] ;  /* 0x000f5000010c7983 */ /* 0x000ee20000300800 */
[----:B------:R-:W-:Y:S02]  /*985a0*/  LOP3.LUT P1, RZ, R14, 0x1, RZ, 0xc0, !PT ;  /* 0x000000010eff7812 */ /* 0x000fe4000782c0ff */
[----:B------:R-:W-:-:S11]  /*985b0*/  F2FP.SATFINITE.E4M3.F32.PACK_AB_MERGE_C R16, RZ, R16, RZ ;  /* 0x00000010ff10723e */ /* 0x000fd600048070ff */
[----:B----4-:R2:W-:Y:S02]  /*985c0*/  @!P1 STG.E.U8 desc[UR30][R184.64+0x158], R16 ;  /* 0x00015810b8009986 */ /* 0x0105e4000c10111e */
[----:B--2---:R-:W-:Y:S02]  /*985d0*/  FMUL R16, R30, UR26 ;  /* 0x0000001a1e107c20 */ /* 0x004fe40008400000 */
[----:B------:R-:W2:Y:S01]  /*985e0*/  LDL.LU R30, [R1+0xf54] ;  /* 0x000f5400011e7983 */ /* 0x000ea20000300800 */
[----:B------:R-:W-:-:S04]  /*985f0*/  LOP3.LUT R9, R9, 0xffffefff, RZ, 0xc0, !PT ;  /* 0xffffefff09097812 */ /* 0x000fc800078ec0ff */
[----:B------:R-:W-:Y:S02]  /*98600*/  @P6 LOP3.LUT R9, R9, 0x1000, RZ, 0xfc, !PT ;  /* 0x0000100009096812 */ /* 0x000fe400078efcff */
[----:B------:R-:W-:Y:S02]  /*98610*/  ISETP.LT.OR P6, PT, R29, 0x1c2, !P0 ;  /* 0x000001c21d00780c */ /* 0x000fe400047c1670 */
[----:B------:R-:W-:-:S11]  /*98620*/  LOP3.LUT R9, R9, 0xfffff7ff, RZ, 0xc0, !PT ;  /* 0xfffff7ff09097812 */ /* 0x000fd600078ec0ff */
[----:B------:R-:W-:Y:S02]  /*98630*/  @!P6 IADD3 R32, P3, P4, R3, R24, R5 ;  /* 0x000000180320e210 */ /* 0x000fe40007c7e005 */
[----:B------:R-:W-:Y:S02]  /*98640*/  @P6 LOP3.LUT R9, R9, 0x800, RZ, 0xfc, !PT ;  /* 0x0000080009096812 */ /* 0x000fe400078efcff */
[----:B------:R-:W-:Y:S02]  /*98650*/  @!P6 IADD3.X R33, R2, R31, R4, P3, P4 ;  /* 0x0000001f0221e210 */ /* 0x000fe40001fe8404 */
[C---:B------:R-:W-:Y:S02]  /*98660*/  ISETP.LT.OR P6, PT, R29.reuse, 0x1c9, !P0 ;  /* 0x000001c91d00780c */ /* 0x040fe400047c1670 */
[----:B------:R-:W-:Y:S02]  /*98670*/  ISETP.LT.OR P1, PT, R29, 0x1ca, !P0 ;  /* 0x000001ca1d00780c */ /* 0x000fe40004721670 */
[----:B------:R-:W-:-:S09]  /*98680*/  LOP3.LUT R9, R9, 0xfffffbff, RZ, 0xc0, !PT ;  /* 0xfffffbff09097812 */ /* 0x000fd200078ec0ff */
[-CC-:B------:R-:W-:Y:S02]  /*98690*/  @!P6 IADD3 R34, P3, P4, R3, R24.reuse, R5.reuse ;  /* 0x000000180322e210 */ /* 0x180fe40007c7e005 */
[----:B------:R-:W-:Y:S02]  /*986a0*/  @P6 LOP3.LUT R9, R9, 0x400, RZ, 0xfc, !PT ;  /* 0x0000040009096812 */ /* 0x000fe400078efcff */
[----:B------:R-:W-:Y:S02]  /*986b0*/  @!P6 IADD3.X R35, R2, R31, R4, P3, P4 ;  /* 0x0000001f0223e210 */ /* 0x000fe40001fe8404 */
[----:B------:R-:W-:Y:S02]  /*986c0*/  LOP3.LUT R9, R9, 0xfffffdff, RZ, 0xc0, !PT ;  /* 0xfffffdff09097812 */ /* 0x000fe400078ec0ff */
[----:B------:R-:W-:Y:S02]  /*986d0*/  @!P1 IADD3 R184, P3, P4, R3, R24, R5 ;  /* 0x0000001803b89210 */ /* 0x000fe40007c7e005 */
[----:B------:R-:W-:-:S02]  /*986e0*/  @P1 LOP3.LUT R9, R9, 0x200, RZ, 0xfc, !PT ;  /* 0x0000020009091812 */ /* 0x000fc400078efcff */
[----:B------:R-:W-:Y:S02]  /*986f0*/  @!P1 IADD3.X R185, R2, R31, R4, P3, P4 ;  /* 0x0000001f02b99210 */ /* 0x000fe40001fe8404 */
[----:B------:R-:W-:Y:S02]  /*98700*/  ISETP.LT.OR P1, PT, R29, 0x1d1, !P0 ;  /* 0x000001d11d00780c */ /* 0x000fe40004721670 */
[----:B------:R-:W-:-:S11]  /*98710*/  LOP3.LUT P2, RZ, R0, 0x10, RZ, 0xc0, !PT ;  /* 0x0000001000ff7812 */ /* 0x000fd6000784c0ff */
[----:B------:R-:W-:-:S04]  /*98720*/  @!P1 IADD3 R36, P3, P4, R3, R24, R5 ;  /* 0x0000001803249210 */ /* 0x000fc80007c7e005 */
[----:B------:R-:W-:Y:S02]  /*98730*/  @!P1 IADD3.X R37, R2, R31, R4, P3, P4 ;  /* 0x0000001f02259210 */ /* 0x000fe40001fe8404 */
[----:B------:R-:W-:Y:S02]  /*98740*/  ISETP.LT.OR P3, PT, R29, 0x161, !P5 ;  /* 0x000001611d00780c */ /* 0x000fe40006f61670 */
[----:B------:R-:W-:-:S05]  /*98750*/  F2FP.SATFINITE.E4M3.F32.PACK_AB_MERGE_C R16, RZ, R16, RZ ;  /* 0x00000010ff10723e */ /* 0x000fca00048070ff */
[----:B------:R0:W-:Y:S06]  /*98760*/  @!P2 STG.E.U8 desc[UR30][R186.64+0x159], R16 ;  /* 0x00015910ba00a986 */ /* 0x0001ec000c10111e */
[----:B------:R-:W1:Y:S01]  /*98770*/  @!P3 LDC.64 R18, c[0x0][0x5c0] ;  /* 0x00017000ff12bb82 */ /* 0x000e620000000a00 */
[----:B0-----:R-:W4:Y:S04]  /*98780*/  LDL.LU.64 R186, [R1+0x1c0] ;  /* 0x0001c00001ba7983 */ /* 0x001f280000300a00 */
[----:B------:R-:W4:Y:S04]  /*98790*/  LDL.LU R194, [R1+0xf58] ;  /* 0x000f580001c27983 */ /* 0x000f280000300800 */
[----:B------:R-:W4:Y:S01]  /*987a0*/  LDL.LU.64 R192, [R1+0x128] ;  /* 0x0001280001c07983 */ /* 0x000f220000300a00 */
[----:B------:R-:W-:Y:S01]  /*987b0*/  FMUL R16, R13, UR26 ;  /* 0x0000001a0d107c20 */ /* 0x000fe20008400000 */
[----:B-1----:R-:W-:-:S04]  /*987c0*/  @!P3 IADD3 R18, P4, R24, R18, RZ ;  /* 0x000000121812b210 */ /* 0x002fc80007f9e0ff */
[----:B------:R-:W-:Y:S01]  /*987d0*/  F2FP.SATFINITE.E4M3.F32.PACK_AB_MERGE_C R16, RZ, R16, RZ ;  /* 0x00000010ff10723e */ /* 0x000fe200048070ff */
[----:B------:R-:W-:-:S05]  /*987e0*/  @!P3 IMAD.X R19, R31, 0x1, R19, P4 ;  /* 0x000000011f13b824 */ /* 0x000fca00020e0613 */
[----:B------:R0:W-:Y:S01]  /*987f0*/  @!P3 STG.E.U8 desc[UR30][R18.64+0x160], R16 ;  /* 0x000160101200b986 */ /* 0x0001e2000c10111e */
[----:B------:R-:W-:-:S13]  /*98800*/  ISETP.LT.OR P3, PT, R29, 0x162, !P5 ;  /* 0x000001621d00780c */ /* 0x000fda0006f61670 */
[----:B0-----:R-:W0:Y:S01]  /*98810*/  @!P3 LDC.64 R18, c[0x0][0x5c0] ;  /* 0x00017000ff12bb82 */ /* 0x001e220000000a00 */
[----:B---3--:R-:W-:Y:S02]  /*98820*/  FMUL R16, R12, UR26 ;  /* 0x0000001a0c107c20 */ /* 0x008fe40008400000 */
[----:B------:R-:W3:Y:S01]  /*98830*/  LDL.LU R12, [R1+0xf5c] ;  /* 0x000f5c00010c7983 */ /* 0x000ee20000300800 */
[----:B0-----:R-:W-:Y:S02]  /*98840*/  @!P3 IADD3 R18, P4, R24, R18, RZ ;  /* 0x000000121812b210 */ /* 0x001fe40007f9e0ff */
[----:B------:R-:W-:-:S03]  /*98850*/  F2FP.SATFINITE.E4M3.F32.PACK_AB_MERGE_C R16, RZ, R16, RZ ;  /* 0x00000010ff10723e */ /* 0x000fc600048070ff */
[----:B------:R-:W-:-:S05]  /*98860*/  @!P3 IMAD.X R19, R31, 0x1, R19, P4 ;  /* 0x000000011f13b824 */ /* 0x000fca00020e0613 */
[----:B------:R2:W-:Y:S02]  /*98870*/  @!P3 STG.E.U8 desc[UR30][R18.64+0x161], R16 ;  /* 0x000161101200b986 */ /* 0x0005e4000c10111e */
[----:B--2---:R-:W-:Y:S02]  /*98880*/  FMUL R16, R30, UR26 ;  /* 0x0000001a1e107c20 */ /* 0x004fe40008400000 */
[----:B------:R-:W2:Y:S01]  /*98890*/  LDL.LU R30, [R1+0xf60] ;  /* 0x000f6000011e7983 */ /* 0x000ea20000300800 */
[----:B------:R-:W-:Y:S02]  /*988a0*/  ISETP.LT.OR P2, PT, R29, 0x1d2, !P0 ;  /* 0x000001d21d00780c */ /* 0x000fe40004741670 */
[----:B------:R-:W-:Y:S01]  /*988b0*/  LOP3.LUT R9, R9, 0xfffffeff, RZ, 0xc0, !PT ;  /* 0xfffffeff09097812 */ /* 0x000fe200078ec0ff */
[----:B------:R-:W2:Y:S03]  /*988c0*/  LDL.LU R190, [R1+0xf64] ;  /* 0x000f640001be7983 */ /* 0x000ea60000300800 */
[----:B------:R-:W-:-:S04]  /*988d0*/  @P1 LOP3.LUT R9, R9, 0x100, RZ, 0xfc, !PT ;  /* 0x0000010009091812 */ /* 0x000fc800078efcff */
[----:B------:R-:W-:-:S03]  /*988e0*/  LOP3.LUT R9, R9, 0xffffff7f, RZ, 0xc0, !PT ;  /* 0xffffff7f09097812 */ /* 0x000fc600078ec0ff */
[----:B------:R-:W-:Y:S02]  /*988f0*/  @!P2 IADD3 R38, P3, P4, R3, R24, R5 ;  /* 0x000000180326a210 */ /* 0x000fe40007c7e005 */
[----:B------:R-:W-:Y:S02]  /*98900*/  @P2 LOP3.LUT R9, R9, 0x80, RZ, 0xfc, !PT ;  /* 0x0000008009092812 */ /* 0x000fe400078efcff */
[----:B------:R-:W-:Y:S02]  /*98910*/  @!P2 IADD3.X R13, R2, R31, R4, P3, P4 ;  /* 0x0000001f020da210 */ /* 0x000fe40001fe8404 */
[----:B------:R-:W-:Y:S02]  /*98920*/  ISETP.LT.OR P2, PT, R29, 0x1d9, !P0 ;  /* 0x000001d91d00780c */ /* 0x000fe40004741670 */
[----:B------:R-:W-:Y:S02]  /*98930*/  LOP3.LUT P6, RZ, R14, 0x8, RZ, 0xc0, !PT ;  /* 0x000000080eff7812 */ /* 0x000fe400078cc0ff */
[----:B------:R-:W-:-:S02]  /*98940*/  LOP3.LUT R15, R15, 0xfffff7ff, RZ, 0xc0, !PT ;  /* 0xfffff7ff0f0f7812 */ /* 0x000fc400078ec0ff */
[----:B------:R-:W-:-:S07]  /*98950*/  F2FP.SATFINITE.E4M3.F32.PACK_AB_MERGE_C R16, RZ, R16, RZ ;  /* 0x00000010ff10723e */ /* 0x000fce00048070ff */
[----:B------:R-:W-:Y:S02]  /*98960*/  @!P2 IADD3 R39, P3, P4, R3, R24, R5 ;  /* 0x000000180327a210 */ /* 0x000fe40007c7e005 */
[----:B------:R-:W-:Y:S02]  /*98970*/  @P2 LOP3.LUT R15, R15, 0x800, RZ, 0xfc, !PT ;  /* 0x000008000f0f2812 */ /* 0x000fe400078efcff */
[----:B------:R-:W-:Y:S02]  /*98980*/  @!P2 IADD3.X R40, R2, R31, R4, P3, P4 ;  /* 0x0000001f0228a210 */ /* 0x000fe40001fe8404 */
[----:B------:R-:W-:Y:S02]  /*98990*/  ISETP.LT.OR P2, PT, R29, 0x1da, !P0 ;  /* 0x000001da1d00780c */ /* 0x000fe40004741670 */
[----:B------:R-:W-:-:S11]  /*989a0*/  LOP3.LUT R9, R9, 0xffffffdf, RZ, 0xc0, !PT ;  /* 0xffffffdf09097812 */ /* 0x000fd600078ec0ff */
[----:B------:R-:W-:Y:S02]  /*989b0*/  @P2 LOP3.LUT R9, R9, 0x20, RZ, 0xfc, !PT ;  /* 0x0000002009092812 */ /* 0x000fe400078efcff */
[----:B------:R-:W-:Y:S01]  /*989c0*/  LOP3.LUT P1, RZ, R8, 0x800000, RZ, 0xc0, !PT ;  /* 0x0080000008ff7812 */ /* 0x000fe2000782c0ff */
[----:B----4-:R0:W-:Y:S02]  /*989d0*/  @!P6 STG.E.U8 desc[UR30][R186.64+0x160], R16 ;  /* 0x00016010ba00e986 */ /* 0x0101e4000c10111e */
[----:B0-----:R-:W-:Y:S02]  /*989e0*/  FMUL R16, R194, UR26 ;  /* 0x0000001ac2107c20 */ /* 0x001fe40008400000 */
[----:B------:R-:W4:Y:S01]  /*989f0*/  LDL.LU.64 R194, [R1+0x168] ;  /* 0x0001680001c27983 */ /* 0x000f220000300a00 */
[----:B------:R-:W-:-:S04]  /*98a00*/  @!P2 IADD3 R186, P3, P4, R3, R24, R5 ;  /* 0x0000001803baa210 */ /* 0x000fc80007c7e005 */
[----:B------:R-:W-:Y:S02]  /*98a10*/  @!P2 IADD3.X R187, R2, R31, R4, P3, P4 ;  /* 0x0000001f02bba210 */ /* 0x000fe40001fe8404 */
[----:B------:R-:W-:-:S13]  /*98a20*/  ISETP.LT.OR P2, PT, R29, 0x1e1, !P0 ;  /* 0x000001e11d00780c */ /* 0x000fda0004741670 */
[----:B------:R-:W-:-:S04]  /*98a30*/  @!P2 IADD3 R41, P3, P4, R3, R24, R5 ;  /* 0x000000180329a210 */ /* 0x000fc80007c7e005 */
[----:B------:R-:W-:Y:S02]  /*98a40*/  @!P2 IADD3.X R42, R2, R31, R4, P3, P4 ;  /* 0x0000001f022aa210 */ /* 0x000fe40001fe8404 */
[----:B------:R-:W-:Y:S02]  /*98a50*/  ISETP.LT.OR P3, PT, R29, 0x169, !P5 ;  /* 0x000001691d00780c */ /* 0x000fe40006f61670 */
[----:B------:R-:W-:-:S05]  /*98a60*/  F2FP.SATFINITE.E4M3.F32.PACK_AB_MERGE_C R16, RZ, R16, RZ ;  /* 0x00000010ff10723e */ /* 0x000fca00048070ff */
[----:B------:R3:W-:Y:S06]  /*98a70*/  @!P1 STG.E.U8 desc[UR30][R192.64+0x161], R16 ;  /* 0x00016110c0009986 */ /* 0x0007ec000c10111e */
[----:B------:R-:W0:Y:S01]  /*98a80*/  @!P3 LDC.64 R18, c[0x0][0x5c0] ;  /* 0x00017000ff12bb82 */ /* 0x000e220000000a00 */
[----:B---3--:R-:W-:Y:S02]  /*98a90*/  FMUL R16, R12, UR26 ;  /* 0x0000001a0c107c20 */ /* 0x008fe40008400000 */
        /* <DEDUP_REMOVED lines=10> */
[----:B------:R-:W-:Y:S02]  /*98b40*/  F2FP.SATFINITE.E4M3.F32.PACK_AB_MERGE_C R16, RZ, R16, RZ ;  /* 0x00000010ff10723e */ /* 0x000fe400048070ff */
[----:B------:R-:W-:Y:S02]  /*98b50*/  LOP3.LUT P6, RZ, R14, 0x40, RZ, 0xc0, !PT ;  /* 0x000000400eff7812 */ /* 0x000fe400078cc0ff */
[----:B0-----:R-:W-:-:S05]  /*98b60*/  @!P3 IADD3 R18, P4, R24, R18, RZ ;  /* 0x000000121812b210 */ /* 0x001fca0007f9e0ff */
[----:B------:R-:W-:-:S05]  /*98b70*/  @!P3 IMAD.X R19, R31, 0x1, R19, P4 ;  /* 0x000000011f13b824 */ /* 0x000fca00020e0613 */
[----:B------:R0:W-:Y:S02]  /*98b80*/  @!P3 STG.E.U8 desc[UR30][R18.64+0x169], R16 ;  /* 0x000169101200b986 */ /* 0x0001e4000c10111e */
[----:B0-----:R-:W-:-:S05]  /*98b90*/  FMUL R16, R190, UR26 ;  /* 0x0000001abe107c20 */ /* 0x001fca0008400000 */
[----:B------:R-:W-:-:S05]  /*98ba0*/  F2FP.SATFINITE.E4M3.F32.PACK_AB_MERGE_C R16, RZ, R16, RZ ;  /* 0x00000010ff10723e */ /* 0x000fca00048070ff */
[----:B----4-:R0:W-:Y:S04]  /*98bb0*/  @!P6 STG.E.U8 desc[UR30][R194.64+0x168], R16 ;  /* 0x00016810c200e986 */ /* 0x0101e8000c10111e */
[----:B0-----:R-:W4:Y:S01]  /*98bc0*/  LDL.LU R194, [R1+0xf70] ;  /* 0x000f700001c27983 */ /* 0x001f220000300800 */
[----:B------:R-:W-:Y:S01]  /*98bd0*/  LOP3.LUT P1, RZ, R0, 0x40, RZ, 0xc0, !PT ;  /* 0x0000004000ff7812 */ /* 0x000fe2000782c0ff */
[----:B---3--:R-:W-:Y:S02]  /*98be0*/  FMUL R16, R12, UR26 ;  /* 0x0000001a0c107c20 */ /* 0x008fe40008400000 */
[----:B------:R-:W3:Y:S03]  /*98bf0*/  LDL.LU R12, [R1+0xf74] ;  /* 0x000f7400010c7983 */ /* 0x000ee60000300800 */
[----:B------:R-:W-:Y:S01]  /*98c00*/  F2FP.SATFINITE.E4M3.F32.PACK_AB_MERGE_C R16, RZ, R16, RZ ;  /* 0x00000010ff10723e */ /* 0x000fe200048070ff */
[----:B------:R-:W3:Y:S06]  /*98c10*/  LDL.LU.64 R190, [R1+0x148] ;  /* 0x0001480001be7983 */ /* 0x000eec0000300a00 */
[----:B------:R2:W-:Y:S01]  /*98c20*/  @!P1 STG.E.U8 desc[UR30][R192.64+0x169], R16 ;  /* 0x00016910c0009986 */ /* 0x0005e2000c10111e */
[----:B------:R-:W-:-:S04]  /*98c30*/  LOP3.LUT R9, R9, 0xffffffef, RZ, 0xc0, !PT ;  /* 0xffffffef09097812 */ /* 0x000fc800078ec0ff */
[----:B------:R-:W-:Y:S02]  /*98c40*/  @P2 LOP3.LUT R9, R9, 0x10, RZ, 0xfc, !PT ;  /* 0x0000001009092812 */ /* 0x000fe400078efcff */
[----:B------:R-:W-:Y:S01]  /*98c50*/  ISETP.LT.OR P2, PT, R29, 0x1e2, !P0 ;  /* 0x000001e21d00780c */ /* 0x000fe20004741670 */
[----:B--2---:R-:W-:Y:S02]  /*98c60*/  FMUL R16, R30, UR26 ;  /* 0x0000001a1e107c20 */ /* 0x004fe40008400000 */
[----:B------:R-:W2:Y:S04]  /*98c70*/  LDL.LU R30, [R1+0xf78] ;  /* 0x000f7800011e7983 */ /* 0x000ea80000300800 */
[----:B------:R-:W2:Y:S01]  /*98c80*/  LDL.LU.64 R192, [R1+0xb8] ;  /* 0x0000b80001c07983 */ /* 0x000ea20000300a00 */
[----:B------:R-:W-:-:S05]  /*98c90*/  LOP3.LUT R9, R9, 0xfffffff7, RZ, 0xc0, !PT ;  /* 0xfffffff709097812 */ /* 0x000fca00078ec0ff */
[----:B------:R-:W-:Y:S02]  /*98ca0*/  @!P2 IADD3 R43, P3, P4, R3, R24, R5 ;  /* 0x00000018032ba210 */ /* 0x000fe40007c7e005 */
[----:B------:R-:W-:Y:S02]  /*98cb0*/  @P2 LOP3.LUT R9, R9, 0x8, RZ, 0xfc, !PT ;  /* 0x0000000809092812 */ /* 0x000fe400078efcff */
[----:B------:R-:W-:Y:S02]  /*98cc0*/  @!P2 IADD3.X R44, R2, R31, R4, P3, P4 ;  /* 0x0000001f022ca210 */ /* 0x000fe40001fe8404 */
[C---:B------:R-:W-:Y:S02]  /*98cd0*/  ISETP.LT.OR P2, PT, R29.reuse, 0x1e9, !P0 ;  /* 0x000001e91d00780c */ /* 0x040fe40004741670 */
[C---:B------:R-:W-:Y:S02]  /*98ce0*/  ISETP.LT.OR P6, PT, R29.reuse, 0x1ea, !P0 ;  /* 0x000001ea1d00780c */ /* 0x040fe400047c1670 */
[----:B------:R-:W-:-:S09]  /*98cf0*/  ISETP.LT.OR P1, PT, R29, 0x1f1, !P0 ;  /* 0x000001f11d00780c */ /* 0x000fd20004721670 */
[----:B------:R-:W-:-:S04]  /*98d00*/  @!P2 IADD3 R45, P3, P4, R3, R24, R5 ;  /* 0x00000018032da210 */ /* 0x000fc80007c7e005 */
[----:B------:R-:W-:Y:S02]  /*98d10*/  @!P2 IADD3.X R46, R2, R31, R4, P3, P4 ;  /* 0x0000001f022ea210 */ /* 0x000fe40001fe8404 */
[----:B------:R-:W-:-:S04]  /*98d20*/  @!P6 IADD3 R47, P3, P4, R3, R24, R5 ;  /* 0x00000018032fe210 */ /* 0x000fc80007c7e005 */
[----:B------:R-:W-:Y:S02]  /*98d30*/  @!P6 IADD3.X R48, R2, R31, R4, P3, P4 ;  /* 0x0000001f0230e210 */ /* 0x000fe40001fe8404 */
        /* <DEDUP_REMOVED lines=10> */
[----:B----4-:R-:W-:Y:S02]  /*98de0*/  FMUL R16, R194, UR26 ;  /* 0x0000001ac2107c20 */ /* 0x010fe40008400000 */
[----:B------:R-:W4:Y:S03]  /*98df0*/  LDL.LU R194, [R1+0xf7c] ;  /* 0x000f7c0001c27983 */ /* 0x000f260000300800 */
[----:B------:R-:W-:Y:S02]  /*98e00*/  F2FP.SATFINITE.E4M3.F32.PACK_AB_MERGE_C R16, RZ, R16, RZ ;  /* 0x00000010ff10723e */ /* 0x000fe400048070ff */
[----:B0-----:R-:W-:-:S05]  /*98e10*/  @!P3 IADD3 R18, P4, R24, R18, RZ ;  /* 0x000000121812b210 */ /* 0x001fca0007f9e0ff */
[----:B------:R-:W-:-:S05]  /*98e20*/  @!P3 IMAD.X R19, R31, 0x1, R19, P4 ;  /* 0x000000011f13b824 */ /* 0x000fca00020e0613 */
[----:B------:R3:W-:Y:S02]  /*98e30*/  @!P3 STG.E.U8 desc[UR30][R18.64+0x171], R16 ;  /* 0x000171101200b986 */ /* 0x0007e4000c10111e */
[----:B---3--:R-:W-:Y:S02]  /*98e40*/  FMUL R16, R12, UR26 ;  /* 0x0000001a0c107c20 */ /* 0x008fe40008400000 */
[----:B------:R-:W3:Y:S01]  /*98e50*/  LDL.LU R12, [R1+0xf80] ;  /* 0x000f8000010c7983 */ /* 0x000ee20000300800 */
[----:B------:R-:W-:-:S03]  /*98e60*/  LOP3.LUT R9, R9, 0xfffffffb, RZ, 0xc0, !PT ;  /* 0xfffffffb09097812 */ /* 0x000fc600078ec0ff */
[----:B------:R-:W3:Y:S01]  /*98e70*/  LDL.LU R195, [R1+0xf84] ;  /* 0x000f840001c37983 */ /* 0x000ee20000300800 */
[----:B------:R-:W-:Y:S02]  /*98e80*/  @P2 LOP3.LUT R9, R9, 0x4, RZ, 0xfc, !PT ;  /* 0x0000000409092812 */ /* 0x000fe400078efcff */
[----:B------:R-:W-:Y:S02]  /*98e90*/  LOP3.LUT P2, RZ, R14, 0x200, RZ, 0xc0, !PT ;  /* 0x000002000eff7812 */ /* 0x000fe4000784c0ff */
[----:B------:R-:W-:Y:S02]  /*98ea0*/  LOP3.LUT R9, R9, 0xfffffffd, RZ, 0xc0, !PT ;  /* 0xfffffffd09097812 */ /* 0x000fe400078ec0ff */
[----:B------:R-:W-:Y:S02]  /*98eb0*/  F2FP.SATFINITE.E4M3.F32.PACK_AB_MERGE_C R16, RZ, R16, RZ ;  /* 0x00000010ff10723e */ /* 0x000fe400048070ff */
[----:B------:R-:W-:Y:S02]  /*98ec0*/  @P6 LOP3.LUT R9, R9, 0x2, RZ, 0xfc, !PT ;  /* 0x0000000209096812 */ /* 0x000fe400078efcff */
[----:B------:R-:W-:-:S05]  /*98ed0*/  LOP3.LUT P6, RZ, R8, 0x1000000, RZ, 0xc0, !PT ;  /* 0x0100000008ff7812 */ /* 0x000fca00078cc0ff */
[----:B------:R2:W-:Y:S01]  /*98ee0*/  @!P2 STG.E.U8 desc[UR30][R190.64+0x170], R16 ;  /* 0x00017010be00a986 */ /* 0x0005e2000c10111e */
[----:B------:R-:W-:-:S04]  /*98ef0*/  LOP3.LUT R9, R9, 0xfffffffe, RZ, 0xc0, !PT ;  /* 0xfffffffe09097812 */ /* 0x000fc800078ec0ff */
[----:B------:R-:W-:Y:S02]  /*98f00*/  @P1 LOP3.LUT R9, R9, 0x1, RZ, 0xfc, !PT ;  /* 0x0000000109091812 */ /* 0x000fe400078efcff */
[----:B------:R-:W-:Y:S01]  /*98f10*/  ISETP.LT.OR P1, PT, R29, 0x1f2, !P0 ;  /* 0x000001f21d00780c */ /* 0x000fe20004721670 */
[----:B--2---:R-:W-:-:S05]  /*98f20*/  FMUL R16, R30, UR26 ;  /* 0x0000001a1e107c20 */ /* 0x004fca0008400000 */
[----:B------:R-:W-:-:S05]  /*98f30*/  F2FP.SATFINITE.E4M3.F32.PACK_AB_MERGE_C R16, RZ, R16, RZ ;  /* 0x00000010ff10723e */ /* 0x000fca00048070ff */
[----:B------:R0:W-:Y:S04]  /*98f40*/  @!P6 STG.E.U8 desc[UR30][R192.64+0x171], R16 ;  /* 0x00017110c000e986 */ /* 0x0001e8000c10111e */
[----:B0-----:R-:W2:Y:S04]  /*98f50*/  LDL.LU.64 R192, [R1+0xf8] ;  /* 0x0000f80001c07983 */ /* 0x001ea80000300a00 */
[----:B------:R-:W2:Y:S01]  /*98f60*/  LDL.LU R30, [R1+0xf88] ;  /* 0x000f8800011e7983 */ /* 0x000ea20000300800 */
[----:B------:R-:W-:Y:S02]  /*98f70*/  LOP3.LUT R8, R8, 0x7fffffff, RZ, 0xc0, !PT ;  /* 0x7fffffff08087812 */ /* 0x000fe400078ec0ff */
[----:B------:R-:W-:Y:S01]  /*98f80*/  @!P1 IADD3 R51, P3, P4, R3, R24, R5 ;  /* 0x0000001803339210 */ /* 0x000fe20007c7e005 */
[----:B------:R-:W2:Y:S01]  /*98f90*/  LDL.LU.64 R190, [R1+0xb0] ;  /* 0x0000b00001be7983 */ /* 0x000ea20000300a00 */
[----:B------:R-:W-:-:S02]  /*98fa0*/  @P1 LOP3.LUT R8, R8, 0x80000000, RZ, 0xfc, !PT ;  /* 0x8000000008081812 */ /* 0x000fc400078efcff */
[----:B------:R-:W-:Y:S02]  /*98fb0*/  @!P1 IADD3.X R52, R2, R31, R4, P3, P4 ;  /* 0x0000001f02349210 */ /* 0x000fe40001fe8404 */
[----:B------:R-:W-:-:S13]  /*98fc0*/  ISETP.LT.OR P1, PT, R29, 0x1f9, !P0 ;  /* 0x000001f91d00780c */ /* 0x000fda0004721670 */
[----:B------:R-:W-:-:S04]  /*98fd0*/  @!P1 IADD3 R53, P3, P4, R3, R24, R5 ;  /* 0x0000001803359210 */ /* 0x000fc80007c7e005 */
[----:B------:R-:W-:Y:S02]  /*98fe0*/  @!P1 IADD3.X R54, R2, R31, R4, P3, P4 ;  /* 0x0000001f02369210 */ /* 0x000fe40001fe8404 */
[----:B------:R-:W-:Y:S02]  /*98ff0*/  ISETP.LT.OR P4, PT, R29, 0x1fa, !P0 ;  /* 0x000001fa1d00780c */ /* 0x000fe40004781670 */
[----:B------:R-:W-:Y:S02]  /*99000*/  LOP3.LUT R8, R8, 0xbfffffff, RZ, 0xc0, !PT ;  /* 0xbfffffff08087812 */ /* 0x000fe400078ec0ff */
[----:B------:R-:W-:Y:S02]  /*99010*/  LOP3.LUT R0, R0, 0xfffffff7, RZ, 0xc0, !PT ;  /* 0xfffffff700007812 */ /* 0x000fe400078ec0ff */
[----:B------:R-:W-:Y:S02]  /*99020*/  @P1 LOP3.LUT R8, R8, 0x40000000, RZ, 0xfc, !PT ;  /* 0x4000000008081812 */ /* 0x000fe400078efcff */
[----:B------:R-:W-:-:S05]  /*99030*/  LOP3.LUT P1, RZ, R15, 0x4000000, RZ, 0xc0, !PT ;  /* 0x040000000fff7812 */ /* 0x000fca000782c0ff */
        /* <DEDUP_REMOVED lines=8> */
[----:B----4-:R-:W-:Y:S02]  /*990c0*/  FMUL R16, R194, UR26 ;  /* 0x0000001ac2107c20 */ /* 0x010fe40008400000 */
[----:B------:R-:W4:Y:S03]  /*990d0*/  LDL.LU R194, [R1+0xf8c] ;  /* 0x000f8c0001c27983 */ /* 0x000f260000300800 */
[----:B------:R-:W-:Y:S02]  /*990e0*/  F2FP.SATFINITE.E4M3.F32.PACK_AB_MERGE_C R16, RZ, R16, RZ ;  /* 0x00000010ff10723e */ /* 0x000fe400048070ff */
[----:B0-----:R-:W-:-:S05]  /*990f0*/  @!P0 IADD3 R18, P3, R24, R18, RZ ;  /* 0x0000001218128210 */ /* 0x001fca0007f7e0ff */
[----:B------:R-:W-:-:S05]  /*99100*/  @!P0 IMAD.X R19, R31, 0x1, R19, P3 ;  /* 0x000000011f138824 */ /* 0x000fca00018e0613 */
[----:B------:R0:W-:Y:S01]  /*99110*/  @!P0 STG.E.U8 desc[UR30][R18.64+0x178], R16 ;  /* 0x0001781012008986 */ /* 0x0001e2000c10111e */
[----:B------:R-:W-:-:S13]  /*99120*/  ISETP.LT.OR P0, PT, R29, 0x17a, !P5 ;  /* 0x0000017a1d00780c */ /* 0x000fda0006f01670 */
[----:B0-----:R-:W0:Y:S01]  /*99130*/  @!P0 LDC.64 R18, c[0x0][0x5c0] ;  /* 0x00017000ff128b82 */ /* 0x001e220000000a00 */
[----:B---3--:R-:W-:Y:S02]  /*99140*/  FMUL R16, R12, UR26 ;  /* 0x0000001a0c107c20 */ /* 0x008fe40008400000 */
[----:B------:R-:W3:Y:S03]  /*99150*/  LDL.LU R12, [R1+0xf90] ;  /* 0x000f9000010c7983 */ /* 0x000ee60000300800 */
[----:B------:R-:W-:Y:S02]  /*99160*/  F2FP.SATFINITE.E4M3.F32.PACK_AB_MERGE_C R16, RZ, R16, RZ ;  /* 0x00000010ff10723e */ /* 0x000fe400048070ff */
[----:B0-----:R-:W-:-:S05]  /*99170*/  @!P0 IADD3 R18, P3, R24, R18, RZ ;  /* 0x0000001218128210 */ /* 0x001fca0007f7e0ff */
[----:B------:R-:W-:-:S05]  /*99180*/  @!P0 IMAD.X R19, R31, 0x1, R19, P3 ;  /* 0x000000011f138824 */ /* 0x000fca00018e0613 */
[----:B------:R0:W-:Y:S02]  /*99190*/  @!P0 STG.E.U8 desc[UR30][R18.64+0x179], R16 ;  /* 0x0001791012008986 */ /* 0x0001e4000c10111e */
[----:B0-----:R-:W-:Y:S02]  /*991a0*/  FMUL R16, R195, UR26 ;  /* 0x0000001ac3107c20 */ /* 0x001fe40008400000 */
[----:B------:R-:W3:Y:S04]  /*991b0*/  LDL.LU R195, [R1+0xf94] ;  /* 0x000f940001c37983 */ /* 0x000ee80000300800 */
[----:B------:R-:W3:Y:S01]  /*991c0*/  LDL.LU.64 R174, [R1+0xd8] ;  /* 0x0000d80001ae7983 */ /* 0x000ee20000300a00 */
[----:B------:R-:W-:Y:S02]  /*991d0*/  LOP3.LUT P2, RZ, R14, 0x1000, RZ, 0xc0, !PT ;  /* 0x000010000eff7812 */ /* 0x000fe4000784c0ff */
[----:B------:R-:W-:-:S02]  /*991e0*/  F2FP.SATFINITE.E4M3.F32.PACK_AB_MERGE_C R16, RZ, R16, RZ ;  /* 0x00000010ff10723e */ /* 0x000fc400048070ff */
[----:B------:R-:W-:-:S09]  /*991f0*/  ISETP.LT.OR P4, PT, R29, 0x102, !P1 ;  /* 0x000001021d00780c */ /* 0x000fd20004f81670 */
[----:B--2---:R0:W-:Y:S02]  /*99200*/  @!P2 STG.E.U8 desc[UR30][R192.64+0x178], R16 ;  /* 0x00017810c000a986 */ /* 0x0041e4000c10111e */
[----:B0-----:R-:W-:Y:S02]  /*99210*/  FMUL R16, R30, UR26 ;  /* 0x0000001a1e107c20 */ /* 0x001fe40008400000 */
[----:B------:R-:W2:Y:S01]  /*99220*/  LDL.LU R30, [R1+0xf98] ;  /* 0x000f9800011e7983 */ /* 0x000ea20000300800 */
[----:B------:R-:W-:-:S03]  /*99230*/  @!P4 IADD3 R59, P0, P3, R3, R24, R7 ;  /* 0x00000018033bc210 */ /* 0x000fc60007b1e007 */
[----:B------:R-:W2:Y:S01]  /*99240*/  LDL.LU.64 R176, [R1+0x38] ;  /* 0x0000380001b07983 */ /* 0x000ea20000300a00 */
[----:B------:R-:W-:Y:S02]  /*99250*/  @!P4 IADD3.X R60, R2, R31, R6, P0, P3 ;  /* 0x0000001f023cc210 */ /* 0x000fe400007e6406 */
[----:B------:R-:W-:Y:S01]  /*99260*/  ISETP.LT.OR P4, PT, R29, 0x109, !P1 ;  /* 0x000001091d00780c */ /* 0x000fe20004f81670 */
[----:B------:R-:W2:-:S12]  /*99270*/  LDL.LU R189, [R1+0xf9c] ;  /* 0x000f9c0001bd7983 */ /* 0x000e980000300800 */
        /* <DEDUP_REMOVED lines=8> */
[----:B------:R-:W-:Y:S02]  /*99300*/  ISETP.LT.OR P0, PT, R29, 0x181, !P5 ;  /* 0x000001811d00780c */ /* 0x000fe40006f01670 */
[----:B------:R-:W-:-:S11]  /*99310*/  LOP3.LUT P6, RZ, R0, 0x4000000, RZ, 0xc0, !PT ;  /* 0x0400000000ff7812 */ /* 0x000fd600078cc0ff */
[----:B------:R-:W0:Y:S01]  /*99320*/  @!P0 LDC.64 R18, c[0x0][0x5c0] ;  /* 0x00017000ff128b82 */ /* 0x000e220000000a00 */
[----:B------:R-:W-:-:S05]  /*99330*/  F2FP.SATFINITE.E4M3.F32.PACK_AB_MERGE_C R16, RZ, R16, RZ ;  /* 0x00000010ff10723e */ /* 0x000fca00048070ff */
[----:B------:R4:W-:Y:S02]  /*99340*/  @!P6 STG.E.U8 desc[UR30][R190.64+0x179], R16 ;  /* 0x00017910be00e986 */ /* 0x0009e4000c10111e */
[----:B----4-:R-:W-:Y:S01]  /*99350*/  FMUL R16, R194, UR26 ;  /* 0x0000001ac2107c20 */ /* 0x010fe20008400000 */
[----:B0-----:R-:W-:-:S04]  /*99360*/  @!P0 IADD3 R18, P3, R24, R18, RZ ;  /* 0x0000001218128210 */ /* 0x001fc80007f7e0ff */
[----:B------:R-:W-:Y:S01]  /*99370*/  F2FP.SATFINITE.E4M3.F32.PACK_AB_MERGE_C R16, RZ, R16, RZ ;  /* 0x00000010ff10723e */ /* 0x000fe200048070ff */
[----:B------:R-:W-:-:S05]  /*99380*/  @!P0 IMAD.X R19, R31, 0x1, R19, P3 ;  /* 0x000000011f138824 */ /* 0x000fca00018e0613 */
[----:B------:R0:W-:Y:S01]  /*99390*/  @!P0 STG.E.U8 desc[UR30][R18.64+0x180], R16 ;  /* 0x0001801012008986 */ /* 0x0001e2000c10111e */
[----:B------:R-:W-:-:S13]  /*993a0*/  ISETP.LT.OR P0, PT, R29, 0x182, !P5 ;  /* 0x000001821d00780c */ /* 0x000fda0006f01670 */
[----:B0-----:R-:W0:Y:S01]  /*993b0*/  @!P0 LDC.64 R18, c[0x0][0x5c0] ;  /* 0x00017000ff128b82 */ /* 0x001e220000000a00 */
[----:B---3--:R-:W-:Y:S01]  /*993c0*/  FMUL R16, R12, UR26 ;  /* 0x0000001a0c107c20 */ /* 0x008fe20008400000 */
[----:B------:R-:W-:Y:S01]  /*993d0*/  LOP3.LUT P2, RZ, R14, 0x10000, RZ, 0xc0, !PT ;  /* 0x000100000eff7812 */ /* 0x000fe2000784c0ff */
[----:B------:R-:W3:Y:S03]  /*993e0*/  LDL.LU R12, [R1+0xfa0] ;  /* 0x000fa000010c7983 */ /* 0x000ee60000300800 */
[----:B------:R-:W-:Y:S02]  /*993f0*/  F2FP.SATFINITE.E4M3.F32.PACK_AB_MERGE_C R16, RZ, R16, RZ ;  /* 0x00000010ff10723e */ /* 0x000fe400048070ff */
[----:B0-----:R-:W-:-:S05]  /*99400*/  @!P0 IADD3 R18, P3, R24, R18, RZ ;  /* 0x0000001218128210 */ /* 0x001fca0007f7e0ff */
[----:B------:R-:W-:-:S05]  /*99410*/  @!P0 IMAD.X R19, R31, 0x1, R19, P3 ;  /* 0x000000011f138824 */ /* 0x000fca00018e0613 */
[----:B------:R0:W-:Y:S02]  /*99420*/  @!P0 STG.E.U8 desc[UR30][R18.64+0x181], R16 ;  /* 0x0001811012008986 */ /* 0x0001e4000c10111e */
[----:B0-----:R-:W-:-:S05]  /*99430*/  FMUL R16, R195, UR26 ;  /* 0x0000001ac3107c20 */ /* 0x001fca0008400000 */
[----:B------:R-:W-:-:S05]  /*99440*/  F2FP.SATFINITE.E4M3.F32.PACK_AB_MERGE_C R16, RZ, R16, RZ ;  /* 0x00000010ff10723e */ /* 0x000fca00048070ff */
[----:B------:R0:W-:Y:S04]  /*99450*/  @!P2 STG.E.U8 desc[UR30][R174.64+0x180], R16 ;  /* 0x00018010ae00a986 */ /* 0x0001e8000c10111e */
[----:B0-----:R-:W4:Y:S04]  /*99460*/  LDL.LU R175, [R1+0xfa4] ;  /* 0x000fa40001af7983 */ /* 0x001f280000300800 */
[----:B------:R-:W4:Y:S01]  /*99470*/  LDL.LU.64 R122, [R1+0x88] ;  /* 0x00008800017a7983 */ /* 0x000f220000300a00 */
[----:B--2---:R-:W-:-:S03]  /*99480*/  FMUL R16, R30, UR26 ;  /* 0x0000001a1e107c20 */ /* 0x004fc60008400000 */
[----:B------:R-:W2:Y:S01]  /*99490*/  LDL.LU R30, [R1+0xfa8] ;  /* 0x000fa800011e7983 */ /* 0x000ea20000300800 */
[----:B------:R-:W-:Y:S02]  /*994a0*/  ISETP.LT.OR P4, PT, R29, 0x112, !P1 ;  /* 0x000001121d00780c */ /* 0x000fe40004f81670 */
[----:B------:R-:W-:Y:S01]  /*994b0*/  LOP3.LUT P6, RZ, R14, 0x2000, RZ, 0xc0, !PT ;  /* 0x000020000eff7812 */ /* 0x000fe200078cc0ff */
[----:B------:R-:W2:Y:S01]  /*994c0*/  LDL.LU.64 R124, [R1+0x30] ;  /* 0x00003000017c7983 */ /* 0x000ea20000300a00 */
[----:B------:R-:W-:-:S03]  /*994d0*/  F2FP.SATFINITE.E4M3.F32.PACK_AB_MERGE_C R16, RZ, R16, RZ ;  /* 0x00000010ff10723e */ /* 0x000fc600048070ff */
[----:B------:R-:W2:Y:S06]  /*994e0*/  LDL.LU R137, [R1+0xfac] ;  /* 0x000fac0001897983 */ /* 0x000eac0000300800 */
        /* <DEDUP_REMOVED lines=8> */
[----:B------:R-:W-:Y:S01]  /*99570*/  ISETP.LT.OR P4, PT, R29, 0x121, !P1 ;  /* 0x000001211d00780c */ /* 0x000fe20004f81670 */
[----:B------:R0:W-:-:S12]  /*99580*/  @!P6 STG.E.U8 desc[UR30][R176.64+0x181], R16 ;  /* 0x00018110b000e986 */ /* 0x0001d8000c10111e */
[----:B0-----:R-:W-:-:S04]  /*99590*/  @!P4 IADD3 R176, P0, P3, R3, R24, R7 ;  /* 0x0000001803b0c210 */ /* 0x001fc80007b1e007 */
[----:B------:R-:W-:Y:S02]  /*995a0*/  @!P4 IADD3.X R188, R2, R31, R6, P0, P3 ;  /* 0x0000001f02bcc210 */ /* 0x000fe400007e6406 */
[----:B------:R-:W-:-:S13]  /*995b0*/  ISETP.LT.OR P0, PT, R29, 0x189, !P5 ;  /* 0x000001891d00780c */ /* 0x000fda0006f01670 */
[----:B------:R-:W0:Y:S01]  /*995c0*/  @!P0 LDC.64 R18, c[0x0][0x5c0] ;  /* 0x00017000ff128b82 */ /* 0x000e220000000a00 */
[----:B------:R-:W-:-:S05]  /*995d0*/  FMUL R16, R189, UR26 ;  /* 0x0000001abd107c20 */ /* 0x000fca0008400000 */
[----:B------:R-:W-:Y:S02]  /*995e0*/  F2FP.SATFINITE.E4M3.F32.PACK_AB_MERGE_C R16, RZ, R16, RZ ;  /* 0x00000010ff10723e */ /* 0x000fe400048070ff */
[----:B0-----:R-:W-:-:S05]  /*995f0*/  @!P0 IADD3 R18, P3, R24, R18, RZ ;  /* 0x0000001218128210 */ /* 0x001fca0007f7e0ff */
        /* <DEDUP_REMOVED lines=11> */
[----:B----4-:R-:W-:-:S05]  /*996b0*/  FMUL R16, R175, UR26 ;  /* 0x0000001aaf107c20 */ /* 0x010fca0008400000 */
        /* <DEDUP_REMOVED lines=8> */
[----:B------:R-:W2:Y:S10]  /*99740*/  LDL.LU R119, [R1+0xfbc] ;  /* 0x000fbc0001777983 */ /* 0x000eb40000300800 */
        /* <DEDUP_REMOVED lines=24> */
[----:B------:R-:W-:Y:S01]  /*998d0*/  F2FP.SATFINITE.E4M3.F32.PACK_AB_MERGE_C R16, RZ, R16, RZ ;  /* 0x00000010ff10723e */ /* 0x000fe200048070ff */
[----:B------:R-:W3:Y:S01]  /*998e0*/  LDL.LU R115, [R1+0xfc4] ;  /* 0x000fc40001737983 */ /* 0x000ee20000300800 */
[----:B------:R-:W-:Y:S02]  /*998f0*/  LOP3.LUT P2, RZ, R14, 0x800000, RZ, 0xc0, !PT ;  /* 0x008000000eff7812 */ /* 0x000fe4000784c0ff */
[----:B0-----:R-:W-:-:S05]  /*99900*/  @!P0 IADD3 R18, P3, R24, R18, RZ ;  /* 0x0000001218128210 */ /* 0x001fca0007f7e0ff */
[----:B------:R-:W-:-:S05]  /*99910*/  @!P0 IMAD.X R19, R31, 0x1, R19, P3 ;  /* 0x000000011f138824 */ /* 0x000fca00018e0613 */
[----:B------:R4:W-:Y:S02]  /*99920*/  @!P0 STG.E.U8 desc[UR30][R18.64+0x191], R16 ;  /* 0x0001911012008986 */ /* 0x0009e4000c10111e */
[----:B----4-:R-:W-:-:S05]  /*99930*/  FMUL R16, R123, UR26 ;  /* 0x0000001a7b107c20 */ /* 0x010fca0008400000 */
[----:B------:R-:W-:-:S05]  /*99940*/  F2FP.SATFINITE.E4M3.F32.PACK_AB_MERGE_C R16, RZ, R16, RZ ;  /* 0x00000010ff10723e */ /* 0x000fca00048070ff */
[----:B------:R2:W-:Y:S02]  /*99950*/  @!P2 STG.E.U8 desc[UR30][R112.64+0x190], R16 ;  /* 0x000190107000a986 */ /* 0x0005e4000c10111e */
[----:B--2---:R-:W-:Y:S02]  /*99960*/  FMUL R16, R30, UR26 ;  /* 0x0000001a1e107c20 */ /* 0x004fe40008400000 */
[----:B------:R-:W2:Y:S01]  /*99970*/  LDL.LU R30, [R1+0xfc8] ;  /* 0x000fc800011e7983 */ /* 0x000ea20000300800 */
[----:B------:R-:W-:Y:S02]  /*99980*/  ISETP.LT.OR P4, PT, R29, 0x132, !P1 ;  /* 0x000001321d00780c */ /* 0x000fe40004f81670 */
[----:B------:R-:W-:Y:S01]  /*99990*/  LOP3.LUT P6, RZ, R14, 0x100000, RZ, 0xc0, !PT ;  /* 0x001000000eff7812 */ /* 0x000fe200078cc0ff */
[----:B------:R-:W4:Y:S10]  /*999a0*/  LDL.LU R109, [R1+0xfcc] ;  /* 0x000fcc00016d7983 */ /* 0x000f340000300800 */
        /* <DEDUP_REMOVED lines=12> */
[----:B------:R-:W0:Y:S01]  /*99a70*/  @!P0 LDC.64 R18, c[0x0][0x5c0] ;  /* 0x00017000ff128b82 */ /* 0x000e220000000a00 */
[----:B------:R-:W-:-:S05]  /*99a80*/  F2FP.SATFINITE.E4M3.F32.PACK_AB_MERGE_C R16, RZ, R16, RZ ;  /* 0x00000010ff10723e */ /* 0x000fca00048070ff */
[----:B------:R1:W-:Y:S02]  /*99a90*/  @!P6 STG.E.U8 desc[UR30][R218.64+0x191], R16 ;  /* 0x00019110da00e986 */ /* 0x0003e4000c10111e */
[----:B-1----:R-:W-:Y:S01]  /*99aa0*/  FMUL R16, R119, UR26 ;  /* 0x0000001a77107c20 */ /* 0x002fe20008400000 */
[----:B0-----:R-:W-:-:S04]  /*99ab0*/  @!P0 IADD3 R18, P3, R24, R18, RZ ;  /* 0x0000001218128210 */ /* 0x001fc80007f7e0ff */
[----:B------:R-:W-:Y:S01]  /*99ac0*/  F2FP.SATFINITE.E4M3.F32.PACK_AB_MERGE_C R16, RZ, R16, RZ ;  /* 0x00000010ff10723e */ /* 0x000fe200048070ff */
        /* <DEDUP_REMOVED lines=12> */
[----:B0-----:R-:W-:-:S05]  /*99b90*/  FMUL R16, R115, UR26 ;  /* 0x0000001a73107c20 */ /* 0x001fca0008400000 */
[----:B------:R-:W-:-:S05]  /*99ba0*/  F2FP.SATFINITE.E4M3.F32.PACK_AB_MERGE_C R16, RZ, R16, RZ ;  /* 0x00000010ff10723e */ /* 0x000fca00048070ff */
[----:B------:R2:W-:Y:S02]  /*99bb0*/  @!P2 STG.E.U8 desc[UR30][R230.64+0x198], R16 ;  /* 0x00019810e600a986 */ /* 0x0005e4000c10111e */
[----:B--2---:R-:W-:Y:S02]  /*99bc0*/  FMUL R16, R30, UR26 ;  /* 0x0000001a1e107c20 */ /* 0x004fe40008400000 */
        /* <DEDUP_REMOVED lines=29> */
[----:B------:R-:W4:Y:S01]  /*99da0*/  LDL.LU R116, [R1+0xfe4] ;  /* 0x000fe40001747983 */ /* 0x000f220000300800 */
        /* <DEDUP_REMOVED lines=26> */
[----:B-1----:R-:W-:Y:S02]  /*99f50*/  FMUL R16, R117, UR26 ;  /* 0x0000001a75107c20 */ /* 0x002fe40008400000 */
[----:B------:R-:W2:Y:S01]  /*99f60*/  LDL.LU R117, [R1+0xfec] ;  /* 0x000fec0001757983 */ /* 0x000ea20000300800 */
[----:B0-----:R-:W-:Y:S02]  /*99f70*/  @!P0 IADD3 R18, P3, R24, R18, RZ ;  /* 0x0000001218128210 */ /* 0x001fe40007f7e0ff */
[----:B------:R-:W-:-:S03]  /*99f80*/  F2FP.SATFINITE.E4M3.F32.PACK_AB_MERGE_C R16, RZ, R16, RZ ;  /* 0x00000010ff10723e */ /* 0x000fc600048070ff */
[----:B------:R-:W-:-:S05]  /*99f90*/  @!P0 IMAD.X R19, R31, 0x1, R19, P3 ;  /* 0x000000011f138824 */ /* 0x000fca00018e0613 */
[----:B------:R0:W-:Y:S01]  /*99fa0*/  @!P0 STG.E.U8 desc[UR30][R18.64+0x1a8], R16 ;  /* 0x0001a81012008986 */ /* 0x0001e2000c10111e */
[----:B------:R-:W-:-:S13]  /*99fb0*/  ISETP.LT.OR P0, PT, R29, 0x1aa, !P5 ;  /* 0x000001aa1d00780c */ /* 0x000fda0006f01670 */
[----:B0-----:R-:W0:Y:S01]  /*99fc0*/  @!P0 LDC.64 R18, c[0x0][0x5c0] ;  /* 0x00017000ff128b82 */ /* 0x001e220000000a00 */
[----:B---3--:R-:W-:Y:S02]  /*99fd0*/  FMUL R16, R12, UR26 ;  /* 0x0000001a0c107c20 */ /* 0x008fe40008400000 */
[----:B------:R-:W3:Y:S03]  /*99fe0*/  LDL.LU R12, [R1+0xff0] ;  /* 0x000ff000010c7983 */ /* 0x000ee60000300800 */
[----:B------:R-:W-:Y:S02]  /*99ff0*/  F2FP.SATFINITE.E4M3.F32.PACK_AB_MERGE_C R16, RZ, R16, RZ ;  /* 0x00000010ff10723e */ /* 0x000fe400048070ff */
[----:B------:R-:W-:Y:S02]  /*9a000*/  LOP3.LUT P2, RZ, R17, 0x2, RZ, 0xc0, !PT ;  /* 0x0000000211ff7812 */ /* 0x000fe4000784c0ff */
[----:B0-----:R-:W-:-:S05]  /*9a010*/  @!P0 IADD3 R18, P3, R24, R18, RZ ;  /* 0x0000001218128210 */ /* 0x001fca0007f7e0ff */
[----:B------:R-:W-:-:S05]  /*9a020*/  @!P0 IMAD.X R19, R31, 0x1, R19, P3 ;  /* 0x000000011f138824 */ /* 0x000fca00018e0613 */
[----:B------:R4:W-:Y:S02]  /*9a030*/  @!P0 STG.E.U8 desc[UR30][R18.64+0x1a9], R16 ;  /* 0x0001a91012008986 */ /* 0x0009e4000c10111e */
[----:B----4-:R-:W-:Y:S02]  /*9a040*/  FMUL R16, R116, UR26 ;  /* 0x0000001a74107c20 */ /* 0x010fe40008400000 */
[----:B------:R-:W4:Y:S03]  /*9a050*/  LDL.LU R116, [R1+0xff4] ;  /* 0x000ff40001747983 */ /* 0x000f260000300800 */
        /* <DEDUP_REMOVED lines=136> */
[----:B-1----:R-:W-:Y:S02]  /*9a8e0*/  FMUL R16, R117, UR26 ;  /* 0x0000001a75107c20 */ /* 0x002fe40008400000 */
[----:B------:R-:W4:Y:S01]  /*9a8f0*/  LDL.LU R117, [R1+0x1030] ;  /* 0x0010300001757983 */ /* 0x000f220000300800 */
[----:B0-----:R-:W-:-:S03]  /*9a900*/  @!P0 IADD3 R18, P3, R24, R18, RZ ;  /* 0x0000001218128210 */ /* 0x001fc60007f7e0ff */
[----:B------:R-:W4:Y:S01]  /*9a910*/  LDL.LU R22, [R1+0x1034] ;  /* 0x0010340001167983 */ /* 0x000f220000300800 */
[----:B------:R-:W-:Y:S01]  /*9a920*/  F2FP.SATFINITE.E4M3.F32.PACK_AB_MERGE_C R16, RZ, R16, RZ ;  /* 0x00000010ff10723e */ /* 0x000fe200048070ff */
[----:B------:R-:W-:-:S05]  /*9a930*/  @!P0 IMAD.X R19, R31, 0x1, R19, P3 ;  /* 0x000000011f138824 */ /* 0x000fca00018e0613 */
[----:B------:R0:W-:Y:S01]  /*9a940*/  @!P0 STG.E.U8 desc[UR30][R18.64+0x1c8], R16 ;  /* 0x0001c81012008986 */ /* 0x0001e2000c10111e */
[----:B------:R-:W-:-:S13]  /*9a950*/  ISETP.LT.OR P0, PT, R29, 0x1ca, !P5 ;  /* 0x000001ca1d00780c */ /* 0x000fda0006f01670 */
[----:B0-----:R-:W0:Y:S01]  /*9a960*/  @!P0 LDC.64 R18, c[0x0][0x5c0] ;  /* 0x00017000ff128b82 */ /* 0x001e220000000a00 */
[----:B---3--:R-:W-:Y:S01]  /*9a970*/  FMUL R16, R12, UR26 ;  /* 0x0000001a0c107c20 */ /* 0x008fe20008400000 */
[----:B------:R-:W-:-:S04]  /*9a980*/  LOP3.LUT P2, RZ, R17, 0x20000, RZ, 0xc0, !PT ;  /* 0x0002000011ff7812 */ /* 0x000fc8000784c0ff */
[----:B------:R-:W-:Y:S02]  /*9a990*/  F2FP.SATFINITE.E4M3.F32.PACK_AB_MERGE_C R16, RZ, R16, RZ ;  /* 0x00000010ff10723e */ /* 0x000fe400048070ff */
[----:B0-----:R-:W-:-:S05]  /*9a9a0*/  @!P0 IADD3 R18, P3, R24, R18, RZ ;  /* 0x0000001218128210 */ /* 0x001fca0007f7e0ff */
[----:B------:R-:W-:-:S05]  /*9a9b0*/  @!P0 IMAD.X R19, R31, 0x1, R19, P3 ;  /* 0x000000011f138824 */ /* 0x000fca00018e0613 */
[----:B------:R0:W-:Y:S02]  /*9a9c0*/  @!P0 STG.E.U8 desc[UR30][R18.64+0x1c9], R16 ;  /* 0x0001c91012008986 */ /* 0x0001e4000c10111e */
[----:B0-----:R-:W-:Y:S02]  /*9a9d0*/  FMUL R16, R20, UR26 ;  /* 0x0000001a14107c20 */ /* 0x001fe40008400000 */
[----:B------:R-:W3:Y:S03]  /*9a9e0*/  LDL.LU.64 R20, [R1+0x10] ;  /* 0x0000100001147983 */ /* 0x000ee60000300a00 */
        /* <DEDUP_REMOVED lines=21> */
[----:B----4-:R-:W-:Y:S02]  /*9ab40*/  FMUL R16, R116, UR26 ;  /* 0x0000001a74107c20 */ /* 0x010fe40008400000 */
[----:B------:R-:W4:Y:S01]  /*9ab50*/  LDL.LU R116, [R1+0x103c] ;  /* 0x00103c0001747983 */ /* 0x000f220000300800 */
[----:B0-----:R-:W-:Y:S02]  /*9ab60*/  @!P0 IADD3 R18, P3, R24, R18, RZ ;  /* 0x0000001218128210 */ /* 0x001fe40007f7e0ff */
[----:B------:R-:W-:-:S03]  /*9ab70*/  F2FP.SATFINITE.E4M3.F32.PACK_AB_MERGE_C R16, RZ, R16, RZ ;  /* 0x00000010ff10723e */ /* 0x000fc600048070ff */
[----:B------:R-:W-:-:S05]  /*9ab80*/  @!P0 IMAD.X R19, R31, 0x1, R19, P3 ;  /* 0x000000011f138824 */ /* 0x000fca00018e0613 */
[----:B------:R0:W-:Y:S01]  /*9ab90*/  @!P0 STG.E.U8 desc[UR30][R18.64+0x1d0], R16 ;  /* 0x0001d01012008986 */ /* 0x0001e2000c10111e */
[----:B------:R-:W-:-:S13]  /*9aba0*/  ISETP.LT.OR P0, PT, R29, 0x1d2, !P5 ;  /* 0x000001d21d00780c */ /* 0x000fda0006f01670 */
[----:B0-----:R-:W0:Y:S01]  /*9abb0*/  @!P0 LDC.64 R18, c[0x0][0x5c0] ;  /* 0x00017000ff128b82 */ /* 0x001e220000000a00 */
[----:B------:R-:W-:Y:S02]  /*9abc0*/  FMUL R16, R117, UR26 ;  /* 0x0000001a75107c20 */ /* 0x000fe40008400000 */
[----:B------:R-:W4:Y:S03]  /*9abd0*/  LDL.LU R117, [R1+0x1040] ;  /* 0x0010400001757983 */ /* 0x000f260000300800 */
[----:B------:R-:W-:Y:S02]  /*9abe0*/  F2FP.SATFINITE.E4M3.F32.PACK_AB_MERGE_C R16, RZ, R16, RZ ;  /* 0x00000010ff10723e */ /* 0x000fe400048070ff */
[----:B------:R-:W-:Y:S02]  /*9abf0*/  LOP3.LUT P2, RZ, R17, 0x200000, RZ, 0xc0, !PT ;  /* 0x0020000011ff7812 */ /* 0x000fe4000784c0ff */
[----:B0-----:R-:W-:-:S05]  /*9ac00*/  @!P0 IADD3 R18, P3, R24, R18, RZ ;  /* 0x0000001218128210 */ /* 0x001fca0007f7e0ff */
[----:B------:R-:W-:-:S05]  /*9ac10*/  @!P0 IMAD.X R19, R31, 0x1, R19, P3 ;  /* 0x000000011f138824 */ /* 0x000fca00018e0613 */
[----:B------:R0:W-:Y:S02]  /*9ac20*/  @!P0 STG.E.U8 desc[UR30][R18.64+0x1d1], R16 ;  /* 0x0001d11012008986 */ /* 0x0001e4000c10111e */
[----:B0-----:R-:W-:Y:S02]  /*9ac30*/  FMUL R16, R22, UR26 ;  /* 0x0000001a16107c20 */ /* 0x001fe40008400000 */
[----:B------:R-:W4:Y:S03]  /*9ac40*/  LDL.LU R22, [R1+0x1044] ;  /* 0x0010440001167983 */ /* 0x000f260000300800 */
[----:B------:R-:W-:-:S05]  /*9ac50*/  F2FP.SATFINITE.E4M3.F32.PACK_AB_MERGE_C R16, RZ, R16, RZ ;  /* 0x00000010ff10723e */ /* 0x000fca00048070ff */
[----:B---3--:R0:W-:Y:S04]  /*9ac60*/  @!P2 STG.E.U8 desc[UR30][R20.64+0x1d0], R16 ;  /* 0x0001d0101400a986 */ /* 0x0081e8000c10111e */
[----:B0-----:R-:W3:Y:S01]  /*9ac70*/  LDL.LU.64 R20, [R1] ;  /* 0x0000000001147983 */ /* 0x001ee20000300a00 */
[----:B--2---:R-:W-:-:S03]  /*9ac80*/  FMUL R16, R30, UR26 ;  /* 0x0000001a1e107c20 */ /* 0x004fc60008400000 */
        /* <DEDUP_REMOVED lines=37> */
[----:B0-----:R-:W3:Y:S01]  /*9aee0*/  LDL.LU.64 R20, [R1+0x48] ;  /* 0x0000480001147983 */ /* 0x001ee20000300a00 */
        /* <DEDUP_REMOVED lines=34> */
[----:B0-----:R-:W-:-:S05]  /*9b110*/  FMUL R16, R22, UR26 ;  /* 0x0000001a16107c20 */ /* 0x001fca0008400000 */
[----:B------:R-:W-:-:S05]  /*9b120*/  F2FP.SATFINITE.E4M3.F32.PACK_AB_MERGE_C R16, RZ, R16, RZ ;  /* 0x00000010ff10723e */ /* 0x000fca00048070ff */
[----:B---3--:R2:W-:Y:S02]  /*9b130*/  @!P2 STG.E.U8 desc[UR30][R20.64+0x1e0], R16 ;  /* 0x0001e0101400a986 */ /* 0x0085e4000c10111e */
[----:B--2---:R-:W-:Y:S02]  /*9b140*/  FMUL R16, R30, UR26 ;  /* 0x0000001a1e107c20 */ /* 0x004fe40008400000 */
[----:B------:R-:W2:Y:S04]  /*9b150*/  LDL.LU R30, [R1+0x1064] ;  /* 0x00106400011e7983 */ /* 0x000ea80000300800 */
[----:B------:R-:W3:Y:S04]  /*9b160*/  LDL.LU.64 R222, [R1+0x28] ;  /* 0x0000280001de7983 */ /* 0x000ee80000300a00 */
[----:B------:R-:W3:Y:S04]  /*9b170*/  LDL.LU R22, [R1+0x1068] ;  /* 0x0010680001167983 */ /* 0x000ee80000300800 */
[----:B------:R-:W3:Y:S04]  /*9b180*/  LDL.LU R21, [R1+0x106c] ;  /* 0x00106c0001157983 */ /* 0x000ee80000300800 */
[----:B------:R-:W3:Y:S01]  /*9b190*/  LDL.LU R20, [R1+0x1070] ;  /* 0x0010700001147983 */ /* 0x000ee20000300800 */
[----:B------:R-:W-:-:S13]  /*9b1a0*/  ISETP.LT.OR P4, PT, R29, 0x1d2, !P1 ;  /* 0x000001d21d00780c */ /* 0x000fda0004f81670 */
[----:B------:R-:W-:-:S04]  /*9b1b0*/  @!P4 IADD3 R139, P0, P3, R3, R24, R7 ;  /* 0x00000018038bc210 */ /* 0x000fc80007b1e007 */
[----:B------:R-:W-:Y:S02]  /*9b1c0*/  @!P4 IADD3.X R138, R2, R31, R6, P0, P3 ;  /* 0x0000001f028ac210 */ /* 0x000fe400007e6406 */
[C---:B------:R-:W-:Y:S02]  /*9b1d0*/  ISETP.LT.OR P4, PT, R29.reuse, 0x1d9, !P1 ;  /* 0x000001d91d00780c */ /* 0x040fe40004f81670 */
[----:B------:R-:W-:-:S11]  /*9b1e0*/  ISETP.LT.OR P2, PT, R29, 0x1da, !P1 ;  /* 0x000001da1d00780c */ /* 0x000fd60004f41670 */
[----:B------:R-:W-:-:S04]  /*9b1f0*/  @!P4 IADD3 R135, P0, P3, R3, R24, R7 ;  /* 0x000000180387c210 */ /* 0x000fc80007b1e007 */
[----:B------:R-:W-:Y:S02]  /*9b200*/  @!P4 IADD3.X R134, R2, R31, R6, P0, P3 ;  /* 0x0000001f0286c210 */ /* 0x000fe400007e6406 */
[----:B------:R-:W-:Y:S02]  /*9b210*/  ISETP.LT.OR P4, PT, R29, 0x1e1, !P1 ;  /* 0x000001e11d00780c */ /* 0x000fe40004f81670 */
[----:B------:R-:W-:-:S04]  /*9b220*/  @!P2 IADD3 R133, P0, P3, R3, R24, R7 ;  /* 0x000000180385a210 */ /* 0x000fc80007b1e007 */
[----:B------:R-:W-:-:S07]  /*9b230*/  @!P2 IADD3.X R132, R2, R31, R6, P0, P3 ;  /* 0x0000001f0284a210 */ /* 0x000fce00007e6406 */
        /* <DEDUP_REMOVED lines=14> */
[----:B------:R-:W-:Y:S01]  /*9b320*/  ISETP.LT.OR P4, PT, R29, 0x1e2, !P1 ;  /* 0x000001e21d00780c */ /* 0x000fe20004f81670 */
[----:B------:R-:W-:-:S05]  /*9b330*/  FMUL R16, R117, UR26 ;  /* 0x0000001a75107c20 */ /* 0x000fca0008400000 */
[----:B------:R-:W-:Y:S02]  /*9b340*/  F2FP.SATFINITE.E4M3.F32.PACK_AB_MERGE_C R16, RZ, R16, RZ ;  /* 0x00000010ff10723e */ /* 0x000fe400048070ff */
[----:B------:R-:W-:Y:S02]  /*9b350*/  ISETP.LT.OR P5, PT, R29, 0x1e9, !P1 ;  /* 0x000001e91d00780c */ /* 0x000fe40004fa1670 */
[----:B0-----:R-:W-:-:S05]  /*9b360*/  @!P0 IADD3 R18, P3, R24, R18, RZ ;  /* 0x0000001218128210 */ /* 0x001fca0007f7e0ff */
[----:B------:R-:W-:-:S05]  /*9b370*/  @!P0 IMAD.X R19, R31, 0x1, R19, P3 ;  /* 0x000000011f138824 */ /* 0x000fca00018e0613 */
[----:B------:R2:W-:Y:S01]  /*9b380*/  @!P0 STG.E.U8 desc[UR30][R18.64+0x1e9], R16 ;  /* 0x0001e91012008986 */ /* 0x0005e2000c10111e */
[----:B------:R-:W-:-:S04]  /*9b390*/  @!P4 IADD3 R127, P0, P3, R3, R24, R7 ;  /* 0x00000018037fc210 */ /* 0x000fc80007b1e007 */
[CCC-:B------:R-:W-:Y:S02]  /*9b3a0*/  @!P4 IADD3.X R126, R2.reuse, R31.reuse, R6.reuse, P0, P3 ;  /* 0x0000001f027ec210 */ /* 0x1c0fe400007e6406 */
[----:B------:R-:W-:Y:S02]  /*9b3b0*/  ISETP.LT.OR P4, PT, R29, 0x1ea, !P1 ;  /* 0x000001ea1d00780c */ /* 0x000fe40004f81670 */
[----:B------:R-:W-:Y:S02]  /*9b3c0*/  @!P5 IADD3 R117, P0, P3, R3, R24, R7 ;  /* 0x000000180375d210 */ /* 0x000fe40007b1e007 */
[C---:B------:R-:W-:Y:S02]  /*9b3d0*/  LOP3.LUT P2, RZ, R15.reuse, 0x1, RZ, 0xc0, !PT ;  /* 0x000000010fff7812 */ /* 0x040fe4000784c0ff */
[----:B------:R-:W-:Y:S02]  /*9b3e0*/  @!P5 IADD3.X R116, R2, R31, R6, P0, P3 ;  /* 0x0000001f0274d210 */ /* 0x000fe400007e6406 */
[----:B------:R-:W-:-:S04]  /*9b3f0*/  LOP3.LUT R15, R15, 0xfffffff7, RZ, 0xc0, !PT ;  /* 0xfffffff70f0f7812 */ /* 0x000fc800078ec0ff */
[----:B------:R-:W-:-:S04]  /*9b400*/  @P5 LOP3.LUT R15, R15, 0x8, RZ, 0xfc, !PT ;  /* 0x000000080f0f5812 */ /* 0x000fc800078efcff */
[----:B------:R-:W-:-:S04]  /*9b410*/  LOP3.LUT R15, R15, 0xffffffef, RZ, 0xc0, !PT ;  /* 0xffffffef0f0f7812 */ /* 0x000fc800078ec0ff */
[----:B------:R-:W-:Y:S02]  /*9b420*/  @P4 LOP3.LUT R15, R15, 0x10, RZ, 0xfc, !PT ;  /* 0x000000100f0f4812 */ /* 0x000fe400078efcff */
[----:B------:R-:W-:Y:S01]  /*9b430*/  LOP3.LUT P6, RZ, R17, 0x80000000, RZ, 0xc0, !PT ;  /* 0x8000000011ff7812 */ /* 0x000fe200078cc0ff */
[----:B--2---:R-:W-:Y:S01]  /*9b440*/  FMUL R16, R30, UR26 ;  /* 0x0000001a1e107c20 */ /* 0x004fe20008400000 */
[----:B------:R-:W-:-:S04]  /*9b450*/  @!P4 IADD3 R30, P0, P3, R3, R24, R7 ;  /* 0x00000018031ec210 */ /* 0x000fc80007b1e007 */
[----:B------:R-:W-:Y:S02]  /*9b460*/  @!P4 IADD3.X R25, R2, R31, R6, P0, P3 ;  /* 0x0000001f0219c210 */ /* 0x000fe400007e6406 */
[----:B------:R-:W-:Y:S02]  /*9b470*/  ISETP.LT.OR P0, PT, R29, 0x1f1, !P1 ;  /* 0x000001f11d00780c */ /* 0x000fe40004f01670 */
[----:B------:R-:W-:-:S05]  /*9b480*/  F2FP.SATFINITE.E4M3.F32.PACK_AB_MERGE_C R16, RZ, R16, RZ ;  /* 0x00000010ff10723e */ /* 0x000fca00048070ff */
[----:B---3--:R0:W-:Y:S01]  /*9b490*/  @!P2 STG.E.U8 desc[UR30][R222.64+0x1e8], R16 ;  /* 0x0001e810de00a986 */ /* 0x0081e2000c10111e */
[C---:B------:R-:W-:Y:S02]  /*9b4a0*/  LOP3.LUT P2, RZ, R15.reuse, 0x2, RZ, 0xc0, !PT ;  /* 0x000000020fff7812 */ /* 0x040fe4000784c0ff */
[----:B------:R-:W-:-:S03]  /*9b4b0*/  LOP3.LUT R15, R15, 0xffffffbf, RZ, 0xc0, !PT ;  /* 0xffffffbf0f0f7812 */ /* 0x000fc600078ec0ff */
[----:B------:R-:W-:Y:S02]  /*9b4c0*/  @!P0 IADD3 R23, P4, P3, R3, R24, R7 ;  /* 0x0000001803178210 */ /* 0x000fe40007b9e007 */
[----:B------:R-:W-:Y:S01]  /*9b4d0*/  @P0 LOP3.LUT R15, R15, 0x40, RZ, 0xfc, !PT ;  /* 0x000000400f0f0812 */ /* 0x000fe200078efcff */
[----:B0-----:R-:W-:Y:S01]  /*9b4e0*/  FMUL R16, R22, UR26 ;  /* 0x0000001a16107c20 */ /* 0x001fe20008400000 */
[----:B------:R-:W-:Y:S01]  /*9b4f0*/  @!P0 IADD3.X R22, R2, R31, R6, P4, P3 ;  /* 0x0000001f02168210 */ /* 0x000fe200027e6406 */
[----:B------:R-:W2:Y:S01]  /*9b500*/  LDL.LU R222, [R1+0x1074] ;  /* 0x0010740001de7983 */ /* 0x000ea20000300800 */
[----:B------:R-:W-:Y:S02]  /*9b510*/  ISETP.GE.AND P0, PT, R28, 0x1, PT ;  /* 0x000000011c00780c */ /* 0x000fe40003f06270 */
[----:B------:R-:W-:Y:S01]  /*9b520*/  F2FP.SATFINITE.E4M3.F32.PACK_AB_MERGE_C R16, RZ, R16, RZ ;  /* 0x00000010ff10723e */ /* 0x000fe200048070ff */
[----:B------:R-:W3:Y:S01]  /*9b530*/  LDL.LU R223, [R1+0x1078] ;  /* 0x0010780001df7983 */ /* 0x000ee20000300800 */
[----:B------:R-:W-:-:S03]  /*9b540*/  ISETP.LT.OR P3, PT, R29, 0x1f1, !P0 ;  /* 0x000001f11d00780c */ /* 0x000fc60004761670 */
[----:B------:R0:W-:Y:S04]  /*9b550*/  @!P6 STG.E.U8 desc[UR30][R236.64+0x1e9], R16 ;  /* 0x0001e910ec00e986 */ /* 0x0001e8000c10111e */
[----:B------:R-:W4:Y:S06]  /*9b560*/  LDL.LU R151, [R1+0x107c] ;  /* 0x00107c0001977983 */ /* 0x000f2c0000300800 */
[----:B------:R-:W1:Y:S01]  /*9b570*/  @!P3 LDC.64 R18, c[0x0][0x5c0] ;  /* 0x00017000ff12bb82 */ /* 0x000e620000000a00 */
[----:B0-----:R-:W-:-:S05]  /*9b580*/  FMUL R16, R21, UR26 ;  /* 0x0000001a15107c20 */ /* 0x001fca0008400000 */
[----:B------:R-:W-:Y:S02]  /*9b590*/  F2FP.SATFINITE.E4M3.F32.PACK_AB_MERGE_C R16, RZ, R16, RZ ;  /* 0x00000010ff10723e */ /* 0x000fe400048070ff */
[----:B-1----:R-:W-:-:S05]  /*9b5a0*/  @!P3 IADD3 R18, P4, R24, R18, RZ ;  /* 0x000000121812b210 */ /* 0x002fca0007f9e0ff */
[----:B------:R-:W-:-:S05]  /*9b5b0*/  @!P3 IMAD.X R19, R31, 0x1, R19, P4 ;  /* 0x000000011f13b824 */ /* 0x000fca00020e0613 */
[----:B------:R0:W-:Y:S01]  /*9b5c0*/  @!P3 STG.E.U8 desc[UR30][R18.64+0x1f0], R16 ;  /* 0x0001f0101200b986 */ /* 0x0001e2000c10111e */
[----:B------:R-:W-:-:S13]  /*9b5d0*/  ISETP.LT.OR P3, PT, R29, 0x1f2, !P0 ;  /* 0x000001f21d00780c */ /* 0x000fda0004761670 */
[----:B0-----:R-:W0:Y:S01]  /*9b5e0*/  @!P3 LDC.64 R18, c[0x0][0x5c0] ;  /* 0x00017000ff12bb82 */ /* 0x001e220000000a00 */
[----:B------:R-:W-:-:S05]  /*9b5f0*/  FMUL R16, R20, UR26 ;  /* 0x0000001a14107c20 */ /* 0x000fca0008400000 */
[----:B------:R-:W-:Y:S02]  /*9b600*/  F2FP.SATFINITE.E4M3.F32.PACK_AB_MERGE_C R16, RZ, R16, RZ ;  /* 0x00000010ff10723e */ /* 0x000fe400048070ff */
[----:B0-----:R-:W-:-:S05]  /*9b610*/  @!P3 IADD3 R18, P4, R24, R18, RZ ;  /* 0x000000121812b210 */ /* 0x001fca0007f9e0ff */
[----:B------:R-:W-:-:S05]  /*9b620*/  @!P3 IMAD.X R19, R31, 0x1, R19, P4 ;  /* 0x000000011f13b824 */ /* 0x000fca00020e0613 */
[----:B------:R0:W-:Y:S04]  /*9b630*/  @!P3 STG.E.U8 desc[UR30][R18.64+0x1f1], R16 ;  /* 0x0001f1101200b986 */ /* 0x0001e8000c10111e */
[----:B0-----:R-:W3:Y:S01]  /*9b640*/  LDL.LU.64 R18, [R1+0x80] ;  /* 0x0000800001127983 */ /* 0x001ee20000300a00 */
[----:B------:R-:W-:Y:S02]  /*9b650*/  LOP3.LUT R15, R15, 0xffffff7f, RZ, 0xc0, !PT ;  /* 0xffffff7f0f0f7812 */ /* 0x000fe400078ec0ff */
[----:B------:R-:W-:Y:S02]  /*9b660*/  ISETP.LT.OR P3, PT, R29, 0x1f2, !P1 ;  /* 0x000001f21d00780c */ /* 0x000fe40004f61670 */
[----:B------:R-:W-:Y:S02]  /*9b670*/  @P1 LOP3.LUT R15, R15, 0x80, RZ, 0xfc, !PT ;  /* 0x000000800f0f1812 */ /* 0x000fe400078efcff */
[----:B------:R-:W-:-:S02]  /*9b680*/  ISETP.LT.OR P1, PT, R29, 0x1f9, !P0 ;  /* 0x000001f91d00780c */ /* 0x000fc40004721670 */
[----:B------:R-:W-:Y:S01]  /*9b690*/  LOP3.LUT P6, RZ, R17, 0x20000000, RZ, 0xc0, !PT ;  /* 0x2000000011ff7812 */ /* 0x000fe200078cc0ff */
[----:B--2---:R-:W-:Y:S02]  /*9b6a0*/  FMUL R16, R222, UR26 ;  /* 0x0000001ade107c20 */ /* 0x004fe40008400000 */
[----:B------:R-:W2:Y:S03]  /*9b6b0*/  LDL.LU R222, [R1+0x1084] ;  /* 0x0010840001de7983 */ /* 0x000ea60000300800 */
[----:B------:R-:W-:Y:S01]  /*9b6c0*/  F2FP.SATFINITE.E4M3.F32.PACK_AB_MERGE_C R16, RZ, R16, RZ ;  /* 0x00000010ff10723e */ /* 0x000fe200048070ff */
[----:B------:R-:W2:Y:S04]  /*9b6d0*/  LDL.LU R28, [R1+0x1088] ;  /* 0x00108800011c7983 */ /* 0x000ea80000300800 */
[----:B------:R-:W2:Y:S04]  /*9b6e0*/  LDL.LU R150, [R1+0x108c] ;  /* 0x00108c0001967983 */ /* 0x000ea80000300800 */
[----:B---3--:R0:W-:Y:S02]  /*9b6f0*/  @!P2 STG.E.U8 desc[UR30][R18.64+0x1f0], R16 ;  /* 0x0001f0101200a986 */ /* 0x0081e4000c10111e */
[----:B0-----:R-:W0:Y:S01]  /*9b700*/  @!P1 LDC.64 R18, c[0x0][0x5c0] ;  /* 0x00017000ff129b82 */ /* 0x001e220000000a00 */
[----:B------:R-:W-:-:S02]  /*9b710*/  FMUL R16, R223, UR26 ;  /* 0x0000001adf107c20 */ /* 0x000fc40008400000 */
[----:B------:R-:W3:Y:S03]  /*9b720*/  LDL.LU R223, [R1+0x1090] ;  /* 0x0010900001df7983 */ /* 0x000ee60000300800 */
[----:B------:R-:W-:-:S05]  /*9b730*/  F2FP.SATFINITE.E4M3.F32.PACK_AB_MERGE_C R16, RZ, R16, RZ ;  /* 0x00000010ff10723e */ /* 0x000fca00048070ff */
[----:B------:R4:W-:Y:S02]  /*9b740*/  @!P6 STG.E.U8 desc[UR30][R156.64+0x1f1], R16 ;  /* 0x0001f1109c00e986 */ /* 0x0009e4000c10111e */
[----:B----4-:R-:W-:Y:S01]  /*9b750*/  FMUL R16, R151, UR26 ;  /* 0x0000001a97107c20 */ /* 0x010fe20008400000 */
[----:B0-----:R-:W-:Y:S01]  /*9b760*/  @!P1 IADD3 R18, P6, R24, R18, RZ ;  /* 0x0000001218129210 */ /* 0x001fe20007fde0ff */
[----:B------:R-:W4:Y:S03]  /*9b770*/  LDL.LU.64 R156, [R1+0x58] ;  /* 0x00005800019c7983 */ /* 0x000f260000300a00 */
[----:B------:R-:W-:Y:S01]  /*9b780*/  F2FP.SATFINITE.E4M3.F32.PACK_AB_MERGE_C R16, RZ, R16, RZ ;  /* 0x00000010ff10723e */ /* 0x000fe200048070ff */
[----:B------:R-:W-:Y:S01]  /*9b790*/  @!P1 IMAD.X R19, R31, 0x1, R19, P6 ;  /* 0x000000011f139824 */ /* 0x000fe200030e0613 */
[----:B------:R-:W3:Y:S04]  /*9b7a0*/  LDL.LU R151, [R1+0x1094] ;  /* 0x0010940001977983 */ /* 0x000ee80000300800 */
[----:B------:R0:W-:Y:S04]  /*9b7b0*/  @!P1 STG.E.U8 desc[UR30][R18.64+0x1f8], R16 ;  /* 0x0001f81012009986 */ /* 0x0001e8000c10111e */
[----:B0-----:R-:W2:Y:S01]  /*9b7c0*/  LDL.LU R16, [R1+0x1080] ;  /* 0x0010800001107983 */ /* 0x001ea20000300800 */
[----:B------:R-:W-:-:S13]  /*9b7d0*/  ISETP.LT.OR P0, PT, R29, 0x1fa, !P0 ;  /* 0x000001fa1d00780c */ /* 0x000fda0004701670 */
[----:B------:R-:W0:Y:S02]  /*9b7e0*/  @!P0 LDC.64 R18, c[0x0][0x5c0] ;  /* 0x00017000ff128b82 */ /* 0x000e240000000a00 */
[----:B0-----:R-:W-:-:S05]  /*9b7f0*/  @!P0 IADD3 R18, P1, R24, R18, RZ ;  /* 0x0000001218128210 */ /* 0x001fca0007f3e0ff */
[----:B------:R-:W-:Y:S02]  /*9b800*/  @!P0 IMAD.X R19, R31, 0x1, R19, P1 ;  /* 0x000000011f138824 */ /* 0x000fe400008e0613 */
[----:B--2---:R-:W-:-:S05]  /*9b810*/  FMUL R16, R16, UR26 ;  /* 0x0000001a10107c20 */ /* 0x004fca0008400000 */
[----:B------:R-:W-:-:S05]  /*9b820*/  F2FP.SATFINITE.E4M3.F32.PACK_AB_MERGE_C R16, RZ, R16, RZ ;  /* 0x00000010ff10723e */ /* 0x000fca00048070ff */
[----:B------:R0:W-:Y:S04]  /*9b830*/  @!P0 STG.E.U8 desc[UR30][R18.64+0x1f9], R16 ;  /* 0x0001f91012008986 */ /* 0x0001e8000c10111e */
[----:B0-----:R-:W2:Y:S01]  /*9b840*/  LDL.LU.64 R18, [R1+0x20] ;  /* 0x0000200001127983 */ /* 0x001ea20000300a00 */
[----:B------:R-:W-:-:S03]  /*9b850*/  FMUL R16, R222, UR26 ;  /* 0x0000001ade107c20 */ /* 0x000fc60008400000 */
[----:B------:R-:W3:Y:S01]  /*9b860*/  LDL.LU R222, [R1+0x1098] ;  /* 0x0010980001de7983 */ /* 0x000ee20000300800 */
[----:B------:R-:W-:Y:S02]  /*9b870*/  @!P3 IADD3 R21, P4, P5, R3, R24, R7 ;  /* 0x000000180315b210 */ /* 0x000fe40007d9e007 */
[----:B------:R-:W-:Y:S02]  /*9b880*/  LOP3.LUT P2, RZ, R17, 0x2000000, RZ, 0xc0, !PT ;  /* 0x0200000011ff7812 */ /* 0x000fe4000784c0ff */
[----:B------:R-:W-:Y:S02]  /*9b890*/  LOP3.LUT R15, R15, 0xfffffeff, RZ, 0xc0, !PT ;  /* 0xfffffeff0f0f7812 */ /* 0x000fe400078ec0ff */
[----:B------:R-:W-:Y:S02]  /*9b8a0*/  @!P3 IADD3.X R20, R2, R31, R6, P4, P5 ;  /* 0x0000001f0214b210 */ /* 0x000fe400027ea406 */
[----:B------:R-:W-:Y:S02]  /*9b8b0*/  LOP3.LUT P5, RZ, R17, 0x40000000, RZ, 0xc0, !PT ;  /* 0x4000000011ff7812 */ /* 0x000fe400078ac0ff */
[----:B------:R-:W-:-:S02]  /*9b8c0*/  @P3 LOP3.LUT R15, R15, 0x100, RZ, 0xfc, !PT ;  /* 0x000001000f0f3812 */ /* 0x000fc400078efcff */
[----:B------:R-:W-:Y:S02]  /*9b8d0*/  F2FP.SATFINITE.E4M3.F32.PACK_AB_MERGE_C R16, RZ, R16, RZ ;  /* 0x00000010ff10723e */ /* 0x000fe400048070ff */
[----:B------:R-:W-:-:S04]  /*9b8e0*/  LOP3.LUT R15, R15, 0xfdffffff, RZ, 0xc0, !PT ;  /* 0xfdffffff0f0f7812 */ /* 0x000fc800078ec0ff */
[----:B------:R-:W-:Y:S02]  /*9b8f0*/  @P2 LOP3.LUT R15, R15, 0x2000000, RZ, 0xfc, !PT ;  /* 0x020000000f0f2812 */ /* 0x000fe400078efcff */
[C---:B------:R-:W-:Y:S01]  /*9b900*/  LOP3.LUT P2, RZ, R17.reuse, 0x10000000, RZ, 0xc0, !PT ;  /* 0x1000000011ff7812 */ /* 0x040fe2000784c0ff */
[----:B----4-:R0:W-:Y:S02]  /*9b910*/  @!P5 STG.E.U8 desc[UR30][R156.64+0x1f8], R16 ;  /* 0x0001f8109c00d986 */ /* 0x0101e4000c10111e */
[----:B0-----:R-:W-:Y:S02]  /*9b920*/  FMUL R16, R28, UR26 ;  /* 0x0000001a1c107c20 */ /* 0x001fe40008400000 */
[----:B------:R-:W4:Y:S03]  /*9b930*/  LDL.LU R157, [R1+0x109c] ;  /* 0x00109c00019d7983 */ /* 0x000f260000300800 */
[----:B------:R-:W-:Y:S01]  /*9b940*/  F2FP.SATFINITE.E4M3.F32.PACK_AB_MERGE_C R16, RZ, R16, RZ ;  /* 0x00000010ff10723e */ /* 0x000fe200048070ff */
[----:B------:R-:W4:Y:S01]  /*9b950*/  LDL.LU R28, [R1+0x10a0] ;  /* 0x0010a000011c7983 */ /* 0x000f220000300800 */
[----:B------:R-:W-:-:S02]  /*9b960*/  LOP3.LUT P3, RZ, R17, 0x800000, RZ, 0xc0, !PT ;  /* 0x0080000011ff7812 */ /* 0x000fc4000786c0ff */
[C---:B------:R-:W-:Y:S02]  /*9b970*/  LOP3.LUT P4, RZ, R10.reuse, 0x8000000, RZ, 0xc0, !PT ;  /* 0x080000000aff7812 */ /* 0x040fe4000788c0ff */
[----:B------:R-:W-:Y:S01]  /*9b980*/  LOP3.LUT P6, RZ, R10, 0x4000000, RZ, 0xc0, !PT ;  /* 0x040000000aff7812 */ /* 0x000fe200078cc0ff */
[----:B--2---:R0:W-:Y:S01]  /*9b990*/  @!P2 STG.E.U8 desc[UR30][R18.64+0x1f9], R16 ;  /* 0x0001f9101200a986 */ /* 0x0041e2000c10111e */
[----:B------:R-:W-:Y:S01]  /*9b9a0*/  LOP3.LUT P2, RZ, R15, 0x2000000, RZ, 0xc0, !PT ;  /* 0x020000000fff7812 */ /* 0x000fe2000784c0ff */
[----:B0-----:R-:W-:-:S08]  /*9b9b0*/  FMUL R16, R150, UR26 ;  /* 0x0000001a96107c20 */ /* 0x001fd00008400000 */
[----:B------:R-:W0:Y:S01]  /*9b9c0*/  @!P4 LDC.64 R18, c[0x0][0x5c0] ;  /* 0x00017000ff12cb82 */ /* 0x000e220000000a00 */
[----:B------:R-:W-:-:S05]  /*9b9d0*/  F2FP.SATFINITE.E4M3.F32.PACK_AB_MERGE_C R16, RZ, R16, RZ ;  /* 0x00000010ff10723e */ /* 0x000fca00048070ff */
[----:B------:R3:W-:Y:S02]  /*9b9e0*/  @!P2 STG.E.U8 desc[UR30][R158.64+0x100], R16 ;  /* 0x000100109e00a986 */ /* 0x0007e4000c10111e */
[----:B---3--:R-:W-:Y:S02]  /*9b9f0*/  FMUL R16, R223, UR26 ;  /* 0x0000001adf107c20 */ /* 0x008fe40008400000 */
[----:B------:R-:W2:Y:S03]  /*9ba00*/  LDL.LU R223, [R1+0x10a4] ;  /* 0x0010a40001df7983 */ /* 0x000ea60000300800 */
[----:B------:R-:W-:-:S05]  /*9ba10*/  F2FP.SATFINITE.E4M3.F32.PACK_AB_MERGE_C R16, RZ, R16, RZ ;  /* 0x00000010ff10723e */ /* 0x000fca00048070ff */
[----:B------:R1:W-:Y:S02]  /*9ba20*/  @!P3 STG.E.U8 desc[UR30][R130.64+0x101], R16 ;  /* 0x000101108200b986 */ /* 0x0003e4000c10111e */
[----:B-1----:R-:W-:Y:S02]  /*9ba30*/  FMUL R16, R151, UR26 ;  /* 0x0000001a97107c20 */ /* 0x002fe40008400000 */
[----:B------:R-:W3:Y:S04]  /*9ba40*/  LDL.LU R151, [R1+0x10a8] ;  /* 0x0010a80001977983 */ /* 0x000ee80000300800 */
[----:B------:R-:W3:Y:S01]  /*9ba50*/  LDL.LU R150, [R1+0x10ac] ;  /* 0x0010ac0001967983 */ /* 0x000ee20000300800 */
[----:B0-----:R-:W-:Y:S02]  /*9ba60*/  @!P4 IADD3 R18, P3, R196, R18, RZ ;  /* 0x00000012c412c210 */ /* 0x001fe40007f7e0ff */
[----:B------:R-:W-:Y:S01]  /*9ba70*/  F2FP.SATFINITE.E4M3.F32.PACK_AB_MERGE_C R16, RZ, R16, RZ ;  /* 0x00000010ff10723e */ /* 0x000fe200048070ff */
[----:B------:R-:W3:Y:S02]  /*9ba80*/  LDL.LU.64 R158, [R1+0x78] ;  /* 0x00007800019e7983 */ /* 0x000ee40000300a00 */
[----:B------:R-:W-:-:S05]  /*9ba90*/  @!P4 IMAD.X R19, R198, 0x1, R19, P3 ;  /* 0x00000001c613c824 */ /* 0x000fca00018e0613 */
[----:B------:R0:W-:Y:S02]  /*9baa0*/  @!P4 STG.E.U8 desc[UR30][R18.64+0x100], R16 ;  /* 0x000100101200c986 */ /* 0x0001e4000c10111e */
[----:B0-----:R-:W0:Y:S01]  /*9bab0*/  @!P6 LDC.64 R18, c[0x0][0x5c0] ;  /* 0x00017000ff12eb82 */ /* 0x001e220000000a00 */
[----:B------:R-:W-:Y:S02]  /*9bac0*/  FMUL R16, R222, UR26 ;  /* 0x0000001ade107c20 */ /* 0x000fe40008400000 */
[----:B------:R-:W3:Y:S03]  /*9bad0*/  LDL.LU R222, [R1+0x10b0] ;  /* 0x0010b00001de7983 */ /* 0x000ee60000300800 */
[----:B------:R-:W-:Y:S02]  /*9bae0*/  F2FP.SATFINITE.E4M3.F32.PACK_AB_MERGE_C R16, RZ, R16, RZ ;  /* 0x00000010ff10723e */ /* 0x000fe400048070ff */
[----:B------:R-:W-:-:S02]  /*9baf0*/  LOP3.LUT P1, RZ, R17, 0x400000, RZ, 0xc0, !PT ;  /* 0x0040000011ff7812 */ /* 0x000fc4000782c0ff */
[----:B0-----:R-:W-:-:S05]  /*9bb00*/  @!P6 IADD3 R18, P4, R197, R18, RZ ;  /* 0x00000012c512e210 */ /* 0x001fca0007f9e0ff */
[----:B------:R-:W-:-:S05]  /*9bb10*/  @!P6 IMAD.X R19, R199, 0x1, R19, P4 ;  /* 0x00000001c713e824 */ /* 0x000fca00020e0613 */
[----:B------:R4:W-:Y:S01]  /*9bb20*/  @!P6 STG.E.U8 desc[UR30][R18.64+0x101], R16 ;  /* 0x000101101200e986 */ /* 0x0009e2000c10111e */
[----:B------:R-:W-:Y:S01]  /*9bb30*/  LOP3.LUT P5, RZ, R17, 0x100000, RZ, 0xc0, !PT ;  /* 0x0010000011ff7812 */ /* 0x000fe200078ac0ff */
[----:B----4-:R-:W-:-:S05]  /*9bb40*/  FMUL R16, R157, UR26 ;  /* 0x0000001a9d107c20 */ /* 0x010fca0008400000 */
[----:B------:R-:W-:-:S05]  /*9bb50*/  F2FP.SATFINITE.E4M3.F32.PACK_AB_MERGE_C R16, RZ, R16, RZ ;  /* 0x00000010ff10723e */ /* 0x000fca00048070ff */
[----:B------:R0:W-:Y:S02]  /*9bb60*/  @!P1 STG.E.U8 desc[UR30][R154.64+0x108], R16 ;  /* 0x000108109a009986 */ /* 0x0001e4000c10111e */
[----:B0-----:R-:W-:Y:S02]  /*9bb70*/  FMUL R16, R28, UR26 ;  /* 0x0000001a1c107c20 */ /* 0x001fe40008400000 */
[----:B------:R-:W4:Y:S03]  /*9bb80*/  LDL.LU R28, [R1+0x10b4] ;  /* 0x0010b400011c7983 */ /* 0x000f260000300800 */
[----:B------:R-:W-:-:S05]  /*9bb90*/  F2FP.SATFINITE.E4M3.F32.PACK_AB_MERGE_C R16, RZ, R16, RZ ;  /* 0x00000010ff10723e */ /* 0x000fca00048070ff */
[----:B------:R2:W-:Y:S01]  /*9bba0*/  @!P5 STG.E.U8 desc[UR30][R148.64+0x109], R16 ;  /* 0x000109109400d986 */ /* 0x0005e2000c10111e */
[----:B------:R-:W-:-:S13]  /*9bbb0*/  LOP3.LUT P0, RZ, R10, 0x2000000, RZ, 0xc0, !PT ;  /* 0x020000000aff7812 */ /* 0x000fda000780c0ff */
[----:B------:R-:W0:Y:S01]  /*9bbc0*/  @!P0 LDC.64 R18, c[0x0][0x5c0] ;  /* 0x00017000ff128b82 */ /* 0x000e220000000a00 */
[----:B------:R-:W-:Y:S02]  /*9bbd0*/  LOP3.LUT P2, RZ, R10, 0x1000000, RZ, 0xc0, !PT ;  /* 0x010000000aff7812 */ /* 0x000fe4000784c0ff */
[----:B0-----:R-:W-:-:S05]  /*9bbe0*/  @!P0 IADD3 R18, P1, R203, R18, RZ ;  /* 0x00000012cb128210 */ /* 0x001fca0007f3e0ff */
[----:B------:R-:W-:Y:S02]  /*9bbf0*/  @!P0 IMAD.X R19, R205, 0x1, R19, P1 ;  /* 0x00000001cd138824 */ /* 0x000fe400008e0613 */
[----:B--2---:R-:W-:Y:S02]  /*9bc00*/  FMUL R16, R223, UR26 ;  /* 0x0000001adf107c20 */ /* 0x004fe40008400000 */
[----:B------:R-:W2:Y:S03]  /*9bc10*/  LDL.LU R223, [R1+0x10b8] ;  /* 0x0010b80001df7983 */ /* 0x000ea60000300800 */
[----:B------:R-:W-:-:S05]  /*9bc20*/  F2FP.SATFINITE.E4M3.F32.PACK_AB_MERGE_C R16, RZ, R16, RZ ;  /* 0x00000010ff10723e */ /* 0x000fca00048070ff */
[----:B------:R0:W-:Y:S02]  /*9bc30*/  @!P0 STG.E.U8 desc[UR30][R18.64+0x108], R16 ;  /* 0x0001081012008986 */ /* 0x0001e4000c10111e */
        /* <DEDUP_REMOVED lines=8> */
[----:B------:R-:W3:Y:S01]  /*9bcc0*/  LDL.LU R150, [R1+0x10c0] ;  /* 0x0010c00001967983 */ /* 0x000ee20000300800 */
[----:B------:R-:W-:Y:S02]  /*9bcd0*/  LOP3.LUT P3, RZ, R17, 0x80000, RZ, 0xc0, !PT ;  /* 0x0008000011ff7812 */ /* 0x000fe4000786c0ff */
[----:B------:R-:W-:Y:S01]  /*9bce0*/  F2FP.SATFINITE.E4M3.F32.PACK_AB_MERGE_C R16, RZ, R16, RZ ;  /* 0x00000010ff10723e */ /* 0x000fe200048070ff */
[----:B------:R-:W3:Y:S01]  /*9bcf0*/  LDL.LU.64 R156, [R1+0x8] ;  /* 0x00000800019c7983 */ /* 0x000ee20000300a00 */
[----:B------:R-:W-:-:S09]  /*9bd00*/  LOP3.LUT P6, RZ, R15, 0x1000000, RZ, 0xc0, !PT ;  /* 0x010000000fff7812 */ /* 0x000fd200078cc0ff */
[----:B------:R0:W-:Y:S04]  /*9bd10*/  @!P3 STG.E.U8 desc[UR30][R158.64+0x110], R16 ;  /* 0x000110109e00b986 */ /* 0x0001e8000c10111e */
[----:B------:R-:W1:Y:S01]  /*9bd20*/  @!P6 LDC.64 R18, c[0x0][0x5c0] ;  /* 0x00017000ff12eb82 */ /* 0x000e620000000a00 */
[----:B0-----:R-:W-:Y:S02]  /*9bd30*/  FMUL R16, R222, UR26 ;  /* 0x0000001ade107c20 */ /* 0x001fe40008400000 */
[----:B------:R-:W3:Y:S01]  /*9bd40*/  LDL.LU R222, [R1+0x10c4] ;  /* 0x0010c40001de7983 */ /* 0x000ee20000300800 */
[----:B------:R-:W-:Y:S02]  /*9bd50*/  LOP3.LUT P4, RZ, R17, 0x8000, RZ, 0xc0, !PT ;  /* 0x0000800011ff7812 */ /* 0x000fe4000788c0ff */
[----:B------:R-:W-:-:S11]  /*9bd60*/  F2FP.SATFINITE.E4M3.F32.PACK_AB_MERGE_C R16, RZ, R16, RZ ;  /* 0x00000010ff10723e */ /* 0x000fd600048070ff */
[----:B------:R4:W-:Y:S01]  /*9bd70*/  @!P4 STG.E.U8 desc[UR30][R146.64+0x111], R16 ;  /* 0x000111109200c986 */ /* 0x0009e2000c10111e */
[----:B-1----:R-:W-:-:S05]  /*9bd80*/  @!P6 IADD3 R18, P3, R206, R18, RZ ;  /* 0x00000012ce12e210 */ /* 0x002fca0007f7e0ff */
[----:B------:R-:W-:Y:S02]  /*9bd90*/  @!P6 IMAD.X R19, R207, 0x1, R19, P3 ;  /* 0x00000001cf13e824 */ /* 0x000fe400018e0613 */
[----:B----4-:R-:W-:-:S05]  /*9bda0*/  FMUL R16, R28, UR26 ;  /* 0x0000001a1c107c20 */ /* 0x010fca0008400000 */
[----:B------:R-:W-:-:S05]  /*9bdb0*/  F2FP.SATFINITE.E4M3.F32.PACK_AB_MERGE_C R16, RZ, R16, RZ ;  /* 0x00000010ff10723e */ /* 0x000fca00048070ff */
[----:B------:R0:W-:Y:S01]  /*9bdc0*/  @!P6 STG.E.U8 desc[UR30][R18.64+0x110], R16 ;  /* 0x000110101200e986 */ /* 0x0001e2000c10111e */
[----:B------:R-:W-:-:S13]  /*9bdd0*/  LOP3.LUT P5, RZ, R10, 0x800000, RZ, 0xc0, !PT ;  /* 0x008000000aff7812 */ /* 0x000fda00078ac0ff */
[----:B0-----:R-:W0:Y:S02]  /*9bde0*/  @!P5 LDC.64 R18, c[0x0][0x5c0] ;  /* 0x00017000ff12db82 */ /* 0x001e240000000a00 */
[----:B0-----:R-:W-:-:S05]  /*9bdf0*/  @!P5 IADD3 R18, P6, R200, R18, RZ ;  /* 0x00000012c812d210 */ /* 0x001fca0007fde0ff */
[----:B------:R-:W-:Y:S02]  /*9be00*/  @!P5 IMAD.X R19, R201, 0x1, R19, P6 ;  /* 0x00000001c913d824 */ /* 0x000fe400030e0613 */
[----:B--2---:R-:W-:Y:S02]  /*9be10*/  FMUL R16, R223, UR26 ;  /* 0x0000001adf107c20 */ /* 0x004fe40008400000 */
[----:B------:R-:W2:Y:S03]  /*9be20*/  LDL.LU R223, [R1+0x10c8] ;  /* 0x0010c80001df7983 */ /* 0x000ea60000300800 */
[----:B------:R-:W-:-:S05]  /*9be30*/  F2FP.SATFINITE.E4M3.F32.PACK_AB_MERGE_C R16, RZ, R16, RZ ;  /* 0x00000010ff10723e */ /* 0x000fca00048070ff */
[----:B------:R3:W-:Y:S02]  /*9be40*/  @!P5 STG.E.U8 desc[UR30][R18.64+0x111], R16 ;  /* 0x000111101200d986 */ /* 0x0007e4000c10111e */
[----:B---3--:R-:W-:Y:S02]  /*9be50*/  FMUL R16, R151, UR26 ;  /* 0x0000001a97107c20 */ /* 0x008fe40008400000 */
[----:B------:R-:W3:Y:S01]  /*9be60*/  LDL.LU R151, [R1+0x10cc] ;  /* 0x0010cc0001977983 */ /* 0x000ee20000300800 */
[----:B------:R-:W-:Y:S02]  /*9be70*/  LOP3.LUT P1, RZ, R17, 0x4000, RZ, 0xc0, !PT ;  /* 0x0000400011ff7812 */ /* 0x000fe4000782c0ff */
[----:B------:R-:W-:Y:S01]  /*9be80*/  F2FP.SATFINITE.E4M3.F32.PACK_AB_MERGE_C R16, RZ, R16, RZ ;  /* 0x00000010ff10723e */ /* 0x000fe200048070ff */
[----:B------:R-:W4:Y:S10]  /*9be90*/  LDL.LU.64 R130, [R1+0xa0] ;  /* 0x0000a00001827983 */ /* 0x000f340000300a00 */
[----:B------:R0:W-:Y:S02]  /*9bea0*/  @!P1 STG.E.U8 desc[UR30][R234.64+0x118], R16 ;  /* 0x00011810ea009986 */ /* 0x0001e4000c10111e */
[----:B0-----:R-:W-:-:S02]  /*9beb0*/  FMUL R16, R150, UR26 ;  /* 0x0000001a96107c20 */ /* 0x001fc40008400000 */
[----:B------:R-:W4:Y:S01]  /*9bec0*/  LDL.LU R150, [R1+0x10d0] ;  /* 0x0010d00001967983 */ /* 0x000f220000300800 */
[----:B------:R-:W-:Y:S02]  /*9bed0*/  LOP3.LUT P0, RZ, R17, 0x1000, RZ, 0xc0, !PT ;  /* 0x0000100011ff7812 */ /* 0x000fe4000780c0ff */
[----:B------:R-:W-:Y:S01]  /*9bee0*/  F2FP.SATFINITE.E4M3.F32.PACK_AB_MERGE_C R16, RZ, R16, RZ ;  /* 0x00000010ff10723e */ /* 0x000fe200048070ff */
[----:B------:R-:W4:Y:S04]  /*9bef0*/  LDL.LU R198, [R1+0x68] ;  /* 0x0000680001c67983 */ /* 0x000f280000300800 */
[----:B------:R-:W4:Y:S06]  /*9bf00*/  LDL.LU R196, [R1+0x6c] ;  /* 0x00006c0001c47983 */ /* 0x000f2c0000300800 */
[----:B------:R0:W-:Y:S01]  /*9bf10*/  @!P0 STG.E.U8 desc[UR30][R156.64+0x119], R16 ;  /* 0x000119109c008986 */ /* 0x0001e2000c10111e */
[----:B------:R-:W-:Y:S01]  /*9bf20*/  LOP3.LUT P2, RZ, R10, 0x400000, RZ, 0xc0, !PT ;  /* 0x004000000aff7812 */ /* 0x000fe2000784c0ff */
[----:B0-----:R-:W-:-:S02]  /*9bf30*/  FMUL R16, R222, UR26 ;  /* 0x0000001ade107c20 */ /* 0x001fc40008400000 */
[----:B------:R-:W4:Y:S10]  /*9bf40*/  LDL.LU R222, [R1+0x10d4] ;  /* 0x0010d40001de7983 */ /* 0x000f340000300800 */
[----:B------:R-:W0:Y:S01]  /*9bf50*/  @!P2 LDC.64 R18, c[0x0][0x5c0] ;  /* 0x00017000ff12ab82 */ /* 0x000e220000000a00 */
[----:B------:R-:W4:Y:S01]  /*9bf60*/  LDL.LU R158, [R1+0x10d8] ;  /* 0x0010d800019e7983 */ /* 0x000f220000300800 */
[----:B------:R-:W-:-:S02]  /*9bf70*/  F2FP.SATFINITE.E4M3.F32.PACK_AB_MERGE_C R16, RZ, R16, RZ ;  /* 0x00000010ff10723e */ /* 0x000fc400048070ff */
[----:B0-----:R-:W-:-:S05]  /*9bf80*/  @!P2 IADD3 R18, P6, R208, R18, RZ ;  /* 0x00000012d012a210 */ /* 0x001fca0007fde0ff */
[----:B------:R-:W-:-:S05]  /*9bf90*/  @!P2 IMAD.X R19, R211, 0x1, R19, P6 ;  /* 0x00000001d313a824 */ /* 0x000fca00030e0613 */
[----:B------:R0:W-:Y:S01]  /*9bfa0*/  @!P2 STG.E.U8 desc[UR30][R18.64+0x118], R16 ;  /* 0x000118101200a986 */ /* 0x0001e2000c10111e */
[----:B------:R-:W-:Y:S02]  /*9bfb0*/  LOP3.LUT P4, RZ, R17, 0x800, RZ, 0xc0, !PT ;  /* 0x0000080011ff7812 */ /* 0x000fe4000788c0ff */
[----:B------:R-:W-:-:S11]  /*9bfc0*/  LOP3.LUT R15, R15, 0xff7fffff, RZ, 0xc0, !PT ;  /* 0xff7fffff0f0f7812 */ /* 0x000fd600078ec0ff */
[----:B------:R-:W-:Y:S02]  /*9bfd0*/  @P4 LOP3.LUT R15, R15, 0x800000, RZ, 0xfc, !PT ;  /* 0x008000000f0f4812 */ /* 0x000fe400078efcff */
[----:B------:R-:W-:-:S13]  /*9bfe0*/  LOP3.LUT P4, RZ, R10, 0x200000, RZ, 0xc0, !PT ;  /* 0x002000000aff7812 */ /* 0x000fda000788c0ff */
[----:B0-----:R-:W0:Y:S01]  /*9bff0*/  @!P4 LDC.64 R18, c[0x0][0x5c0] ;  /* 0x00017000ff12cb82 */ /* 0x001e220000000a00 */
[----:B------:R-:W-:Y:S02]  /*9c000*/  LOP3.LUT P1, RZ, R17, 0x40, RZ, 0xc0, !PT ;  /* 0x0000004011ff7812 */ /* 0x000fe4000782c0ff */
[----:B0-----:R-:W-:-:S05]  /*9c010*/  @!P4 IADD3 R18, P6, R210, R18, RZ ;  /* 0x00000012d212c210 */ /* 0x001fca0007fde0ff */
[----:B------:R-:W-:Y:S01]  /*9c020*/  @!P4 IMAD.X R19, R233, 0x1, R19, P6 ;  /* 0x00000001e913c824 */ /* 0x000fe200030e0613 */
[----:B------:R-:W-:Y:S01]  /*9c030*/  LOP3.LUT P6, RZ, R10, 0x200000, RZ, 0xc0, !PT ;  /* 0x002000000aff7812 */ /* 0x000fe200078cc0ff */
[----:B--2---:R-:W-:Y:S02]  /*9c040*/  FMUL R16, R223, UR26 ;  /* 0x0000001adf107c20 */ /* 0x004fe40008400000 */
[----:B------:R-:W2:Y:S04]  /*9c050*/  LDL.LU R223, [R1+0x10dc] ;  /* 0x0010dc0001df7983 */ /* 0x000ea80000300800 */
[----:B------:R-:W2:Y:S01]  /*9c060*/  LDL.LU.64 R156, [R1+0x18] ;  /* 0x00001800019c7983 */ /* 0x000ea20000300a00 */
[----:B------:R-:W-:-:S05]  /*9c070*/  F2FP.SATFINITE.E4M3.F32.PACK_AB_MERGE_C R16, RZ, R16, RZ ;  /* 0x00000010ff10723e */ /* 0x000fca00048070ff */
[----:B------:R3:W-:Y:S01]  /*9c080*/  @!P6 STG.E.U8 desc[UR30][R18.64+0x119], R16 ;  /* 0x000119101200e986 */ /* 0x0007e2000c10111e */
[----:B------:R-:W-:Y:S01]  /*9c090*/  LOP3.LUT R15, R15, 0xffbfffff, RZ, 0xc0, !PT ;  /* 0xffbfffff0f0f7812 */ /* 0x000fe200078ec0ff */
[----:B---3--:R-:W-:Y:S02]  /*9c0a0*/  FMUL R16, R151, UR26 ;  /* 0x0000001a97107c20 */ /* 0x008fe40008400000 */
[----:B------:R-:W3:Y:S01]  /*9c0b0*/  LDL.LU R151, [R1+0x10e0] ;  /* 0x0010e00001977983 */ /* 0x000ee20000300800 */
[----:B------:R-:W-:-:S04]  /*9c0c0*/  @P1 LOP3.LUT R15, R15, 0x400000, RZ, 0xfc, !PT ;  /* 0x004000000f0f1812 */ /* 0x000fc800078efcff */
[----:B------:R-:W-:Y:S02]  /*9c0d0*/  LOP3.LUT P4, RZ, R15, 0x800000, RZ, 0xc0, !PT ;  /* 0x008000000fff7812 */ /* 0x000fe4000788c0ff */
[----:B------:R-:W-:-:S11]  /*9c0e0*/  F2FP.SATFINITE.E4M3.F32.PACK_AB_MERGE_C R16, RZ, R16, RZ ;  /* 0x00000010ff10723e */ /* 0x000fd600048070ff */
[----:B----4-:R0:W-:Y:S04]  /*9c0f0*/  @!P4 STG.E.U8 desc[UR30][R130.64+0x120], R16 ;  /* 0x000120108200c986 */ /* 0x0101e8000c10111e */
[----:B0-----:R-:W4:Y:S04]  /*9c100*/  LDL.LU.64 R130, [R1+0x40] ;  /* 0x0000400001827983 */ /* 0x001f280000300a00 */
[----:B------:R-:W4:Y:S04]  /*9c110*/  LDL.LU R159, [R1+0xe0] ;  /* 0x0000e000019f7983 */ /* 0x000f280000300800 */
[----:B------:R-:W4:Y:S01]  /*9c120*/  LDL.LU R28, [R1+0x154] ;  /* 0x00015400011c7983 */ /* 0x000f220000300800 */
[----:B------:R-:W-:-:S03]  /*9c130*/  FMUL R16, R150, UR26 ;  /* 0x0000001a96107c20 */ /* 0x000fc60008400000 */
[----:B------:R-:W4:Y:S01]  /*9c140*/  LDL.LU R150, [R1+0x10e4] ;  /* 0x0010e40001967983 */ /* 0x000f220000300800 */
[----:B------:R-:W-:Y:S02]  /*9c150*/  LOP3.LUT P5, RZ, R10, 0x100000, RZ, 0xc0, !PT ;  /* 0x001000000aff7812 */ /* 0x000fe400078ac0ff */
[----:B------:R-:W-:-:S11]  /*9c160*/  LOP3.LUT P3, RZ, R17, 0x80, RZ, 0xc0, !PT ;  /* 0x0000008011ff7812 */ /* 0x000fd6000786c0ff */
[----:B------:R-:W0:Y:S01]  /*9c170*/  @!P5 LDC.64 R18, c[0x0][0x5c0] ;  /* 0x00017000ff12db82 */ /* 0x000e220000000a00 */
[----:B------:R-:W-:Y:S02]  /*9c180*/  F2FP.SATFINITE.E4M3.F32.PACK_AB_MERGE_C R16, RZ, R16, RZ ;  /* 0x00000010ff10723e */ /* 0x000fe400048070ff */
[----:B------:R-:W-:-:S03]  /*9c190*/  LOP3.LUT P1, RZ, R10, 0x80000, RZ, 0xc0, !PT ;  /* 0x000800000aff7812 */ /* 0x000fc6000782c0ff */
[----:B------:R1:W-:Y:S02]  /*9c1a0*/  @!P3 STG.E.U8 desc[UR30][R152.64+0x121], R16 ;  /* 0x000121109800b986 */ /* 0x0003e4000c10111e */
[----:B-1----:R-:W-:Y:S02]  /*9c1b0*/  FMUL R16, R222, UR26 ;  /* 0x0000001ade107c20 */ /* 0x002fe40008400000 */
[----:B------:R-:W4:Y:S01]  /*9c1c0*/  LDL.LU R222, [R1+0x10e8] ;  /* 0x0010e80001de7983 */ /* 0x000f220000300800 */
[----:B0-----:R-:W-:Y:S02]  /*9c1d0*/  @!P5 IADD3 R18, P6, R198, R18, RZ ;  /* 0x00000012c612d210 */ /* 0x001fe40007fde0ff */
[----:B------:R-:W-:-:S03]  /*9c1e0*/  F2FP.SATFINITE.E4M3.F32.PACK_AB_MERGE_C R16, RZ, R16, RZ ;  /* 0x00000010ff10723e */ /* 0x000fc600048070ff */
[----:B------:R-:W-:-:S05]  /*9c1f0*/  @!P5 IMAD.X R19, R196, 0x1, R19, P6 ;  /* 0x00000001c413d824 */ /* 0x000fca00030e0613 */
[----:B------:R0:W-:Y:S02]  /*9c200*/  @!P5 STG.E.U8 desc[UR30][R18.64+0x120], R16 ;  /* 0x000120101200d986 */ /* 0x0001e4000c10111e */
[----:B0-----:R-:W0:Y:S01]  /*9c210*/  @!P1 LDC.64 R18, c[0x0][0x5c0] ;  /* 0x00017000ff129b82 */ /* 0x001e220000000a00 */
[----:B------:R-:W-:-:S05]  /*9c220*/  FMUL R16, R158, UR26 ;  /* 0x0000001a9e107c20 */ /* 0x000fca0008400000 */
[----:B------:R-:W-:Y:S02]  /*9c230*/  F2FP.SATFINITE.E4M3.F32.PACK_AB_MERGE_C R16, RZ, R16, RZ ;  /* 0x00000010ff10723e */ /* 0x000fe400048070ff */
[----:B0-----:R-:W-:-:S05]  /*9c240*/  @!P1 IADD3 R18, P6, R209, R18, RZ ;  /* 0x00000012d1129210 */ /* 0x001fca0007fde0ff */
[----:B------:R-:W-:Y:S01]  /*9c250*/  @!P1 IMAD.X R19, R232, 0x1, R19, P6 ;  /* 0x00000001e8139824 */ /* 0x000fe200030e0613 */
[----:B------:R-:W-:-:S13]  /*9c260*/  LOP3.LUT P6, RZ, R10, 0x80000, RZ, 0xc0, !PT ;  /* 0x000800000aff7812 */ /* 0x000fda00078cc0ff */
[----:B------:R0:W-:Y:S01]  /*9c270*/  @!P6 STG.E.U8 desc[UR30][R18.64+0x121], R16 ;  /* 0x000121101200e986 */ /* 0x0001e2000c10111e */
[----:B------:R-:W-:Y:S02]  /*9c280*/  LOP3.LUT P1, RZ, R15, 0x400000, RZ, 0xc0, !PT ;  /* 0x004000000fff7812 */ /* 0x000fe4000782c0ff */
[----:B------:R-:W-:Y:S02]  /*9c290*/  LOP3.LUT P0, RZ, R10, 0x40000, RZ, 0xc0, !PT ;  /* 0x000400000aff7812 */ /* 0x000fe4000780c0ff */
[----:B------:R-:W-:-:S11]  /*9c2a0*/  LOP3.LUT P2, RZ, R17, 0x10, RZ, 0xc0, !PT ;  /* 0x0000001011ff7812 */ /* 0x000fd6000784c0ff */
[----:B0-----:R-:W0:Y:S01]  /*9c2b0*/  @!P0 LDC.64 R18, c[0x0][0x5c0] ;  /* 0x00017000ff128b82 */ /* 0x001e220000000a00 */
[----:B--2---:R-:W-:Y:S02]  /*9c2c0*/  FMUL R16, R223, UR26 ;  /* 0x0000001adf107c20 */ /* 0x004fe40008400000 */
[----:B------:R-:W2:Y:S03]  /*9c2d0*/  LDL.LU R223, [R1+0x10ec] ;  /* 0x0010ec0001df7983 */ /* 0x000ea60000300800 */
[----:B------:R-:W-:-:S05]  /*9c2e0*/  F2FP.SATFINITE.E4M3.F32.PACK_AB_MERGE_C R16, RZ, R16, RZ ;  /* 0x00000010ff10723e */ /* 0x000fca00048070ff */
[----:B------:R1:W-:Y:S04]  /*9c2f0*/  @!P1 STG.E.U8 desc[UR30][R156.64+0x128], R16 ;  /* 0x000128109c009986 */ /* 0x0003e8000c10111e */
[----:B-1----:R-:W2:Y:S01]  /*9c300*/  LDL.LU.64 R156, [R1+0xc8] ;  /* 0x0000c800019c7983 */ /* 0x002ea20000300a00 */
[----:B---3--:R-:W-:-:S03]  /*9c310*/  FMUL R16, R151, UR26 ;  /* 0x0000001a97107c20 */ /* 0x008fc60008400000 */
[----:B------:R-:W3:Y:S02]  /*9c320*/  LDL.LU R151, [R1+0x10f0] ;  /* 0x0010f00001977983 */ /* 0x000ee40000300800 */
[----:B------:R-:W-:Y:S02]  /*9c330*/  F2FP.SATFINITE.E4M3.F32.PACK_AB_MERGE_C R16, RZ, R16, RZ ;  /* 0x00000010ff10723e */ /* 0x000fe400048070ff */
[----:B------:R-:W3:Y:S01]  /*9c340*/  LDL.LU R199, [R1+0x1c8] ;  /* 0x0001c80001c77983 */ /* 0x000ee20000300800 */
[----:B------:R-:W-:-:S03]  /*9c350*/  LOP3.LUT P4, RZ, R10, 0x20000, RZ, 0xc0, !PT ;  /* 0x000200000aff7812 */ /* 0x000fc6000788c0ff */
[----:B------:R-:W3:Y:S04]  /*9c360*/  LDL.LU R197, [R1+0x2b8] ;  /* 0x0002b80001c57983 */ /* 0x000ee80000300800 */
[----:B------:R-:W3:Y:S04]  /*9c370*/  LDL.LU R198, [R1+0x10f4] ;  /* 0x0010f40001c67983 */ /* 0x000ee80000300800 */
[----:B----4-:R1:W-:Y:S01]  /*9c380*/  @!P2 STG.E.U8 desc[UR30][R130.64+0x129], R16 ;  /* 0x000129108200a986 */ /* 0x0103e2000c10111e */
[----:B0-----:R-:W-:-:S05]  /*9c390*/  @!P0 IADD3 R18, P6, R159, R18, RZ ;  /* 0x000000129f128210 */ /* 0x001fca0007fde0ff */
[----:B------:R-:W-:Y:S02]  /*9c3a0*/  @!P0 IMAD.X R19, R28, 0x1, R19, P6 ;  /* 0x000000011c138824 */ /* 0x000fe400030e0613 */
[----:B-1----:R-:W-:-:S05]  /*9c3b0*/  FMUL R16, R150, UR26 ;  /* 0x0000001a96107c20 */ /* 0x002fca0008400000 */
[----:B------:R-:W-:-:S05]  /*9c3c0*/  F2FP.SATFINITE.E4M3.F32.PACK_AB_MERGE_C R16, RZ, R16, RZ ;  /* 0x00000010ff10723e */ /* 0x000fca00048070ff */
[----:B------:R0:W-:Y:S02]  /*9c3d0*/  @!P0 STG.E.U8 desc[UR30][R18.64+0x128], R16 ;  /* 0x0001281012008986 */ /* 0x0001e4000c10111e */
[----:B0-----:R-:W0:Y:S02]  /*9c3e0*/  @!P4 LDC.64 R18, c[0x0][0x5c0] ;  /* 0x00017000ff12cb82 */ /* 0x001e240000000a00 */
[----:B0-----:R-:W-:Y:S02]  /*9c3f0*/  @!P4 IADD3 R18, P6, R160, R18, RZ ;  /* 0x00000012a012c210 */ /* 0x001fe40007fde0ff */
[----:B------:R-:W4:Y:S03]  /*9c400*/  LDL.LU R160, [R1+0x16bc] ;  /* 0x0016bc0001a07983 */ /* 0x000f260000300800 */
[----:B------:R-:W-:Y:S02]  /*9c410*/  @!P4 IMAD.X R19, R161, 0x1, R19, P6 ;  /* 0x00000001a113c824 */ /* 0x000fe400030e0613 */
[----:B------:R-:W4:Y:S04]  /*9c420*/  LDL.LU R161, [R1+0x16b8] ;  /* 0x0016b80001a17983 */ /* 0x000f280000300800 */
[----:B------:R-:W4:Y:S04]  /*9c430*/  LDL.LU R196, [R1+0xe4] ;  /* 0x0000e40001c47983 */ /* 0x000f280000300800 */
[----:B------:R-:W4:Y:S04]  /*9c440*/  LDL.LU R130, [R1+0x170] ;  /* 0x0001700001827983 */ /* 0x000f280000300800 */
[----:B------:R-:W4:Y:S01]  /*9c450*/  LDL.LU R131, [R1+0x10f8] ;  /* 0x0010f80001837983 */ /* 0x000f220000300800 */
[----:B------:R-:W-:-:S03]  /*9c460*/  FMUL R16, R222, UR26 ;  /* 0x0000001ade107c20 */ /* 0x000fc60008400000 */
[----:B------:R-:W4:Y:S02]  /*9c470*/  LDL.LU R222, [R1+0x10fc] ;  /* 0x0010fc0001de7983 */ /* 0x000f240000300800 */
[----:B------:R-:W-:Y:S02]  /*9c480*/  F2FP.SATFINITE.E4M3.F32.PACK_AB_MERGE_C R16, RZ, R16, RZ ;  /* 0x00000010ff10723e */ /* 0x000fe400048070ff */
[----:B------:R-:W4:Y:S04]  /*9c490*/  LDL.LU.64 R158, [R1+0x50] ;  /* 0x00005000019e7983 */ /* 0x000f280000300a00 */
[----:B------:R2:W-:Y:S01]  /*9c4a0*/  @!P4 STG.E.U8 desc[UR30][R18.64+0x129], R16 ;  /* 0x000129101200c986 */ /* 0x0005e2000c10111e */
[----:B------:R-:W-:Y:S01]  /*9c4b0*/  LOP3.LUT P6, RZ, R17, 0x8, RZ, 0xc0, !PT ;  /* 0x0000000811ff7812 */ /* 0x000fe200078cc0ff */
[----:B--2---:R-:W-:-:S02]  /*9c4c0*/  FMUL R16, R223, UR26 ;  /* 0x0000001adf107c20 */ /* 0x004fc40008400000 */
[----:B------:R-:W2:Y:S03]  /*9c4d0*/  LDL.LU R223, [R1+0x1100] ;  /* 0x0011000001df7983 */ /* 0x000ea60000300800 */
[----:B------:R-:W-:-:S07]  /*9c4e0*/  F2FP.SATFINITE.E4M3.F32.PACK_AB_MERGE_C R16, RZ, R16, RZ ;  /* 0x00000010ff10723e */ /* 0x000fce00048070ff */
[----:B------:R0:W-:Y:S04]  /*9c4f0*/  @!P6 STG.E.U8 desc[UR30][R156.64+0x130], R16 ;  /* 0x000130109c00e986 */ /* 0x0001e8000c10111e */
[----:B0-----:R-:W2:Y:S04]  /*9c500*/  LDL.LU.64 R156, [R1+0x70] ;  /* 0x00007000019c7983 */ /* 0x001ea80000300a00 */
[----:B------:R-:W2:Y:S04]  /*9c510*/  LDL.LU R28, [R1+0x254] ;  /* 0x00025400011c7983 */ /* 0x000ea80000300800 */
[----:B------:R-:W2:Y:S01]  /*9c520*/  LDL.LU R150, [R1+0x2c8] ;  /* 0x0002c80001967983 */ /* 0x000ea20000300800 */
[----:B---3--:R-:W-:-:S03]  /*9c530*/  FMUL R16, R151, UR26 ;  /* 0x0000001a97107c20 */ /* 0x008fc60008400000 */
[----:B------:R-:W3:Y:S01]  /*9c540*/  LDL.LU R151, [R1+0x1104] ;  /* 0x0011040001977983 */ /* 0x000ee20000300800 */
[----:B------:R-:W-:Y:S02]  /*9c550*/  LOP3.LUT P3, RZ, R17, 0x1, RZ, 0xc0, !PT ;  /* 0x0000000111ff7812 */ /* 0x000fe4000786c0ff */
[C---:B------:R-:W-:Y:S02]  /*9c560*/  LOP3.LUT P5, RZ, R10.reuse, 0x10000, RZ, 0xc0, !PT ;  /* 0x000100000aff7812 */ /* 0x040fe400078ac0ff */
[----:B------:R-:W-:Y:S02]  /*9c570*/  F2FP.SATFINITE.E4M3.F32.PACK_AB_MERGE_C R16, RZ, R16, RZ ;  /* 0x00000010ff10723e */ /* 0x000fe400048070ff */
[----:B------:R-:W-:Y:S01]  /*9c580*/  LOP3.LUT P2, RZ, R10, 0x8000, RZ, 0xc0, !PT ;  /* 0x000080000aff7812 */ /* 0x000fe2000784c0ff */
[----:B------:R-:W-:-:S05]  /*9c590*/  FMUL R18, R198, UR26 ;  /* 0x0000001ac6127c20 */ /* 0x000fca0008400000 */
[----:B------:R-:W-:Y:S01]  /*9c5a0*/  F2FP.SATFINITE.E4M3.F32.PACK_AB_MERGE_C R18, RZ, R18, RZ ;  /* 0x00000012ff12723e */ /* 0x000fe200048070ff */
[----:B----4-:R0:W-:Y:S02]  /*9c5b0*/  @!P3 STG.E.U8 desc[UR30][R160.64+0x131], R16 ;  /* 0x00013110a000b986 */ /* 0x0101e4000c10111e */
[----:B0-----:R-:W0:Y:S02]  /*9c5c0*/  @!P5 LDC.64 R16, c[0x0][0x5c0] ;  /* 0x00017000ff10db82 */ /* 0x001e240000000a00 */
[----:B0-----:R-:W-:-:S05]  /*9c5d0*/  @!P5 IADD3 R16, P6, R199, R16, RZ ;  /* 0x00000010c710d210 */ /* 0x001fca0007fde0ff */
[----:B------:R-:W-:-:S05]  /*9c5e0*/  @!P5 IMAD.X R17, R197, 0x1, R17, P6 ;  /* 0x00000001c511d824 */ /* 0x000fca00030e0611 */
[----:B------:R0:W-:Y:S02]  /*9c5f0*/  @!P5 STG.E.U8 desc[UR30][R16.64+0x130], R18 ;  /* 0x000130121000d986 */ /* 0x0001e4000c10111e */
[----:B0-----:R-:W0:Y:S01]  /*9c600*/  @!P2 LDC.64 R16, c[0x0][0x5c0] ;  /* 0x00017000ff10ab82 */ /* 0x001e220000000a00 */
[----:B------:R-:W-:-:S05]  /*9c610*/  FMUL R18, R131, UR26 ;  /* 0x0000001a83127c20 */ /* 0x000fca0008400000 */
[----:B------:R-:W-:Y:S02]  /*9c620*/  F2FP.SATFINITE.E4M3.F32.PACK_AB_MERGE_C R18, RZ, R18, RZ ;  /* 0x00000012ff12723e */ /* 0x000fe400048070ff */
[----:B0-----:R-:W-:-:S05]  /*9c630*/  @!P2 IADD3 R16, P6, R196, R16, RZ ;  /* 0x00000010c410a210 */ /* 0x001fca0007fde0ff */
[----:B------:R-:W-:-:S05]  /*9c640*/  @!P2 IMAD.X R17, R130, 0x1, R17, P6 ;  /* 0x000000018211a824 */ /* 0x000fca00030e0611 */
[----:B------:R0:W-:Y:S02]  /*9c650*/  @!P2 STG.E.U8 desc[UR30][R16.64+0x131], R18 ;  /* 0x000131121000a986 */ /* 0x0001e4000c10111e */
[----:B0-----:R-:W-:Y:S02]  /*9c660*/  FMUL R16, R222, UR26 ;  /* 0x0000001ade107c20 */ /* 0x001fe40008400000 */
[----:B------:R-:W4:Y:S01]  /*9c670*/  LDL.LU R222, [R1+0x1108] ;  /* 0x0011080001de7983 */ /* 0x000f220000300800 */
[----:B------:R-:W-:Y:S02]  /*9c680*/  LOP3.LUT P1, RZ, R14, 0x80000000, RZ, 0xc0, !PT ;  /* 0x800000000eff7812 */ /* 0x000fe4000782c0ff */
[----:B------:R-:W-:-:S11]  /*9c690*/  F2FP.SATFINITE.E4M3.F32.PACK_AB_MERGE_C R16, RZ, R16, RZ ;  /* 0x00000010ff10723e */ /* 0x000fd600048070ff */
[----:B------:R2:W-:Y:S01]  /*9c6a0*/  @!P1 STG.E.U8 desc[UR30][R158.64+0x138], R16 ;  /* 0x000138109e009986 */ /* 0x0005e2000c10111e */
[----:B------:R-:W-:Y:S02]  /*9c6b0*/  LOP3.LUT P0, RZ, R14, 0x20000000, RZ, 0xc0, !PT ;  /* 0x200000000eff7812 */ /* 0x000fe4000780c0ff */
[----:B------:R-:W-:Y:S01]  /*9c6c0*/  LOP3.LUT P4, RZ, R10, 0x4000, RZ, 0xc0, !PT ;  /* 0x000040000aff7812 */ /* 0x000fe2000788c0ff */
[----:B--2---:R-:W-:Y:S02]  /*9c6d0*/  FMUL R16, R223, UR26 ;  /* 0x0000001adf107c20 */ /* 0x004fe40008400000 */
[----:B------:R-:W2:Y:S03]  /*9c6e0*/  LDL.LU R223, [R1+0x110c] ;  /* 0x00110c0001df7983 */ /* 0x000ea60000300800 */
[----:B------:R-:W-:Y:S01]  /*9c6f0*/  F2FP.SATFINITE.E4M3.F32.PACK_AB_MERGE_C R16, RZ, R16, RZ ;  /* 0x00000010ff10723e */ /* 0x000fe200048070ff */
[----:B------:R-:W2:Y:S04]  /*9c700*/  LDL.LU.64 R130, [R1+0xf0] ;  /* 0x0000f00001827983 */ /* 0x000ea80000300a00 */
[----:B------:R0:W-:Y:S02]  /*9c710*/  @!P0 STG.E.U8 desc[UR30][R156.64+0x139], R16 ;  /* 0x000139109c008986 */ /* 0x0001e4000c10111e */
[----:B0-----:R-:W0:Y:S01]  /*9c720*/  @!P4 LDC.64 R16, c[0x0][0x5c0] ;  /* 0x00017000ff10cb82 */ /* 0x001e220000000a00 */
[----:B------:R-:W-:-:S02]  /*9c730*/  LOP3.LUT P5, RZ, R14, 0x10000000, RZ, 0xc0, !PT ;  /* 0x100000000eff7812 */ /* 0x000fc400078ac0ff */
[----:B------:R-:W-:Y:S01]  /*9c740*/  LOP3.LUT R15, R15, 0xffdfffff, RZ, 0xc0, !PT ;  /* 0xffdfffff0f0f7812 */ /* 0x000fe200078ec0ff */
[----:B---3--:R-:W-:Y:S01]  /*9c750*/  FMUL R18, R151, UR26 ;  /* 0x0000001a97127c20 */ /* 0x008fe20008400000 */
[----:B0-----:R-:W-:-:S05]  /*9c760*/  @!P4 IADD3 R16, P6, R28, R16, RZ ;  /* 0x000000101c10c210 */ /* 0x001fca0007fde0ff */
[----:B------:R-:W-:Y:S02]  /*9c770*/  @!P4 IMAD.X R17, R150, 0x1, R17, P6 ;  /* 0x000000019611c824 */ /* 0x000fe400030e0611 */
[----:B------:R-:W3:Y:S02]  /*9c780*/  LDL.LU R150, [R1+0x1110] ;  /* 0x0011100001967983 */ /* 0x000ee40000300800 */
[----:B------:R-:W-:Y:S02]  /*9c790*/  @P5 LOP3.LUT R15, R15, 0x200000, RZ, 0xfc, !PT ;  /* 0x002000000f0f5812 */ /* 0x000fe400078efcff */
[----:B------:R-:W-:Y:S01]  /*9c7a0*/  LOP3.LUT P5, RZ, R10, 0x2000, RZ, 0xc0, !PT ;  /* 0x000020000aff7812 */ /* 0x000fe200078ac0ff */
[----:B------:R-:W3:Y:S01]  /*9c7b0*/  LDL.LU R199, [R1+0x2f4] ;  /* 0x0002f40001c77983 */ /* 0x000ee20000300800 */
[----:B------:R-:W-:-:S03]  /*9c7c0*/  F2FP.SATFINITE.E4M3.F32.PACK_AB_MERGE_C R18, RZ, R18, RZ ;  /* 0x00000012ff12723e */ /* 0x000fc600048070ff */
[----:B------:R-:W3:Y:S04]  /*9c7d0*/  LDL.LU R197, [R1+0x30c] ;  /* 0x00030c0001c57983 */ /* 0x000ee80000300800 */
[----:B------:R0:W-:Y:S04]  /*9c7e0*/  @!P4 STG.E.U8 desc[UR30][R16.64+0x138], R18 ;  /* 0x000138121000c986 */ /* 0x0001e8000c10111e */
[----:B------:R-:W3:Y:S01]  /*9c7f0*/  LDL.LU R198, [R1+0x1114] ;  /* 0x0011140001c67983 */ /* 0x000ee20000300800 */
[----:B0-----:R-:W0:Y:S02]  /*9c800*/  @!P5 LDC.64 R16, c[0x0][0x5c0] ;  /* 0x00017000ff10db82 */ /* 0x001e240000000a00 */
[----:B0-----:R-:W-:-:S02]  /*9c810*/  @!P5 IADD3 R16, P6, R162, R16, RZ ;  /* 0x00000010a210d210 */ /* 0x001fc40007fde0ff */
[----:B------:R-:W3:Y:S03]  /*9c820*/  LDL.LU R162, [R1+0x16b4] ;  /* 0x0016b40001a27983 */ /* 0x000ee60000300800 */
[----:B------:R-:W-:Y:S02]  /*9c830*/  @!P5 IMAD.X R17, R163, 0x1, R17, P6 ;  /* 0x00000001a311d824 */ /* 0x000fe400030e0611 */
[----:B------:R-:W3:Y:S04]  /*9c840*/  LDL.LU R163, [R1+0x16b0] ;  /* 0x0016b00001a37983 */ /* 0x000ee80000300800 */
[----:B------:R-:W3:Y:S04]  /*9c850*/  LDL.LU R151, [R1+0x1cc] ;  /* 0x0001cc0001977983 */ /* 0x000ee80000300800 */
[----:B------:R-:W3:Y:S04]  /*9c860*/  LDL.LU R196, [R1+0x250] ;  /* 0x0002500001c47983 */ /* 0x000ee80000300800 */
[----:B------:R-:W3:Y:S01]  /*9c870*/  LDL.LU R158, [R1+0x1118] ;  /* 0x00111800019e7983 */ /* 0x000ee20000300800 */
[----:B------:R-:W-:Y:S01]  /*9c880*/  LOP3.LUT P6, RZ, R10, 0x2000, RZ, 0xc0, !PT ;  /* 0x000020000aff7812 */ /* 0x000fe200078cc0ff */
[----:B----4-:R-:W-:-:S02]  /*9c890*/  FMUL R18, R222, UR26 ;  /* 0x0000001ade127c20 */ /* 0x010fc40008400000 */
[----:B------:R-:W4:Y:S04]  /*9c8a0*/  LDL.LU R222, [R1+0x111c] ;  /* 0x00111c0001de7983 */ /* 0x000f280000300800 */
[----:B------:R-:W4:Y:S01]  /*9c8b0*/  LDL.LU.64 R156, [R1+0x90] ;  /* 0x00009000019c7983 */ /* 0x000f220000300a00 */
[----:B------:R-:W-:-:S05]  /*9c8c0*/  F2FP.SATFINITE.E4M3.F32.PACK_AB_MERGE_C R18, RZ, R18, RZ ;  /* 0x00000012ff12723e */ /* 0x000fca00048070ff */
[----:B------:R2:W-:Y:S01]  /*9c8d0*/  @!P6 STG.E.U8 desc[UR30][R16.64+0x139], R18 ;  /* 0x000139121000e986 */ /* 0x0005e2000c10111e */
[----:B------:R-:W-:Y:S02]  /*9c8e0*/  LOP3.LUT P1, RZ, R14, 0x1000000, RZ, 0xc0, !PT ;  /* 0x010000000eff7812 */ /* 0x000fe4000782c0ff */
[----:B------:R-:W-:-:S11]  /*9c8f0*/  LOP3.LUT R15, R15, 0xffefffff, RZ, 0xc0, !PT ;  /* 0xffefffff0f0f7812 */ /* 0x000fd600078ec0ff */
[----:B------:R-:W-:Y:S01]  /*9c900*/  @P1 LOP3.LUT R15, R15, 0x100000, RZ, 0xfc, !PT ;  /* 0x001000000f0f1812 */ /* 0x000fe200078efcff */
[----:B--2---:R-:W-:Y:S02]  /*9c910*/  FMUL R16, R223, UR26 ;  /* 0x0000001adf107c20 */ /* 0x004fe40008400000 */
[----:B------:R-:W2:Y:S01]  /*9c920*/  LDL.LU R223, [R1+0x1120] ;  /* 0x0011200001df7983 */ /* 0x000ea20000300800 */
[----:B------:R-:W-:Y:S02]  /*9c930*/  LOP3.LUT P5, RZ, R15, 0x200000, RZ, 0xc0, !PT ;  /* 0x002000000fff7812 */ /* 0x000fe400078ac0ff */
[----:B------:R-:W-:-:S11]  /*9c940*/  F2FP.SATFINITE.E4M3.F32.PACK_AB_MERGE_C R16, RZ, R16, RZ ;  /* 0x00000010ff10723e */ /* 0x000fd600048070ff */
        /* <DEDUP_REMOVED lines=12> */
[----:B------:R0:W-:Y:S02]  /*9ca10*/  @!P3 STG.E.U8 desc[UR30][R162.64+0x141], R16 ;  /* 0x00014110a200b986 */ /* 0x0001e4000c10111e */
[----:B0-----:R-:W0:Y:S02]  /*9ca20*/  @!P2 LDC.64 R16, c[0x0][0x5c0] ;  /* 0x00017000ff10ab82 */ /* 0x001e240000000a00 */
[----:B0-----:R-:W-:-:S05]  /*9ca30*/  @!P2 IADD3 R16, P6, R199, R16, RZ ;  /* 0x00000010c710a210 */ /* 0x001fca0007fde0ff */
[----:B------:R-:W-:-:S05]  /*9ca40*/  @!P2 IMAD.X R17, R197, 0x1, R17, P6 ;  /* 0x00000001c511a824 */ /* 0x000fca00030e0611 */
[----:B------:R0:W-:Y:S02]  /*9ca50*/  @!P2 STG.E.U8 desc[UR30][R16.64+0x140], R18 ;  /* 0x000140121000a986 */ /* 0x0001e4000c10111e */
[----:B0-----:R-:W0:Y:S02]  /*9ca60*/  @!P1 LDC.64 R16, c[0x0][0x5c0] ;  /* 0x00017000ff109b82 */ /* 0x001e240000000a00 */
[----:B0-----:R-:W-:Y:S02]  /*9ca70*/  @!P1 IADD3 R16, P6, R151, R16, RZ ;  /* 0x0000001097109210 */ /* 0x001fe40007fde0ff */
[----:B------:R-:W3:Y:S03]  /*9ca80*/  LDL.LU R151, [R1+0x1128] ;  /* 0x0011280001977983 */ /* 0x000ee60000300800 */
[----:B------:R-:W-:Y:S01]  /*9ca90*/  @!P1 IMAD.X R17, R196, 0x1, R17, P6 ;  /* 0x00000001c4119824 */ /* 0x000fe200030e0611 */
[----:B------:R-:W-:Y:S01]  /*9caa0*/  LOP3.LUT P6, RZ, R10, 0x800, RZ, 0xc0, !PT ;  /* 0x000008000aff7812 */ /* 0x000fe200078cc0ff */
[----:B------:R-:W-:Y:S01]  /*9cab0*/  FMUL R18, R158, UR26 ;  /* 0x0000001a9e127c20 */ /* 0x000fe20008400000 */
[----:B------:R-:W-:-:S04]  /*9cac0*/  LOP3.LUT P1, RZ, R15, 0x100000, RZ, 0xc0, !PT ;  /* 0x001000000fff7812 */ /* 0x000fc8000782c0ff */
[----:B------:R-:W-:-:S07]  /*9cad0*/  F2FP.SATFINITE.E4M3.F32.PACK_AB_MERGE_C R18, RZ, R18, RZ ;  /* 0x00000012ff12723e */ /* 0x000fce00048070ff */
[----:B------:R4:W-:Y:S02]  /*9cae0*/  @!P6 STG.E.U8 desc[UR30][R16.64+0x141], R18 ;  /* 0x000141121000e986 */ /* 0x0009e4000c10111e */
[----:B----4-:R-:W-:Y:S02]  /*9caf0*/  FMUL R16, R222, UR26 ;  /* 0x0000001ade107c20 */ /* 0x010fe40008400000 */
[----:B------:R-:W4:Y:S03]  /*9cb00*/  LDL.LU R222, [R1+0x112c] ;  /* 0x00112c0001de7983 */ /* 0x000f260000300800 */
[----:B------:R-:W-:-:S05]  /*9cb10*/  F2FP.SATFINITE.E4M3.F32.PACK_AB_MERGE_C R16, RZ, R16, RZ ;  /* 0x00000010ff10723e */ /* 0x000fca00048070ff */
[----:B------:R0:W-:Y:S04]  /*9cb20*/  @!P1 STG.E.U8 desc[UR30][R156.64+0x148], R16 ;  /* 0x000148109c009986 */ /* 0x0001e8000c10111e */
[----:B0-----:R-:W4:Y:S01]  /*9cb30*/  LDL.LU.64 R156, [R1+0x110] ;  /* 0x00011000019c7983 */ /* 0x001f220000300a00 */
[----:B--2---:R-:W-:-:S03]  /*9cb40*/  FMUL R16, R223, UR26 ;  /* 0x0000001adf107c20 */ /* 0x004fc60008400000 */
[----:B------:R-:W2:Y:S01]  /*9cb50*/  LDL.LU R223, [R1+0x1130] ;  /* 0x0011300001df7983 */ /* 0x000ea20000300800 */
[----:B------:R-:W-:Y:S02]  /*9cb60*/  LOP3.LUT P4, RZ, R14, 0x400000, RZ, 0xc0, !PT ;  /* 0x004000000eff7812 */ /* 0x000fe4000788c0ff */
[C---:B------:R-:W-:Y:S01]  /*9cb70*/  LOP3.LUT P0, RZ, R10.reuse, 0x400, RZ, 0xc0, !PT ;  /* 0x000004000aff7812 */ /* 0x040fe2000780c0ff */
[----:B------:R-:W2:Y:S01]  /*9cb80*/  LDL.LU R199, [R1+0x304] ;  /* 0x0003040001c77983 */ /* 0x000ea20000300800 */
[----:B------:R-:W-:Y:S02]  /*9cb90*/  F2FP.SATFINITE.E4M3.F32.PACK_AB_MERGE_C R16, RZ, R16, RZ ;  /* 0x00000010ff10723e */ /* 0x000fe400048070ff */
[----:B------:R-:W-:Y:S01]  /*9cba0*/  LOP3.LUT P5, RZ, R10, 0x200, RZ, 0xc0, !PT ;  /* 0x000002000aff7812 */ /* 0x000fe200078ac0ff */
[----:B------:R-:W2:Y:S04]  /*9cbb0*/  LDL.LU R197, [R1+0x328] ;  /* 0x0003280001c57983 */ /* 0x000ea80000300800 */
[----:B------:R-:W2:Y:S04]  /*9cbc0*/  LDL.LU R198, [R1+0x1134] ;  /* 0x0011340001c67983 */ /* 0x000ea80000300800 */
[----:B------:R0:W-:Y:S02]  /*9cbd0*/  @!P4 STG.E.U8 desc[UR30][R130.64+0x149], R16 ;  /* 0x000149108200c986 */ /* 0x0001e4000c10111e */
[----:B0-----:R-:W0:Y:S02]  /*9cbe0*/  @!P0 LDC.64 R16, c[0x0][0x5c0] ;  /* 0x00017000ff108b82 */ /* 0x001e240000000a00 */
[----:B0-----:R-:W-:Y:S01]  /*9cbf0*/  @!P0 IADD3 R16, P6, R159, R16, RZ ;  /* 0x000000109f108210 */ /* 0x001fe20007fde0ff */
[----:B---3--:R-:W-:-:S04]  /*9cc00*/  FMUL R18, R150, UR26 ;  /* 0x0000001a96127c20 */ /* 0x008fc80008400000 */
[----:B------:R-:W-:Y:S01]  /*9cc10*/  @!P0 IMAD.X R17, R28, 0x1, R17, P6 ;  /* 0x000000011c118824 */ /* 0x000fe200030e0611 */
[----:B------:R-:W-:-:S05]  /*9cc20*/  F2FP.SATFINITE.E4M3.F32.PACK_AB_MERGE_C R18, RZ, R18, RZ ;  /* 0x00000012ff12723e */ /* 0x000fca00048070ff */
[----:B------:R0:W-:Y:S02]  /*9cc30*/  @!P0 STG.E.U8 desc[UR30][R16.64+0x148], R18 ;  /* 0x0001481210008986 */ /* 0x0001e4000c10111e */
[----:B0-----:R-:W0:Y:S02]  /*9cc40*/  @!P5 LDC.64 R16, c[0x0][0x5c0] ;  /* 0x00017000ff10db82 */ /* 0x001e240000000a00 */
[----:B0-----:R-:W-:Y:S02]  /*9cc50*/  @!P5 IADD3 R16, P6, R164, R16, RZ ;  /* 0x00000010a410d210 */ /* 0x001fe40007fde0ff */
[----:B------:R-:W3:Y:S03]  /*9cc60*/  LDL.LU R164, [R1+0x16ac] ;  /* 0x0016ac0001a47983 */ /* 0x000ee60000300800 */
[----:B------:R-:W-:Y:S02]  /*9cc70*/  @!P5 IMAD.X R17, R165, 0x1, R17, P6 ;  /* 0x00000001a511d824 */ /* 0x000fe400030e0611 */
[----:B------:R-:W3:Y:S04]  /*9cc80*/  LDL.LU R165, [R1+0x16a8] ;  /* 0x0016a80001a57983 */ /* 0x000ee80000300800 */
[----:B------:R-:W3:Y:S04]  /*9cc90*/  LDL.LU R196, [R1+0x2f0] ;  /* 0x0002f00001c47983 */ /* 0x000ee80000300800 */
[----:B------:R-:W3:Y:S04]  /*9cca0*/  LDL.LU R130, [R1+0x300] ;  /* 0x0003000001827983 */ /* 0x000ee80000300800 */
[----:B------:R-:W3:Y:S01]  /*9ccb0*/  LDL.LU R131, [R1+0x1138] ;  /* 0x0011380001837983 */ /* 0x000ee20000300800 */
[----:B------:R-:W-:Y:S01]  /*9ccc0*/  LOP3.LUT P6, RZ, R14, 0x200000, RZ, 0xc0, !PT ;  /* 0x002000000eff7812 */ /* 0x000fe200078cc0ff */
[----:B------:R-:W-:-:S02]  /*9ccd0*/  FMUL R18, R151, UR26 ;  /* 0x0000001a97127c20 */ /* 0x000fc40008400000 */
[----:B------:R-:W3:Y:S03]  /*9cce0*/  LDL.LU R151, [R1+0x113c] ;  /* 0x00113c0001977983 */ /* 0x000ee60000300800 */
[----:B------:R-:W-:Y:S01]  /*9ccf0*/  F2FP.SATFINITE.E4M3.F32.PACK_AB_MERGE_C R18, RZ, R18, RZ ;  /* 0x00000012ff12723e */ /* 0x000fe200048070ff */
[----:B------:R-:W3:Y:S04]  /*9cd00*/  LDL.LU.64 R158, [R1+0xa8] ;  /* 0x0000a800019e7983 */ /* 0x000ee80000300a00 */
[----:B------:R4:W-:Y:S02]  /*9cd10*/  @!P5 STG.E.U8 desc[UR30][R16.64+0x149], R18 ;  /* 0x000149121000d986 */ /* 0x0009e4000c10111e */
[----:B----4-:R-:W-:-:S02]  /*9cd20*/  FMUL R16, R222, UR26 ;  /* 0x0000001ade107c20 */ /* 0x010fc40008400000 */
[----:B------:R-:W4:Y:S03]  /*9cd30*/  LDL.LU R222, [R1+0x1140] ;  /* 0x0011400001de7983 */ /* 0x000f260000300800 */
[----:B------:R-:W-:-:S05]  /*9cd40*/  F2FP.SATFINITE.E4M3.F32.PACK_AB_MERGE_C R16, RZ, R16, RZ ;  /* 0x00000010ff10723e */ /* 0x000fca00048070ff */
[----:B------:R0:W-:Y:S04]  /*9cd50*/  @!P6 STG.E.U8 desc[UR30][R156.64+0x150], R16 ;  /* 0x000150109c00e986 */ /* 0x0001e8000c10111e */
[----:B0-----:R-:W4:Y:S04]  /*9cd60*/  LDL.LU.64 R156, [R1+0xc0] ;  /* 0x0000c000019c7983 */ /* 0x001f280000300a00 */
[----:B------:R-:W4:Y:S04]  /*9cd70*/  LDL.LU R28, [R1+0x324] ;  /* 0x00032400011c7983 */ /* 0x000f280000300800 */
[----:B------:R-:W4:Y:S01]  /*9cd80*/  LDL.LU R150, [R1+0x32c] ;  /* 0x00032c0001967983 */ /* 0x000f220000300800 */
[----:B--2---:R-:W-:-:S03]  /*9cd90*/  FMUL R16, R223, UR26 ;  /* 0x0000001adf107c20 */ /* 0x004fc60008400000 */
[----:B------:R-:W2:Y:S01]  /*9cda0*/  LDL.LU R223, [R1+0x1144] ;  /* 0x0011440001df7983 */ /* 0x000ea20000300800 */
[----:B------:R-:W-:Y:S02]  /*9cdb0*/  LOP3.LUT P3, RZ, R14, 0x40000, RZ, 0xc0, !PT ;  /* 0x000400000eff7812 */ /* 0x000fe4000786c0ff */
[C---:B------:R-:W-:Y:S02]  /*9cdc0*/  LOP3.LUT P2, RZ, R10.reuse, 0x100, RZ, 0xc0, !PT ;  /* 0x000001000aff7812 */ /* 0x040fe4000784c0ff */
[----:B------:R-:W-:Y:S02]  /*9cdd0*/  F2FP.SATFINITE.E4M3.F32.PACK_AB_MERGE_C R16, RZ, R16, RZ ;  /* 0x00000010ff10723e */ /* 0x000fe400048070ff */
[----:B------:R-:W-:Y:S01]  /*9cde0*/  LOP3.LUT P4, RZ, R10, 0x80, RZ, 0xc0, !PT ;  /* 0x000000800aff7812 */ /* 0x000fe2000788c0ff */
[----:B------:R-:W-:-:S05]  /*9cdf0*/  FMUL R18, R198, UR26 ;  /* 0x0000001ac6127c20 */ /* 0x000fca0008400000 */
[----:B------:R-:W-:Y:S02]  /*9ce00*/  F2FP.SATFINITE.E4M3.F32.PACK_AB_MERGE_C R18, RZ, R18, RZ ;  /* 0x00000012ff12723e */ /* 0x000fe400048070ff */
[----:B------:R-:W-:Y:S01]  /*9ce10*/  LOP3.LUT P1, RZ, R14, 0x20000, RZ, 0xc0, !PT ;  /* 0x000200000eff7812 */ /* 0x000fe2000782c0ff */
[----:B---3--:R0:W-:Y:S02]  /*9ce20*/  @!P3 STG.E.U8 desc[UR30][R164.64+0x151], R16 ;  /* 0x00015110a400b986 */ /* 0x0081e4000c10111e */
        /* <DEDUP_REMOVED lines=11> */
[----:B------:R-:W3:Y:S03]  /*9cee0*/  LDL.LU R151, [R1+0x1148] ;  /* 0x0011480001977983 */ /* 0x000ee60000300800 */
[----:B------:R-:W-:Y:S02]  /*9cef0*/  F2FP.SATFINITE.E4M3.F32.PACK_AB_MERGE_C R16, RZ, R16, RZ ;  /* 0x00000010ff10723e */ /* 0x000fe400048070ff */
[----:B------:R-:W-:Y:S02]  /*9cf00*/  LOP3.LUT P0, RZ, R14, 0x8000, RZ, 0xc0, !PT ;  /* 0x000080000eff7812 */ /* 0x000fe4000780c0ff */
[----:B------:R-:W-:Y:S01]  /*9cf10*/  LOP3.LUT P5, RZ, R10, 0x40, RZ, 0xc0, !PT ;  /* 0x000000400aff7812 */ /* 0x000fe200078ac0ff */
[----:B------:R4:W-:Y:S02]  /*9cf20*/  @!P1 STG.E.U8 desc[UR30][R158.64+0x158], R16 ;  /* 0x000158109e009986 */ /* 0x0009e4000c10111e */
[----:B----4-:R-:W-:-:S02]  /*9cf30*/  FMUL R16, R222, UR26 ;  /* 0x0000001ade107c20 */ /* 0x010fc40008400000 */
[----:B------:R-:W4:Y:S03]  /*9cf40*/  LDL.LU R222, [R1+0x114c] ;  /* 0x00114c0001de7983 */ /* 0x000f260000300800 */
[----:B------:R-:W-:Y:S01]  /*9cf50*/  F2FP.SATFINITE.E4M3.F32.PACK_AB_MERGE_C R16, RZ, R16, RZ ;  /* 0x00000010ff10723e */ /* 0x000fe200048070ff */
[----:B------:R-:W4:Y:S04]  /*9cf60*/  LDL.LU.64 R130, [R1+0x138] ;  /* 0x0001380001827983 */ /* 0x000f280000300a00 */
[----:B------:R0:W-:Y:S02]  /*9cf70*/  @!P0 STG.E.U8 desc[UR30][R156.64+0x159], R16 ;  /* 0x000159109c008986 */ /* 0x0001e4000c10111e */
[----:B0-----:R-:W0:Y:S01]  /*9cf80*/  @!P5 LDC.64 R16, c[0x0][0x5c0] ;  /* 0x00017000ff10db82 */ /* 0x001e220000000a00 */
[----:B------:R-:W-:-:S02]  /*9cf90*/  LOP3.LUT P2, RZ, R14, 0x4000, RZ, 0xc0, !PT ;  /* 0x000040000eff7812 */ /* 0x000fc4000784c0ff */
[----:B------:R-:W-:Y:S02]  /*9cfa0*/  LOP3.LUT R15, R15, 0xfff7ffff, RZ, 0xc0, !PT ;  /* 0xfff7ffff0f0f7812 */ /* 0x000fe400078ec0ff */
[----:B0-----:R-:W-:-:S05]  /*9cfb0*/  @!P5 IADD3 R16, P6, R28, R16, RZ ;  /* 0x000000101c10d210 */ /* 0x001fca0007fde0ff */
[----:B------:R-:W-:Y:S02]  /*9cfc0*/  @!P5 IMAD.X R17, R150, 0x1, R17, P6 ;  /* 0x000000019611d824 */ /* 0x000fe400030e0611 */
[----:B------:R-:W4:Y:S02]  /*9cfd0*/  LDL.LU R150, [R1+0x1150] ;  /* 0x0011500001967983 */ /* 0x000f240000300800 */
[----:B------:R-:W-:Y:S02]  /*9cfe0*/  @P2 LOP3.LUT R15, R15, 0x80000, RZ, 0xfc, !PT ;  /* 0x000800000f0f2812 */ /* 0x000fe400078efcff */
[----:B------:R-:W-:Y:S01]  /*9cff0*/  LOP3.LUT P2, RZ, R10, 0x20, RZ, 0xc0, !PT ;  /* 0x000000200aff7812 */ /* 0x000fe2000784c0ff */
[----:B--2---:R-:W-:Y:S01]  /*9d000*/  FMUL R18, R223, UR26 ;  /* 0x0000001adf127c20 */ /* 0x004fe20008400000 */
[----:B------:R-:W2:Y:S04]  /*9d010*/  LDL.LU R199, [R1+0x330] ;  /* 0x0003300001c77983 */ /* 0x000ea80000300800 */
[----:B------:R-:W-:Y:S01]  /*9d020*/  F2FP.SATFINITE.E4M3.F32.PACK_AB_MERGE_C R18, RZ, R18, RZ ;  /* 0x00000012ff12723e */ /* 0x000fe200048070ff */
[----:B------:R-:W2:Y:S04]  /*9d030*/  LDL.LU R197, [R1+0x338] ;  /* 0x0003380001c57983 */ /* 0x000ea80000300800 */
[----:B------:R0:W-:Y:S04]  /*9d040*/  @!P5 STG.E.U8 desc[UR30][R16.64+0x158], R18 ;  /* 0x000158121000d986 */ /* 0x0001e8000c10111e */
[----:B------:R-:W2:Y:S01]  /*9d050*/  LDL.LU R198, [R1+0x1154] ;  /* 0x0011540001c67983 */ /* 0x000ea20000300800 */
[----:B0-----:R-:W0:Y:S02]  /*9d060*/  @!P2 LDC.64 R16, c[0x0][0x5c0] ;  /* 0x00017000ff10ab82 */ /* 0x001e240000000a00 */
[----:B0-----:R-:W-:-:S02]  /*9d070*/  @!P2 IADD3 R16, P6, R166, R16, RZ ;  /* 0x00000010a610a210 */ /* 0x001fc40007fde0ff */
[----:B------:R-:W2:Y:S03]  /*9d080*/  LDL.LU R166, [R1+0x16a4] ;  /* 0x0016a40001a67983 */ /* 0x000ea60000300800 */
[----:B------:R-:W-:Y:S02]  /*9d090*/  @!P2 IMAD.X R17, R167, 0x1, R17, P6 ;  /* 0x00000001a711a824 */ /* 0x000fe400030e0611 */
[----:B------:R-:W2:Y:S04]  /*9d0a0*/  LDL.LU R167, [R1+0x16a0] ;  /* 0x0016a00001a77983 */ /* 0x000ea80000300800 */
[----:B------:R-:W2:Y:S04]  /*9d0b0*/  LDL.LU R223, [R1+0x2e0] ;  /* 0x0002e00001df7983 */ /* 0x000ea80000300800 */
[----:B------:R-:W2:Y:S04]  /*9d0c0*/  LDL.LU R196, [R1+0x2e4] ;  /* 0x0002e40001c47983 */ /* 0x000ea80000300800 */
[----:B------:R-:W2:Y:S01]  /*9d0d0*/  LDL.LU R158, [R1+0x1158] ;  /* 0x00115800019e7983 */ /* 0x000ea20000300800 */
[----:B------:R-:W-:-:S02]  /*9d0e0*/  LOP3.LUT P1, RZ, R14, 0x400, RZ, 0xc0, !PT ;  /* 0x000004000eff7812 */ /* 0x000fc4000782c0ff */
[----:B------:R-:W-:Y:S02]  /*9d0f0*/  LOP3.LUT P6, RZ, R10, 0x20, RZ, 0xc0, !PT ;  /* 0x000000200aff7812 */ /* 0x000fe400078cc0ff */
[----:B------:R-:W-:-:S09]  /*9d100*/  LOP3.LUT R15, R15, 0xfffbffff, RZ, 0xc0, !PT ;  /* 0xfffbffff0f0f7812 */ /* 0x000fd200078ec0ff */
[----:B------:R-:W-:-:S04]  /*9d110*/  @P1 LOP3.LUT R15, R15, 0x40000, RZ, 0xfc, !PT ;  /* 0x000400000f0f1812 */ /* 0x000fc800078efcff */
[----:B------:R-:W-:Y:S02]  /*9d120*/  LOP3.LUT P2, RZ, R15, 0x80000, RZ, 0xc0, !PT ;  /* 0x000800000fff7812 */ /* 0x000fe4000784c0ff */
[----:B------:R-:W-:Y:S02]  /*9d130*/  LOP3.LUT P3, RZ, R14, 0x800, RZ, 0xc0, !PT ;  /* 0x000008000eff7812 */ /* 0x000fe4000786c0ff */
[----:B------:R-:W-:Y:S01]  /*9d140*/  LOP3.LUT P4, RZ, R10, 0x10, RZ, 0xc0, !PT ;  /* 0x000000100aff7812 */ /* 0x000fe2000788c0ff */
[----:B---3--:R-:W-:Y:S02]  /*9d150*/  FMUL R18, R151, UR26 ;  /* 0x0000001a97127c20 */ /* 0x008fe40008400000 */
[----:B------:R-:W3:Y:S04]  /*9d160*/  LDL.LU R151, [R1+0x115c] ;  /* 0x00115c0001977983 */ /* 0x000ee80000300800 */
[----:B------:R-:W3:Y:S01]  /*9d170*/  LDL.LU.64 R156, [R1+0xd0] ;  /* 0x0000d000019c7983 */ /* 0x000ee20000300a00 */
[----:B------:R-:W-:-:S05]  /*9d180*/  F2FP.SATFINITE.E4M3.F32.PACK_AB_MERGE_C R18, RZ, R18, RZ ;  /* 0x00000012ff12723e */ /* 0x000fca00048070ff */
[----:B------:R4:W-:Y:S02]  /*9d190*/  @!P6 STG.E.U8 desc[UR30][R16.64+0x159], R18 ;  /* 0x000159121000e986 */ /* 0x0009e4000c10111e */
[----:B----4-:R-:W-:Y:S02]  /*9d1a0*/  FMUL R16, R222, UR26 ;  /* 0x0000001ade107c20 */ /* 0x010fe40008400000 */
[----:B------:R-:W4:Y:S03]  /*9d1b0*/  LDL.LU R222, [R1+0x1160] ;  /* 0x0011600001de7983 */ /* 0x000f260000300800 */
[----:B------:R-:W-:-:S05]  /*9d1c0*/  F2FP.SATFINITE.E4M3.F32.PACK_AB_MERGE_C R16, RZ, R16, RZ ;  /* 0x00000010ff10723e */ /* 0x000fca00048070ff */
[----:B------:R0:W-:Y:S04]  /*9d1d0*/  @!P2 STG.E.U8 desc[UR30][R130.64+0x160], R16 ;  /* 0x000160108200a986 */ /* 0x0001e8000c10111e */
[----:B0-----:R-:W4:Y:S04]  /*9d1e0*/  LDL.LU.64 R130, [R1+0xe8] ;  /* 0x0000e80001827983 */ /* 0x001f280000300a00 */
[----:B------:R-:W4:Y:S04]  /*9d1f0*/  LDL.LU R159, [R1+0x334] ;  /* 0x00033400019f7983 */ /* 0x000f280000300800 */
[----:B------:R-:W4:Y:S01]  /*9d200*/  LDL.LU R28, [R1+0x33c] ;  /* 0x00033c00011c7983 */ /* 0x000f220000300800 */
[----:B------:R-:W-:-:S03]  /*9d210*/  FMUL R16, R150, UR26 ;  /* 0x0000001a96107c20 */ /* 0x000fc60008400000 */
[----:B------:R-:W4:Y:S02]  /*9d220*/  LDL.LU R150, [R1+0x1164] ;  /* 0x0011640001967983 */ /* 0x000f240000300800 */
[----:B------:R-:W-:Y:S02]  /*9d230*/  F2FP.SATFINITE.E4M3.F32.PACK_AB_MERGE_C R16, RZ, R16, RZ ;  /* 0x00000010ff10723e */ /* 0x000fe400048070ff */
[----:B------:R-:W-:Y:S01]  /*9d240*/  LOP3.LUT P1, RZ, R10, 0x8, RZ, 0xc0, !PT ;  /* 0x000000080aff7812 */ /* 0x000fe2000782c0ff */
[----:B--2---:R-:W-:-:S05]  /*9d250*/  FMUL R18, R198, UR26 ;  /* 0x0000001ac6127c20 */ /* 0x004fca0008400000 */
        /* <DEDUP_REMOVED lines=8> */
[----:B------:R-:W2:Y:S03]  /*9d2e0*/  LDL.LU R223, [R1+0x1168] ;  /* 0x0011680001df7983 */ /* 0x000ea60000300800 */
[----:B------:R-:W-:Y:S01]  /*9d2f0*/  @!P1 IMAD.X R17, R196, 0x1, R17, P6 ;  /* 0x00000001c4119824 */ /* 0x000fe200030e0611 */
[----:B------:R-:W-:Y:S01]  /*9d300*/  LOP3.LUT P6, RZ, R10, 0x8, RZ, 0xc0, !PT ;  /* 0x000000080aff7812 */ /* 0x000fe200078cc0ff */
[----:B------:R-:W-:Y:S01]  /*9d310*/  FMUL R18, R158, UR26 ;  /* 0x0000001a9e127c20 */ /* 0x000fe20008400000 */
[----:B------:R-:W-:-:S04]  /*9d320*/  LOP3.LUT P1, RZ, R15, 0x40000, RZ, 0xc0, !PT ;  /* 0x000400000fff7812 */ /* 0x000fc8000782c0ff */
[----:B------:R-:W-:-:S07]  /*9d330*/  F2FP.SATFINITE.E4M3.F32.PACK_AB_MERGE_C R18, RZ, R18, RZ ;  /* 0x00000012ff12723e */ /* 0x000fce00048070ff */
[----:B------:R3:W-:Y:S01]  /*9d340*/  @!P6 STG.E.U8 desc[UR30][R16.64+0x161], R18 ;  /* 0x000161121000e986 */ /* 0x0007e2000c10111e */
[----:B------:R-:W-:Y:S02]  /*9d350*/  LOP3.LUT P5, RZ, R14, 0x100, RZ, 0xc0, !PT ;  /* 0x000001000eff7812 */ /* 0x000fe400078ac0ff */
[----:B------:R-:W-:Y:S01]  /*9d360*/  LOP3.LUT P0, RZ, R10, 0x4, RZ, 0xc0, !PT ;  /* 0x000000040aff7812 */ /* 0x000fe2000780c0ff */
[----:B---3--:R-:W-:Y:S02]  /*9d370*/  FMUL R16, R151, UR26 ;  /* 0x0000001a97107c20 */ /* 0x008fe40008400000 */
[----:B------:R-:W3:Y:S03]  /*9d380*/  LDL.LU R151, [R1+0x116c] ;  /* 0x00116c0001977983 */ /* 0x000ee60000300800 */
[----:B------:R-:W-:-:S05]  /*9d390*/  F2FP.SATFINITE.E4M3.F32.PACK_AB_MERGE_C R16, RZ, R16, RZ ;  /* 0x00000010ff10723e */ /* 0x000fca00048070ff */
[----:B------:R0:W-:Y:S04]  /*9d3a0*/  @!P1 STG.E.U8 desc[UR30][R156.64+0x168], R16 ;  /* 0x000168109c009986 */ /* 0x0001e8000c10111e */
[----:B0-----:R-:W3:Y:S01]  /*9d3b0*/  LDL.LU.64 R156, [R1+0x160] ;  /* 0x00016000019c7983 */ /* 0x001ee20000300a00 */
[----:B----4-:R-:W-:-:S03]  /*9d3c0*/  FMUL R16, R222, UR26 ;  /* 0x0000001ade107c20 */ /* 0x010fc60008400000 */
[----:B------:R-:W4:Y:S02]  /*9d3d0*/  LDL.LU R222, [R1+0x1170] ;  /* 0x0011700001de7983 */ /* 0x000f240000300800 */
[----:B------:R-:W-:Y:S02]  /*9d3e0*/  F2FP.SATFINITE.E4M3.F32.PACK_AB_MERGE_C R16, RZ, R16, RZ ;  /* 0x00000010ff10723e */ /* 0x000fe400048070ff */
[----:B------:R-:W4:Y:S01]  /*9d3f0*/  LDL.LU R199, [R1+0x340] ;  /* 0x0003400001c77983 */ /* 0x000f220000300800 */
[----:B------:R-:W-:-:S03]  /*9d400*/  LOP3.LUT P2, RZ, R10, 0x2, RZ, 0xc0, !PT ;  /* 0x000000020aff7812 */ /* 0x000fc6000784c0ff */
[----:B------:R-:W4:Y:S04]  /*9d410*/  LDL.LU R197, [R1+0x348] ;  /* 0x0003480001c57983 */ /* 0x000f280000300800 */
[----:B------:R-:W4:Y:S04]  /*9d420*/  LDL.LU R198, [R1+0x1174] ;  /* 0x0011740001c67983 */ /* 0x000f280000300800 */
[----:B------:R0:W-:Y:S02]  /*9d430*/  @!P5 STG.E.U8 desc[UR30][R130.64+0x169], R16 ;  /* 0x000169108200d986 */ /* 0x0001e4000c10111e */
[----:B0-----:R-:W0:Y:S02]  /*9d440*/  @!P0 LDC.64 R16, c[0x0][0x5c0] ;  /* 0x00017000ff108b82 */ /* 0x001e240000000a00 */
[----:B0-----:R-:W-:Y:S01]  /*9d450*/  @!P0 IADD3 R16, P6, R159, R16, RZ ;  /* 0x000000109f108210 */ /* 0x001fe20007fde0ff */
[----:B------:R-:W-:-:S04]  /*9d460*/  FMUL R18, R150, UR26 ;  /* 0x0000001a96127c20 */ /* 0x000fc80008400000 */
[----:B------:R-:W-:Y:S01]  /*9d470*/  @!P0 IMAD.X R17, R28, 0x1, R17, P6 ;  /* 0x000000011c118824 */ /* 0x000fe200030e0611 */
        /* <DEDUP_REMOVED lines=10> */
[----:B--2---:R-:W-:-:S03]  /*9d520*/  FMUL R18, R223, UR26 ;  /* 0x0000001adf127c20 */ /* 0x004fc60008400000 */
[----:B------:R-:W2:Y:S02]  /*9d530*/  LDL.LU R223, [R1+0x117c] ;  /* 0x00117c0001df7983 */ /* 0x000ea40000300800 */
[----:B------:R-:W-:Y:S02]  /*9d540*/  F2FP.SATFINITE.E4M3.F32.PACK_AB_MERGE_C R18, RZ, R18, RZ ;  /* 0x00000012ff12723e */ /* 0x000fe400048070ff */
[----:B------:R-:W2:Y:S01]  /*9d550*/  LDL.LU.64 R158, [R1+0x100] ;  /* 0x00010000019e7983 */ /* 0x000ea20000300a00 */
[----:B------:R-:W-:-:S03]  /*9d560*/  LOP3.LUT P6, RZ, R14, 0x80, RZ, 0xc0, !PT ;  /* 0x000000800eff7812 */ /* 0x000fc600078cc0ff */
[----:B------:R3:W-:Y:S02]  /*9d570*/  @!P2 STG.E.U8 desc[UR30][R16.64+0x169], R18 ;  /* 0x000169121000a986 */ /* 0x0007e4000c10111e */
[----:B---3--:R-:W-:Y:S02]  /*9d580*/  FMUL R16, R151, UR26 ;  /* 0x0000001a97107c20 */ /* 0x008fe40008400000 */
[----:B------:R-:W3:Y:S03]  /*9d590*/  LDL.LU R151, [R1+0x1180] ;  /* 0x0011800001977983 */ /* 0x000ee60000300800 */
[----:B------:R-:W-:-:S05]  /*9d5a0*/  F2FP.SATFINITE.E4M3.F32.PACK_AB_MERGE_C R16, RZ, R16, RZ ;  /* 0x00000010ff10723e */ /* 0x000fca00048070ff */
[----:B------:R0:W-:Y:S04]  /*9d5b0*/  @!P6 STG.E.U8 desc[UR30][R156.64+0x170], R16 ;  /* 0x000170109c00e986 */ /* 0x0001e8000c10111e */
[----:B0-----:R-:W3:Y:S04]  /*9d5c0*/  LDL.LU.64 R156, [R1+0x108] ;  /* 0x00010800019c7983 */ /* 0x001ee80000300a00 */
[----:B------:R-:W3:Y:S04]  /*9d5d0*/  LDL.LU R28, [R1+0x344] ;  /* 0x00034400011c7983 */ /* 0x000ee80000300800 */
[----:B------:R-:W3:Y:S01]  /*9d5e0*/  LDL.LU R150, [R1+0x34c] ;  /* 0x00034c0001967983 */ /* 0x000ee20000300800 */
[----:B----4-:R-:W-:-:S03]  /*9d5f0*/  FMUL R16, R222, UR26 ;  /* 0x0000001ade107c20 */ /* 0x010fc60008400000 */
[----:B------:R-:W4:Y:S01]  /*9d600*/  LDL.LU R222, [R1+0x1184] ;  /* 0x0011840001de7983 */ /* 0x000f220000300800 */
[----:B------:R-:W-:Y:S02]  /*9d610*/  LOP3.LUT P3, RZ, R14, 0x20, RZ, 0xc0, !PT ;  /* 0x000000200eff7812 */ /* 0x000fe4000786c0ff */
[----:B------:R-:W-:Y:S02]  /*9d620*/  LOP3.LUT P4, RZ, R10, 0x1, RZ, 0xc0, !PT ;  /* 0x000000010aff7812 */ /* 0x000fe4000788c0ff */
        /* <DEDUP_REMOVED lines=15> */
[----:B--2---:R-:W-:Y:S02]  /*9d720*/  FMUL R16, R223, UR26 ;  /* 0x0000001adf107c20 */ /* 0x004fe40008400000 */
[----:B------:R-:W2:Y:S01]  /*9d730*/  LDL.LU R223, [R1+0x1188] ;  /* 0x0011880001df7983 */ /* 0x000ea20000300800 */
[C---:B------:R-:W-:Y:S02]  /*9d740*/  LOP3.LUT P1, RZ, R14.reuse, 0x10, RZ, 0xc0, !PT ;  /* 0x000000100eff7812 */ /* 0x040fe4000782c0ff */
[----:B------:R-:W-:Y:S02]  /*9d750*/  F2FP.SATFINITE.E4M3.F32.PACK_AB_MERGE_C R16, RZ, R16, RZ ;  /* 0x00000010ff10723e */ /* 0x000fe400048070ff */
[----:B------:R-:W-:Y:S02]  /*9d760*/  LOP3.LUT P0, RZ, R14, 0x4, RZ, 0xc0, !PT ;  /* 0x000000040eff7812 */ /* 0x000fe4000780c0ff */
[----:B------:R-:W-:-:S07]  /*9d770*/  LOP3.LUT P2, RZ, R9, 0x40000000, RZ, 0xc0, !PT ;  /* 0x4000000009ff7812 */ /* 0x000fce000784c0ff */
[----:B------:R3:W-:Y:S01]  /*9d780*/  @!P1 STG.E.U8 desc[UR30][R158.64+0x178], R16 ;  /* 0x000178109e009986 */ /* 0x0007e2000c10111e */
[----:B------:R-:W-:Y:S02]  /*9d790*/  LOP3.LUT P4, RZ, R14, 0x2, RZ, 0xc0, !PT ;  /* 0x000000020eff7812 */ /* 0x000fe4000788c0ff */
[----:B------:R-:W-:Y:S01]  /*9d7a0*/  LOP3.LUT R15, R15, 0xfffdffff, RZ, 0xc0, !PT ;  /* 0xfffdffff0f0f7812 */ /* 0x000fe200078ec0ff */
[----:B---3--:R-:W-:Y:S02]  /*9d7b0*/  FMUL R16, R151, UR26 ;  /* 0x0000001a97107c20 */ /* 0x008fe40008400000 */
[----:B------:R-:W3:Y:S03]  /*9d7c0*/  LDL.LU R151, [R1+0x118c] ;  /* 0x00118c0001977983 */ /* 0x000ee60000300800 */
[----:B------:R-:W-:Y:S01]  /*9d7d0*/  F2FP.SATFINITE.E4M3.F32.PACK_AB_MERGE_C R16, RZ, R16, RZ ;  /* 0x00000010ff10723e */ /* 0x000fe200048070ff */
[----:B------:R-:W3:Y:S04]  /*9d7e0*/  LDL.LU.64 R130, [R1+0x188] ;  /* 0x0001880001827983 */ /* 0x000ee80000300a00 */
[----:B------:R0:W-:Y:S02]  /*9d7f0*/  @!P0 STG.E.U8 desc[UR30][R156.64+0x179], R16 ;  /* 0x000179109c008986 */ /* 0x0001e4000c10111e */
[----:B0-----:R-:W0:Y:S01]  /*9d800*/  @!P2 LDC.64 R16, c[0x0][0x5c0] ;  /* 0x00017000ff10ab82 */ /* 0x001e220000000a00 */
[----:B------:R-:W-:-:S02]  /*9d810*/  @P4 LOP3.LUT R15, R15, 0x20000, RZ, 0xfc, !PT ;  /* 0x000200000f0f4812 */ /* 0x000fc400078efcff */
[----:B------:R-:W-:Y:S01]  /*9d820*/  LOP3.LUT P4, RZ, R9, 0x20000000, RZ, 0xc0, !PT ;  /* 0x2000000009ff7812 */ /* 0x000fe2000788c0ff */
[----:B----4-:R-:W-:Y:S01]  /*9d830*/  FMUL R18, R222, UR26 ;  /* 0x0000001ade127c20 */ /* 0x010fe20008400000 */
[----:B0-----:R-:W-:-:S05]  /*9d840*/  @!P2 IADD3 R16, P6, R28, R16, RZ ;  /* 0x000000101c10a210 */ /* 0x001fca0007fde0ff */
[----:B------:R-:W-:Y:S02]  /*9d850*/  @!P2 IMAD.X R17, R150, 0x1, R17, P6 ;  /* 0x000000019611a824 */ /* 0x000fe400030e0611 */
[----:B------:R-:W4:Y:S01]  /*9d860*/  LDL.LU R150, [R1+0x1190] ;  /* 0x0011900001967983 */ /* 0x000f220000300800 */
[----:B------:R-:W-:-:S03]  /*9d870*/  F2FP.SATFINITE.E4M3.F32.PACK_AB_MERGE_C R18, RZ, R18, RZ ;  /* 0x00000012ff12723e */ /* 0x000fc600048070ff */
[----:B------:R-:W4:Y:S04]  /*9d880*/  LDL.LU R199, [R1+0x350] ;  /* 0x0003500001c77983 */ /* 0x000f280000300800 */
[----:B------:R0:W-:Y:S04]  /*9d890*/  @!P2 STG.E.U8 desc[UR30][R16.64+0x178], R18 ;  /* 0x000178121000a986 */ /* 0x0001e8000c10111e */
[----:B------:R-:W4:Y:S04]  /*9d8a0*/  LDL.LU R197, [R1+0x358] ;  /* 0x0003580001c57983 */ /* 0x000f280000300800 */
[----:B------:R-:W4:Y:S01]  /*9d8b0*/  LDL.LU R198, [R1+0x1194] ;  /* 0x0011940001c67983 */ /* 0x000f220000300800 */
[----:B0-----:R-:W0:Y:S02]  /*9d8c0*/  @!P4 LDC.64 R16, c[0x0][0x5c0] ;  /* 0x00017000ff10cb82 */ /* 0x001e240000000a00 */
[----:B0-----:R-:W-:-:S02]  /*9d8d0*/  @!P4 IADD3 R16, P6, R170, R16, RZ ;  /* 0x00000010aa10c210 */ /* 0x001fc40007fde0ff */
[----:B------:R-:W4:Y:S03]  /*9d8e0*/  LDL.LU R170, [R1+0x1694] ;  /* 0x0016940001aa7983 */ /* 0x000f260000300800 */
[----:B------:R-:W-:Y:S02]  /*9d8f0*/  @!P4 IMAD.X R17, R171, 0x1, R17, P6 ;  /* 0x00000001ab11c824 */ /* 0x000fe400030e0611 */
[----:B------:R-:W4:Y:S04]  /*9d900*/  LDL.LU R171, [R1+0x1690] ;  /* 0x0016900001ab7983 */ /* 0x000f280000300800 */
[----:B------:R-:W4:Y:S04]  /*9d910*/  LDL.LU R222, [R1+0x2a0] ;  /* 0x0002a00001de7983 */ /* 0x000f280000300800 */
[----:B------:R-:W4:Y:S04]  /*9d920*/  LDL.LU R196, [R1+0x2a4] ;  /* 0x0002a40001c47983 */ /* 0x000f280000300800 */
[----:B------:R-:W4:Y:S01]  /*9d930*/  LDL.LU R158, [R1+0x1198] ;  /* 0x00119800019e7983 */ /* 0x000f220000300800 */
[----:B------:R-:W-:-:S02]  /*9d940*/  LOP3.LUT P1, RZ, R11, 0x40000000, RZ, 0xc0, !PT ;  /* 0x400000000bff7812 */ /* 0x000fc4000782c0ff */
[----:B------:R-:W-:Y:S02]  /*9d950*/  LOP3.LUT P6, RZ, R9, 0x20000000, RZ, 0xc0, !PT ;  /* 0x2000000009ff7812 */ /* 0x000fe400078cc0ff */
[----:B------:R-:W-:Y:S01]  /*9d960*/  LOP3.LUT R15, R15, 0xfffeffff, RZ, 0xc0, !PT ;  /* 0xfffeffff0f0f7812 */ /* 0x000fe200078ec0ff */
[----:B--2---:R-:W-:Y:S02]  /*9d970*/  FMUL R18, R223, UR26 ;  /* 0x0000001adf127c20 */ /* 0x004fe40008400000 */
[----:B------:R-:W2:Y:S04]  /*9d980*/  LDL.LU R223, [R1+0x119c] ;  /* 0x00119c0001df7983 */ /* 0x000ea80000300800 */
[----:B------:R-:W2:Y:S02]  /*9d990*/  LDL.LU.64 R156, [R1+0x118] ;  /* 0x00011800019c7983 */ /* 0x000ea40000300a00 */
[----:B------:R-:W-:-:S02]  /*9d9a0*/  @P1 LOP3.LUT R15, R15, 0x10000, RZ, 0xfc, !PT ;  /* 0x000100000f0f1812 */ /* 0x000fc400078efcff */
[----:B------:R-:W-:Y:S02]  /*9d9b0*/  F2FP.SATFINITE.E4M3.F32.PACK_AB_MERGE_C R18, RZ, R18, RZ ;  /* 0x00000012ff12723e */ /* 0x000fe400048070ff */
        /* <DEDUP_REMOVED lines=9> */
[----:B------:R-:W-:Y:S01]  /*9da50*/  LOP3.LUT P3, RZ, R11, 0x80000000, RZ, 0xc0, !PT ;  /* 0x800000000bff7812 */ /* 0x000fe2000786c0ff */
[----:B----4-:R-:W-:-:S02]  /*9da60*/  FMUL R16, R150, UR26 ;  /* 0x0000001a96107c20 */ /* 0x010fc40008400000 */
[----:B------:R-:W4:Y:S01]  /*9da70*/  LDL.LU R150, [R1+0x11a4] ;  /* 0x0011a40001967983 */ /* 0x000f220000300800 */
        /* <DEDUP_REMOVED lines=12> */
[----:B------:R-:W4:Y:S03]  /*9db40*/  LDL.LU R222, [R1+0x11a8] ;  /* 0x0011a80001de7983 */ /* 0x000f260000300800 */
[----:B------:R-:W-:Y:S01]  /*9db50*/  @!P1 IMAD.X R17, R196, 0x1, R17, P6 ;  /* 0x00000001c4119824 */ /* 0x000fe200030e0611 */
[----:B------:R-:W-:Y:S01]  /*9db60*/  LOP3.LUT P6, RZ, R9, 0x8000000, RZ, 0xc0, !PT ;  /* 0x0800000009ff7812 */ /* 0x000fe200078cc0ff */
[----:B------:R-:W-:-:S05]  /*9db70*/  FMUL R18, R158, UR26 ;  /* 0x0000001a9e127c20 */ /* 0x000fca0008400000 */
[----:B------:R-:W-:-:S07]  /*9db80*/  F2FP.SATFINITE.E4M3.F32.PACK_AB_MERGE_C R18, RZ, R18, RZ ;  /* 0x00000012ff12723e */ /* 0x000fce00048070ff */
[----:B------:R2:W-:Y:S02]  /*9db90*/  @!P6 STG.E.U8 desc[UR30][R16.64+0x181], R18 ;  /* 0x000181121000e986 */ /* 0x0005e4000c10111e */
[----:B--2---:R-:W-:Y:S02]  /*9dba0*/  FMUL R16, R223, UR26 ;  /* 0x0000001adf107c20 */ /* 0x004fe40008400000 */
[----:B------:R-:W2:Y:S01]  /*9dbb0*/  LDL.LU R223, [R1+0x11ac] ;  /* 0x0011ac0001df7983 */ /* 0x000ea20000300800 */
[----:B------:R-:W-:Y:S02]  /*9dbc0*/  LOP3.LUT P1, RZ, R15, 0x10000, RZ, 0xc0, !PT ;  /* 0x000100000fff7812 */ /* 0x000fe4000782c0ff */
[----:B------:R-:W-:-:S11]  /*9dbd0*/  F2FP.SATFINITE.E4M3.F32.PACK_AB_MERGE_C R16, RZ, R16, RZ ;  /* 0x00000010ff10723e */ /* 0x000fd600048070ff */
[----:B------:R0:W-:Y:S04]  /*9dbe0*/  @!P1 STG.E.U8 desc[UR30][R156.64+0x188], R16 ;  /* 0x000188109c009986 */ /* 0x0001e8000c10111e */
[----:B0-----:R-:W2:Y:S01]  /*9dbf0*/  LDL.LU.64 R156, [R1+0x1b0] ;  /* 0x0001b000019c7983 */ /* 0x001ea20000300a00 */
[----:B------:R-:W-:Y:S02]  /*9dc00*/  LOP3.LUT P2, RZ, R11, 0x10000000, RZ, 0xc0, !PT ;  /* 0x100000000bff7812 */ /* 0x000fe4000784c0ff */
[----:B------:R-:W-:Y:S01]  /*9dc10*/  LOP3.LUT P0, RZ, R9, 0x4000000, RZ, 0xc0, !PT ;  /* 0x0400000009ff7812 */ /* 0x000fe2000780c0ff */
[----:B---3--:R-:W-:Y:S02]  /*9dc20*/  FMUL R16, R151, UR26 ;  /* 0x0000001a97107c20 */ /* 0x008fe40008400000 */
[----:B------:R-:W3:Y:S03]  /*9dc30*/  LDL.LU R151, [R1+0x11b0] ;  /* 0x0011b00001977983 */ /* 0x000ee60000300800 */
[----:B------:R-:W-:Y:S01]  /*9dc40*/  F2FP.SATFINITE.E4M3.F32.PACK_AB_MERGE_C R16, RZ, R16, RZ ;  /* 0x00000010ff10723e */ /* 0x000fe200048070ff */
[----:B------:R-:W3:Y:S01]  /*9dc50*/  LDL.LU R199, [R1+0x360] ;  /* 0x0003600001c77983 */ /* 0x000ee20000300800 */
[----:B------:R-:W-:-:S03]  /*9dc60*/  LOP3.LUT P4, RZ, R9, 0x2000000, RZ, 0xc0, !PT ;  /* 0x0200000009ff7812 */ /* 0x000fc6000788c0ff */
[----:B------:R-:W3:Y:S04]  /*9dc70*/  LDL.LU R197, [R1+0x368] ;  /* 0x0003680001c57983 */ /* 0x000ee80000300800 */
[----:B------:R-:W3:Y:S04]  /*9dc80*/  LDL.LU R198, [R1+0x11b4] ;  /* 0x0011b40001c67983 */ /* 0x000ee80000300800 */
[----:B------:R0:W-:Y:S02]  /*9dc90*/  @!P2 STG.E.U8 desc[UR30][R130.64+0x189], R16 ;  /* 0x000189108200a986 */ /* 0x0001e4000c10111e */
[----:B0-----:R-:W0:Y:S02]  /*9dca0*/  @!P0 LDC.64 R16, c[0x0][0x5c0] ;  /* 0x00017000ff108b82 */ /* 0x001e240000000a00 */
[----:B0-----:R-:W-:-:S05]  /*9dcb0*/  @!P0 IADD3 R16, P6, R159, R16, RZ ;  /* 0x000000109f108210 */ /* 0x001fca0007fde0ff */
[----:B------:R-:W-:Y:S02]  /*9dcc0*/  @!P0 IMAD.X R17, R28, 0x1, R17, P6 ;  /* 0x000000011c118824 */ /* 0x000fe400030e0611 */
[----:B----4-:R-:W-:-:S05]  /*9dcd0*/  FMUL R18, R150, UR26 ;  /* 0x0000001a96127c20 */ /* 0x010fca0008400000 */
        /* <DEDUP_REMOVED lines=14> */
[----:B------:R2:W-:Y:S02]  /*9ddc0*/  @!P4 STG.E.U8 desc[UR30][R16.64+0x189], R18 ;  /* 0x000189121000c986 */ /* 0x0005e4000c10111e */
[----:B--2---:R-:W-:-:S02]  /*9ddd0*/  FMUL R16, R223, UR26 ;  /* 0x0000001adf107c20 */ /* 0x004fc40008400000 */
        /* <DEDUP_REMOVED lines=14> */
[----:B------:R-:W-:Y:S02]  /*9dec0*/  F2FP.SATFINITE.E4M3.F32.PACK_AB_MERGE_C R18, RZ, R18, RZ ;  /* 0x00000012ff12723e */ /* 0x000fe400048070ff */
[----:B------:R-:W-:Y:S01]  /*9ded0*/  LOP3.LUT P1, RZ, R11, 0x1000000, RZ, 0xc0, !PT ;  /* 0x010000000bff7812 */ /* 0x000fe2000782c0ff */
        /* <DEDUP_REMOVED lines=12> */
[----:B------:R-:W4:Y:S03]  /*9dfa0*/  LDL.LU R222, [R1+0x11c8] ;  /* 0x0011c80001de7983 */ /* 0x000f260000300800 */
[----:B------:R-:W-:-:S05]  /*9dfb0*/  F2FP.SATFINITE.E4M3.F32.PACK_AB_MERGE_C R16, RZ, R16, RZ ;  /* 0x00000010ff10723e */ /* 0x000fca00048070ff */
[----:B------:R2:W-:Y:S02]  /*9dfc0*/  @!P1 STG.E.U8 desc[UR30][R158.64+0x198], R16 ;  /* 0x000198109e009986 */ /* 0x0005e4000c10111e */
[----:B--2---:R-:W-:Y:S02]  /*9dfd0*/  FMUL R16, R223, UR26 ;  /* 0x0000001adf107c20 */ /* 0x004fe40008400000 */
[----:B------:R-:W2:Y:S01]  /*9dfe0*/  LDL.LU R223, [R1+0x11cc] ;  /* 0x0011cc0001df7983 */ /* 0x000ea20000300800 */
[----:B------:R-:W-:Y:S02]  /*9dff0*/  LOP3.LUT P0, RZ, R11, 0x400000, RZ, 0xc0, !PT ;  /* 0x004000000bff7812 */ /* 0x000fe4000780c0ff */
[----:B------:R-:W-:Y:S01]  /*9e000*/  LOP3.LUT P4, RZ, R9, 0x400000, RZ, 0xc0, !PT ;  /* 0x0040000009ff7812 */ /* 0x000fe2000788c0ff */
[----:B------:R-:W2:Y:S01]  /*9e010*/  LDL.LU.64 R130, [R1+0x1e8] ;  /* 0x0001e80001827983 */ /* 0x000ea20000300a00 */
[----:B------:R-:W-:-:S09]  /*9e020*/  F2FP.SATFINITE.E4M3.F32.PACK_AB_MERGE_C R16, RZ, R16, RZ ;  /* 0x00000010ff10723e */ /* 0x000fd200048070ff */
[----:B------:R0:W-:Y:S02]  /*9e030*/  @!P0 STG.E.U8 desc[UR30][R156.64+0x199], R16 ;  /* 0x000199109c008986 */ /* 0x0001e4000c10111e */
[----:B0-----:R-:W0:Y:S02]  /*9e040*/  @!P4 LDC.64 R16, c[0x0][0x5c0] ;  /* 0x00017000ff10cb82 */ /* 0x001e240000000a00 */
[----:B0-----:R-:W-:-:S05]  /*9e050*/  @!P4 IADD3 R16, P6, R28, R16, RZ ;  /* 0x000000101c10c210 */ /* 0x001fca0007fde0ff */
[----:B------:R-:W-:Y:S02]  /*9e060*/  @!P4 IMAD.X R17, R150, 0x1, R17, P6 ;  /* 0x000000019611c824 */ /* 0x000fe400030e0611 */
[----:B------:R-:W2:Y:S01]  /*9e070*/  LDL.LU R150, [R1+0x11d0] ;  /* 0x0011d00001967983 */ /* 0x000ea20000300800 */
[----:B------:R-:W-:Y:S02]  /*9e080*/  LOP3.LUT P5, RZ, R11, 0x200000, RZ, 0xc0, !PT ;  /* 0x002000000bff7812 */ /* 0x000fe400078ac0ff */
[----:B------:R-:W-:Y:S01]  /*9e090*/  LOP3.LUT R15, R15, 0xffff7fff, RZ, 0xc0, !PT ;  /* 0xffff7fff0f0f7812 */ /* 0x000fe200078ec0ff */
[----:B---3--:R-:W-:Y:S01]  /*9e0a0*/  FMUL R18, R151, UR26 ;  /* 0x0000001a97127c20 */ /* 0x008fe20008400000 */
[----:B------:R-:W3:Y:S09]  /*9e0b0*/  LDL.LU R199, [R1+0x370] ;  /* 0x0003700001c77983 */ /* 0x000ef20000300800 */
[----:B------:R-:W-:Y:S01]  /*9e0c0*/  @P5 LOP3.LUT R15, R15, 0x8000, RZ, 0xfc, !PT ;  /* 0x000080000f0f5812 */ /* 0x000fe200078efcff */
[----:B------:R-:W3:Y:S01]  /*9e0d0*/  LDL.LU R197, [R1+0x378] ;  /* 0x0003780001c57983 */ /* 0x000ee20000300800 */
[----:B------:R-:W-:-:S02]  /*9e0e0*/  LOP3.LUT P5, RZ, R9, 0x200000, RZ, 0xc0, !PT ;  /* 0x0020000009ff7812 */ /* 0x000fc400078ac0ff */
[----:B------:R-:W-:Y:S01]  /*9e0f0*/  F2FP.SATFINITE.E4M3.F32.PACK_AB_MERGE_C R18, RZ, R18, RZ ;  /* 0x00000012ff12723e */ /* 0x000fe200048070ff */
[----:B------:R-:W3:Y:S04]  /*9e100*/  LDL.LU R198, [R1+0x11d4] ;  /* 0x0011d40001c67983 */ /* 0x000ee80000300800 */
[----:B------:R0:W-:Y:S06]  /*9e110*/  @!P4 STG.E.U8 desc[UR30][R16.64+0x198], R18 ;  /* 0x000198121000c986 */ /* 0x0001ec000c10111e */
        /* <DEDUP_REMOVED lines=8> */
[----:B------:R-:W-:-:S02]  /*9e1a0*/  LOP3.LUT P6, RZ, R9, 0x200000, RZ, 0xc0, !PT ;  /* 0x0020000009ff7812 */ /* 0x000fc400078cc0ff */
[----:B------:R-:W-:Y:S02]  /*9e1b0*/  LOP3.LUT P1, RZ, R11, 0x40000, RZ, 0xc0, !PT ;  /* 0x000400000bff7812 */ /* 0x000fe4000782c0ff */
[----:B------:R-:W-:-:S11]  /*9e1c0*/  LOP3.LUT R15, R15, 0xffffbfff, RZ, 0xc0, !PT ;  /* 0xffffbfff0f0f7812 */ /* 0x000fd600078ec0ff */
[----:B------:R-:W-:-:S04]  /*9e1d0*/  @P1 LOP3.LUT R15, R15, 0x4000, RZ, 0xfc, !PT ;  /* 0x000040000f0f1812 */ /* 0x000fc800078efcff */
[----:B------:R-:W-:Y:S01]  /*9e1e0*/  LOP3.LUT P5, RZ, R15, 0x8000, RZ, 0xc0, !PT ;  /* 0x000080000fff7812 */ /* 0x000fe200078ac0ff */
[----:B----4-:R-:W-:Y:S02]  /*9e1f0*/  FMUL R18, R222, UR26 ;  /* 0x0000001ade127c20 */ /* 0x010fe40008400000 */
[----:B------:R-:W4:Y:S04]  /*9e200*/  LDL.LU R222, [R1+0x11dc] ;  /* 0x0011dc0001de7983 */ /* 0x000f280000300800 */
[----:B------:R-:W4:Y:S01]  /*9e210*/  LDL.LU.64 R156, [R1+0x178] ;  /* 0x00017800019c7983 */ /* 0x000f220000300a00 */
[----:B------:R-:W-:-:S05]  /*9e220*/  F2FP.SATFINITE.E4M3.F32.PACK_AB_MERGE_C R18, RZ, R18, RZ ;  /* 0x00000012ff12723e */ /* 0x000fca00048070ff */
[----:B------:R2:W-:Y:S02]  /*9e230*/  @!P6 STG.E.U8 desc[UR30][R16.64+0x199], R18 ;  /* 0x000199121000e986 */ /* 0x0005e4000c10111e */
[----:B--2---:R-:W-:Y:S02]  /*9e240*/  FMUL R16, R223, UR26 ;  /* 0x0000001adf107c20 */ /* 0x004fe40008400000 */
[----:B------:R-:W2:Y:S03]  /*9e250*/  LDL.LU R223, [R1+0x11e0] ;  /* 0x0011e00001df7983 */ /* 0x000ea60000300800 */
[----:B------:R-:W-:-:S05]  /*9e260*/  F2FP.SATFINITE.E4M3.F32.PACK_AB_MERGE_C R16, RZ, R16, RZ ;  /* 0x00000010ff10723e */ /* 0x000fca00048070ff */
[----:B------:R0:W-:Y:S04]  /*9e270*/  @!P5 STG.E.U8 desc[UR30][R130.64+0x1a0], R16 ;  /* 0x0001a0108200d986 */ /* 0x0001e8000c10111e */
[----:B0-----:R-:W2:Y:S04]  /*9e280*/  LDL.LU.64 R130, [R1+0x180] ;  /* 0x0001800001827983 */ /* 0x001ea80000300a00 */
[----:B------:R-:W2:Y:S04]  /*9e290*/  LDL.LU R159, [R1+0x374] ;  /* 0x00037400019f7983 */ /* 0x000ea80000300800 */
[----:B------:R-:W2:Y:S01]  /*9e2a0*/  LDL.LU R28, [R1+0x37c] ;  /* 0x00037c00011c7983 */ /* 0x000ea20000300800 */
[----:B------:R-:W-:-:S03]  /*9e2b0*/  FMUL R16, R150, UR26 ;  /* 0x0000001a96107c20 */ /* 0x000fc60008400000 */
[----:B------:R-:W2:Y:S01]  /*9e2c0*/  LDL.LU R150, [R1+0x11e4] ;  /* 0x0011e40001967983 */ /* 0x000ea20000300800 */
[----:B------:R-:W-:Y:S02]  /*9e2d0*/  LOP3.LUT P3, RZ, R11, 0x80000, RZ, 0xc0, !PT ;  /* 0x000800000bff7812 */ /* 0x000fe4000786c0ff */
[C---:B------:R-:W-:Y:S02]  /*9e2e0*/  LOP3.LUT P2, RZ, R9.reuse, 0x100000, RZ, 0xc0, !PT ;  /* 0x0010000009ff7812 */ /* 0x040fe4000784c0ff */
[----:B------:R-:W-:Y:S02]  /*9e2f0*/  F2FP.SATFINITE.E4M3.F32.PACK_AB_MERGE_C R16, RZ, R16, RZ ;  /* 0x00000010ff10723e */ /* 0x000fe400048070ff */
[----:B------:R-:W-:Y:S01]  /*9e300*/  LOP3.LUT P1, RZ, R9, 0x80000, RZ, 0xc0, !PT ;  /* 0x0008000009ff7812 */ /* 0x000fe2000782c0ff */
[----:B---3--:R-:W-:-:S05]  /*9e310*/  FMUL R18, R198, UR26 ;  /* 0x0000001ac6127c20 */ /* 0x008fca0008400000 */
        /* <DEDUP_REMOVED lines=9> */
[----:B0-----:R-:W-:Y:S02]  /*9e3b0*/  @!P1 IADD3 R16, P6, R151, R16, RZ ;  /* 0x0000001097109210 */ /* 0x001fe40007fde0ff */
[----:B------:R-:W3:Y:S03]  /*9e3c0*/  LDL.LU R151, [R1+0x11e8] ;  /* 0x0011e80001977983 */ /* 0x000ee60000300800 */
[----:B------:R-:W-:Y:S01]  /*9e3d0*/  @!P1 IMAD.X R17, R196, 0x1, R17, P6 ;  /* 0x00000001c4119824 */ /* 0x000fe200030e0611 */
[----:B------:R-:W-:Y:S02]  /*9e3e0*/  LOP3.LUT P6, RZ, R9, 0x80000, RZ, 0xc0, !PT ;  /* 0x0008000009ff7812 */ /* 0x000fe400078cc0ff */
[----:B------:R-:W-:-:S11]  /*9e3f0*/  LOP3.LUT P1, RZ, R15, 0x4000, RZ, 0xc0, !PT ;  /* 0x000040000fff7812 */ /* 0x000fd6000782c0ff */
        /* <DEDUP_REMOVED lines=17> */
[----:B0-----:R-:W-:-:S05]  /*9e510*/  @!P0 IADD3 R16, P6, R159, R16, RZ ;  /* 0x000000109f108210 */ /* 0x001fca0007fde0ff */
[----:B------:R-:W-:Y:S02]  /*9e520*/  @!P0 IMAD.X R17, R28, 0x1, R17, P6 ;  /* 0x000000011c118824 */ /* 0x000fe400030e0611 */
[----:B------:R-:W-:-:S05]  /*9e530*/  FMUL R18, R150, UR26 ;  /* 0x0000001a96127c20 */ /* 0x000fca0008400000 */
[----:B------:R-:W-:-:S05]  /*9e540*/  F2FP.SATFINITE.E4M3.F32.PACK_AB_MERGE_C R18, RZ, R18, RZ ;  /* 0x00000012ff12723e */ /* 0x000fca00048070ff */
[----:B------:R0:W-:Y:S02]  /*9e550*/  @!P0 STG.E.U8 desc[UR30][R16.64+0x1a8], R18 ;  /* 0x0001a81210008986 */ /* 0x0001e4000c10111e */
[----:B0-----:R-:W0:Y:S02]  /*9e560*/  @!P5 LDC.64 R16, c[0x0][0x5c0] ;  /* 0x00017000ff10db82 */ /* 0x001e240000000a00 */
[----:B0-----:R-:W-:Y:S02]  /*9e570*/  @!P5 IADD3 R16, P6, R180, R16, RZ ;  /* 0x00000010b410d210 */ /* 0x001fe40007fde0ff */
[----:B------:R-:W2:Y:S03]  /*9e580*/  LDL.LU R180, [R1+0x167c] ;  /* 0x00167c0001b47983 */ /* 0x000ea60000300800 */
[----:B------:R-:W-:Y:S02]  /*9e590*/  @!P5 IMAD.X R17, R181, 0x1, R17, P6 ;  /* 0x00000001b511d824 */ /* 0x000fe400030e0611 */
[----:B------:R-:W2:Y:S04]  /*9e5a0*/  LDL.LU R181, [R1+0x1678] ;  /* 0x0016780001b57983 */ /* 0x000ea80000300800 */
[----:B------:R-:W2:Y:S04]  /*9e5b0*/  LDL.LU R196, [R1+0x220] ;  /* 0x0002200001c47983 */ /* 0x000ea80000300800 */
[----:B------:R-:W2:Y:S04]  /*9e5c0*/  LDL.LU R158, [R1+0x224] ;  /* 0x00022400019e7983 */ /* 0x000ea80000300800 */
[----:B------:R-:W2:Y:S01]  /*9e5d0*/  LDL.LU R150, [R1+0x11f8] ;  /* 0x0011f80001967983 */ /* 0x000ea20000300800 */
[----:B------:R-:W-:-:S03]  /*9e5e0*/  LOP3.LUT P6, RZ, R11, 0x8000, RZ, 0xc0, !PT ;  /* 0x000080000bff7812 */ /* 0x000fc600078cc0ff */
[----:B------:R-:W2:Y:S01]  /*9e5f0*/  LDL.LU R28, [R1+0x11fc] ;  /* 0x0011fc00011c7983 */ /* 0x000ea20000300800 */
[----:B---3--:R-:W-:-:S05]  /*9e600*/  FMUL R18, R151, UR26 ;  /* 0x0000001a97127c20 */ /* 0x008fca0008400000 */
[----:B------:R-:W-:-:S05]  /*9e610*/  F2FP.SATFINITE.E4M3.F32.PACK_AB_MERGE_C R18, RZ, R18, RZ ;  /* 0x00000012ff12723e */ /* 0x000fca00048070ff */
[----:B------:R4:W-:Y:S02]  /*9e620*/  @!P5 STG.E.U8 desc[UR30][R16.64+0x1a9], R18 ;  /* 0x0001a9121000d986 */ /* 0x0009e4000c10111e */
[----:B----4-:R-:W-:-:S05]  /*9e630*/  FMUL R16, R222, UR26 ;  /* 0x0000001ade107c20 */ /* 0x010fca0008400000 */
[----:B------:R-:W-:-:S05]  /*9e640*/  F2FP.SATFINITE.E4M3.F32.PACK_AB_MERGE_C R16, RZ, R16, RZ ;  /* 0x00000010ff10723e */ /* 0x000fca00048070ff */
[----:B------:R0:W-:Y:S04]  /*9e650*/  @!P6 STG.E.U8 desc[UR30][R156.64+0x1b0], R16 ;  /* 0x0001b0109c00e986 */ /* 0x0001e8000c10111e */
[----:B0-----:R-:W3:Y:S04]  /*9e660*/  LDL.LU.64 R156, [R1+0x190] ;  /* 0x00019000019c7983 */ /* 0x001ee80000300a00 */
[----:B------:R-:W4:Y:S04]  /*9e670*/  LDL.LU R151, [R1+0x1200] ;  /* 0x0012000001977983 */ /* 0x000f280000300800 */
[----:B------:R-:W4:Y:S01]  /*9e680*/  LDL.LU.64 R130, [R1+0x1a8] ;  /* 0x0001a80001827983 */ /* 0x000f220000300a00 */
[----:B--2---:R-:W-:-:S03]  /*9e690*/  FMUL R16, R223, UR26 ;  /* 0x0000001adf107c20 */ /* 0x004fc60008400000 */
[----:B------:R-:W2:Y:S04]  /*9e6a0*/  LDL.LU R159, [R1+0x384] ;  /* 0x00038400019f7983 */ /* 0x000ea80000300800 */
[----:B------:R-:W2:Y:S04]  /*9e6b0*/  LDL.LU R222, [R1+0x38c] ;  /* 0x00038c0001de7983 */ /* 0x000ea80000300800 */
[----:B------:R-:W2:Y:S01]  /*9e6c0*/  LDL.LU R223, [R1+0x1204] ;  /* 0x0012040001df7983 */ /* 0x000ea20000300800 */
[----:B------:R-:W-:Y:S02]  /*9e6d0*/  LOP3.LUT P3, RZ, R11, 0x2000, RZ, 0xc0, !PT ;  /* 0x000020000bff7812 */ /* 0x000fe4000786c0ff */
[----:B------:R-:W-:-:S02]  /*9e6e0*/  LOP3.LUT P2, RZ, R9, 0x10000, RZ, 0xc0, !PT ;  /* 0x0001000009ff7812 */ /* 0x000fc4000784c0ff */
[----:B------:R-:W-:Y:S01]  /*9e6f0*/  F2FP.SATFINITE.E4M3.F32.PACK_AB_MERGE_C R16, RZ, R16, RZ ;  /* 0x00000010ff10723e */ /* 0x000fe200048070ff */
[----:B------:R-:W-:-:S05]  /*9e700*/  FMUL R18, R198, UR26 ;  /* 0x0000001ac6127c20 */ /* 0x000fca0008400000 */
[----:B------:R-:W-:-:S03]  /*9e710*/  F2FP.SATFINITE.E4M3.F32.PACK_AB_MERGE_C R18, RZ, R18, RZ ;  /* 0x00000012ff12723e */ /* 0x000fc600048070ff */
[----:B------:R0:W-:Y:S02]  /*9e720*/  @!P3 STG.E.U8 desc[UR30][R180.64+0x1b1], R16 ;  /* 0x0001b110b400b986 */ /* 0x0001e4000c10111e */
[----:B0-----:R-:W0:Y:S02]  /*9e730*/  @!P2 LDC.64 R16, c[0x0][0x5c0] ;  /* 0x00017000ff10ab82 */ /* 0x001e240000000a00 */
[----:B0-----:R-:W-:-:S05]  /*9e740*/  @!P2 IADD3 R16, P6, R199, R16, RZ ;  /* 0x00000010c710a210 */ /* 0x001fca0007fde0ff */
[----:B------:R-:W-:-:S05]  /*9e750*/  @!P2 IMAD.X R17, R197, 0x1, R17, P6 ;  /* 0x00000001c511a824 */ /* 0x000fca00030e0611 */
[----:B------:R0:W-:Y:S02]  /*9e760*/  @!P2 STG.E.U8 desc[UR30][R16.64+0x1b0], R18 ;  /* 0x0001b0121000a986 */ /* 0x0001e4000c10111e */
[----:B0-----:R-:W-:Y:S02]  /*9e770*/  FMUL R18, R150, UR26 ;  /* 0x0000001a96127c20 */ /* 0x001fe40008400000 */
[----:B------:R-:W2:Y:S01]  /*9e780*/  LDL.LU R150, [R1+0x1208] ;  /* 0x0012080001967983 */ /* 0x000ea20000300800 */
[----:B------:R-:W-:-:S13]  /*9e790*/  LOP3.LUT P4, RZ, R9, 0x8000, RZ, 0xc0, !PT ;  /* 0x0000800009ff7812 */ /* 0x000fda000788c0ff */
[----:B------:R-:W0:Y:S01]  /*9e7a0*/  @!P4 LDC.64 R16, c[0x0][0x5c0] ;  /* 0x00017000ff10cb82 */ /* 0x000e220000000a00 */
[----:B------:R-:W-:Y:S02]  /*9e7b0*/  F2FP.SATFINITE.E4M3.F32.PACK_AB_MERGE_C R18, RZ, R18, RZ ;  /* 0x00000012ff12723e */ /* 0x000fe400048070ff */
[C---:B------:R-:W-:Y:S02]  /*9e7c0*/  LOP3.LUT P1, RZ, R11.reuse, 0x1000, RZ, 0xc0, !PT ;  /* 0x000010000bff7812 */ /* 0x040fe4000782c0ff */
[----:B------:R-:W-:Y:S02]  /*9e7d0*/  LOP3.LUT P0, RZ, R11, 0x400, RZ, 0xc0, !PT ;  /* 0x000004000bff7812 */ /* 0x000fe4000780c0ff */
[----:B0-----:R-:W-:-:S05]  /*9e7e0*/  @!P4 IADD3 R16, P6, R196, R16, RZ ;  /* 0x00000010c410c210 */ /* 0x001fca0007fde0ff */
[----:B------:R-:W-:-:S05]  /*9e7f0*/  @!P4 IMAD.X R17, R158, 0x1, R17, P6 ;  /* 0x000000019e11c824 */ /* 0x000fca00030e0611 */
[----:B------:R0:W-:Y:S01]  /*9e800*/  @!P4 STG.E.U8 desc[UR30][R16.64+0x1b1], R18 ;  /* 0x0001b1121000c986 */ /* 0x0001e2000c10111e */
[----:B------:R-:W-:Y:S01]  /*9e810*/  LOP3.LUT P5, RZ, R9, 0x4000, RZ, 0xc0, !PT ;  /* 0x0000400009ff7812 */ /* 0x000fe200078ac0ff */
[----:B0-----:R-:W-:Y:S02]  /*9e820*/  FMUL R16, R28, UR26 ;  /* 0x0000001a1c107c20 */ /* 0x001fe40008400000 */
[----:B------:R-:W2:Y:S03]  /*9e830*/  LDL.LU R28, [R1+0x120c] ;  /* 0x00120c00011c7983 */ /* 0x000ea60000300800 */
[----:B------:R-:W-:Y:S02]  /*9e840*/  F2FP.SATFINITE.E4M3.F32.PACK_AB_MERGE_C R16, RZ, R16, RZ ;  /* 0x00000010ff10723e */ /* 0x000fe400048070ff */
[----:B------:R-:W-:Y:S02]  /*9e850*/  LOP3.LUT P2, RZ, R11, 0x200, RZ, 0xc0, !PT ;  /* 0x000002000bff7812 */ /* 0x000fe4000784c0ff */
[----:B------:R-:W-:-:S11]  /*9e860*/  LOP3.LUT R15, R15, 0xffffdfff, RZ, 0xc0, !PT ;  /* 0xffffdfff0f0f7812 */ /* 0x000fd600078ec0ff */
[----:B------:R-:W-:Y:S02]  /*9e870*/  @P2 LOP3.LUT R15, R15, 0x2000, RZ, 0xfc, !PT ;  /* 0x000020000f0f2812 */ /* 0x000fe400078efcff */
[----:B------:R-:W-:Y:S01]  /*9e880*/  LOP3.LUT P2, RZ, R9, 0x2000, RZ, 0xc0, !PT ;  /* 0x0000200009ff7812 */ /* 0x000fe2000784c0ff */
[----:B---3--:R4:W-:Y:S02]  /*9e890*/  @!P1 STG.E.U8 desc[UR30][R156.64+0x1b8], R16 ;  /* 0x0001b8109c009986 */ /* 0x0089e4000c10111e */
[----:B----4-:R-:W-:Y:S02]  /*9e8a0*/  FMUL R16, R151, UR26 ;  /* 0x0000001a97107c20 */ /* 0x010fe40008400000 */
[----:B------:R-:W3:Y:S03]  /*9e8b0*/  LDL.LU.64 R156, [R1+0x238] ;  /* 0x00023800019c7983 */ /* 0x000ee60000300a00 */
[----:B------:R-:W-:Y:S01]  /*9e8c0*/  F2FP.SATFINITE.E4M3.F32.PACK_AB_MERGE_C R16, RZ, R16, RZ ;  /* 0x00000010ff10723e */ /* 0x000fe200048070ff */
[----:B------:R-:W4:Y:S04]  /*9e8d0*/  LDL.LU R151, [R1+0x1210] ;  /* 0x0012100001977983 */ /* 0x000f280000300800 */
[----:B------:R0:W-:Y:S02]  /*9e8e0*/  @!P0 STG.E.U8 desc[UR30][R130.64+0x1b9], R16 ;  /* 0x0001b91082008986 */ /* 0x0001e4000c10111e */
[----:B0-----:R-:W0:Y:S01]  /*9e8f0*/  @!P5 LDC.64 R16, c[0x0][0x5c0] ;  /* 0x00017000ff10db82 */ /* 0x001e220000000a00 */
[----:B--2---:R-:W-:-:S05]  /*9e900*/  FMUL R18, R223, UR26 ;  /* 0x0000001adf127c20 */ /* 0x004fca0008400000 */
[----:B------:R-:W-:Y:S02]  /*9e910*/  F2FP.SATFINITE.E4M3.F32.PACK_AB_MERGE_C R18, RZ, R18, RZ ;  /* 0x00000012ff12723e */ /* 0x000fe400048070ff */
[----:B0-----:R-:W-:-:S05]  /*9e920*/  @!P5 IADD3 R16, P6, R159, R16, RZ ;  /* 0x000000109f10d210 */ /* 0x001fca0007fde0ff */
[----:B------:R-:W-:Y:S02]  /*9e930*/  @!P5 IMAD.X R17, R222, 0x1, R17, P6 ;  /* 0x00000001de11d824 */ /* 0x000fe400030e0611 */
[----:B------:R-:W2:Y:S04]  /*9e940*/  LDL.LU R222, [R1+0x1214] ;  /* 0x0012140001de7983 */ /* 0x000ea80000300800 */
[----:B------:R0:W-:Y:S02]  /*9e950*/  @!P5 STG.E.U8 desc[UR30][R16.64+0x1b8], R18 ;  /* 0x0001b8121000d986 */ /* 0x0001e4000c10111e */
[----:B0-----:R-:W0:Y:S02]  /*9e960*/  @!P2 LDC.64 R16, c[0x0][0x5c0] ;  /* 0x00017000ff10ab82 */ /* 0x001e240000000a00 */
[----:B0-----:R-:W-:-:S02]  /*9e970*/  @!P2 IADD3 R16, P6, R182, R16, RZ ;  /* 0x00000010b610a210 */ /* 0x001fc40007fde0ff */
[----:B------:R-:W2:Y:S03]  /*9e980*/  LDL.LU R182, [R1+0x1674] ;  /* 0x0016740001b67983 */ /* 0x000ea60000300800 */
[----:B------:R-:W-:Y:S02]  /*9e990*/  @!P2 IMAD.X R17, R183, 0x1, R17, P6 ;  /* 0x00000001b711a824 */ /* 0x000fe400030e0611 */
[----:B------:R-:W2:Y:S04]  /*9e9a0*/  LDL.LU R183, [R1+0x1670] ;  /* 0x0016700001b77983 */ /* 0x000ea80000300800 */
[----:B------:R-:W2:Y:S01]  /*9e9b0*/  LDL.LU R223, [R1+0x1218] ;  /* 0x0012180001df7983 */ /* 0x000ea20000300800 */
[----:B------:R-:W-:-:S03]  /*9e9c0*/  FMUL R18, R150, UR26 ;  /* 0x0000001a96127c20 */ /* 0x000fc60008400000 */
[----:B------:R-:W2:Y:S01]  /*9e9d0*/  LDL.LU R150, [R1+0x121c] ;  /* 0x00121c0001967983 */ /* 0x000ea20000300800 */
[----:B------:R-:W-:Y:S02]  /*9e9e0*/  LOP3.LUT P1, RZ, R11, 0x80, RZ, 0xc0, !PT ;  /* 0x000000800bff7812 */ /* 0x000fe4000782c0ff */
[----:B------:R-:W-:Y:S01]  /*9e9f0*/  LOP3.LUT P6, RZ, R9, 0x2000, RZ, 0xc0, !PT ;  /* 0x0000200009ff7812 */ /* 0x000fe200078cc0ff */
[----:B------:R-:W2:Y:S01]  /*9ea00*/  LDL.LU.64 R130, [R1+0x1b8] ;  /* 0x0001b80001827983 */ /* 0x000ea20000300a00 */
[----:B------:R-:W-:Y:S02]  /*9ea10*/  LOP3.LUT R15, R15, 0xffffefff, RZ, 0xc0, !PT ;  /* 0xffffefff0f0f7812 */ /* 0x000fe400078ec0ff */
[----:B------:R-:W-:-:S07]  /*9ea20*/  F2FP.SATFINITE.E4M3.F32.PACK_AB_MERGE_C R18, RZ, R18, RZ ;  /* 0x00000012ff12723e */ /* 0x000fce00048070ff */
[----:B------:R-:W-:Y:S02]  /*9ea30*/  @P1 LOP3.LUT R15, R15, 0x1000, RZ, 0xfc, !PT ;  /* 0x000010000f0f1812 */ /* 0x000fe400078efcff */
[----:B------:R0:W-:Y:S02]  /*9ea40*/  @!P6 STG.E.U8 desc[UR30][R16.64+0x1b9], R18 ;  /* 0x0001b9121000e986 */ /* 0x0001e4000c10111e */
[----:B------:R-:W-:Y:S01]  /*9ea50*/  LOP3.LUT P2, RZ, R15, 0x2000, RZ, 0xc0, !PT ;  /* 0x000020000fff7812 */ /* 0x000fe2000784c0ff */
[----:B0-----:R-:W-:Y:S02]  /*9ea60*/  FMUL R16, R28, UR26 ;  /* 0x0000001a1c107c20 */ /* 0x001fe40008400000 */
[----:B------:R-:W2:Y:S03]  /*9ea70*/  LDL.LU R28, [R1+0x1220] ;  /* 0x00122000011c7983 */ /* 0x000ea60000300800 */
[----:B------:R-:W-:-:S02]  /*9ea80*/  F2FP.SATFINITE.E4M3.F32.PACK_AB_MERGE_C R16, RZ, R16, RZ ;  /* 0x00000010ff10723e */ /* 0x000fc400048070ff */
[----:B------:R-:W-:Y:S02]  /*9ea90*/  LOP3.LUT P3, RZ, R11, 0x100, RZ, 0xc0, !PT ;  /* 0x000001000bff7812 */ /* 0x000fe4000786c0ff */
[----:B------:R-:W-:-:S03]  /*9eaa0*/  LOP3.LUT P4, RZ, R9, 0x1000, RZ, 0xc0, !PT ;  /* 0x0000100009ff7812 */ /* 0x000fc6000788c0ff */
[----:B---3--:R0:W-:Y:S04]  /*9eab0*/  @!P2 STG.E.U8 desc[UR30][R156.64+0x1c0], R16 ;  /* 0x0001c0109c00a986 */ /* 0x0081e8000c10111e */
[----:B0-----:R-:W3:Y:S01]  /*9eac0*/  LDL.LU.64 R156, [R1+0x1e0] ;  /* 0x0001e000019c7983 */ /* 0x001ee20000300a00 */
[----:B----4-:R-:W-:-:S03]  /*9ead0*/  FMUL R16, R151, UR26 ;  /* 0x0000001a97107c20 */ /* 0x010fc60008400000 */
[----:B------:R-:W4:Y:S02]  /*9eae0*/  LDL.LU R151, [R1+0x1224] ;  /* 0x0012240001977983 */ /* 0x000f240000300800 */
[----:B------:R-:W-:Y:S02]  /*9eaf0*/  F2FP.SATFINITE.E4M3.F32.PACK_AB_MERGE_C R16, RZ, R16, RZ ;  /* 0x00000010ff10723e */ /* 0x000fe400048070ff */
[----:B------:R-:W-:Y:S01]  /*9eb00*/  LOP3.LUT P1, RZ, R9, 0x800, RZ, 0xc0, !PT ;  /* 0x0000080009ff7812 */ /* 0x000fe2000782c0ff */
[----:B--2---:R-:W-:-:S05]  /*9eb10*/  FMUL R18, R222, UR26 ;  /* 0x0000001ade127c20 */ /* 0x004fca0008400000 */
[----:B------:R-:W-:Y:S01]  /*9eb20*/  F2FP.SATFINITE.E4M3.F32.PACK_AB_MERGE_C R18, RZ, R18, RZ ;  /* 0x00000012ff12723e */ /* 0x000fe200048070ff */
[----:B------:R0:W-:Y:S02]  /*9eb30*/  @!P3 STG.E.U8 desc[UR30][R182.64+0x1c1], R16 ;  /* 0x0001c110b600b986 */ /* 0x0001e4000c10111e */
[----:B0-----:R-:W0:Y:S02]  /*9eb40*/  @!P4 LDC.64 R16, c[0x0][0x5c0] ;  /* 0x00017000ff10cb82 */ /* 0x001e240000000a00 */
[----:B0-----:R-:W-:Y:S02]  /*9eb50*/  @!P4 IADD3 R16, P6, R26, R16, RZ ;  /* 0x000000101a10c210 */ /* 0x001fe40007fde0ff */
[----:B------:R-:W2:Y:S03]  /*9eb60*/  LDL.LU R26, [R1+0x166c] ;  /* 0x00166c00011a7983 */ /* 0x000ea60000300800 */
[----:B------:R-:W-:-:S02]  /*9eb70*/  @!P4 IMAD.X R17, R27, 0x1, R17, P6 ;  /* 0x000000011b11c824 */ /* 0x000fc400030e0611 */
[----:B------:R-:W2:Y:S04]  /*9eb80*/  LDL.LU R27, [R1+0x1668] ;  /* 0x00166800011b7983 */ /* 0x000ea80000300800 */
[----:B------:R0:W-:Y:S02]  /*9eb90*/  @!P4 STG.E.U8 desc[UR30][R16.64+0x1c0], R18 ;  /* 0x0001c0121000c986 */ /* 0x0001e4000c10111e */
[----:B0-----:R-:W0:Y:S01]  /*9eba0*/  @!P1 LDC.64 R16, c[0x0][0x5c0] ;  /* 0x00017000ff109b82 */ /* 0x001e220000000a00 */
[----:B------:R-:W-:Y:S01]  /*9ebb0*/  FMUL R18, R223, UR26 ;  /* 0x0000001adf127c20 */ /* 0x000fe20008400000 */
[----:B0-----:R-:W-:Y:S02]  /*9ebc0*/  @!P1 IADD3 R16, P6, R32, R16, RZ ;  /* 0x0000001020109210 */ /* 0x001fe40007fde0ff */
[----:B------:R-:W2:Y:S04]  /*9ebd0*/  LDL.LU R32, [R1+0x1664] ;  /* 0x0016640001207983 */ /* 0x000ea80000300800 */
[----:B------:R-:W2:Y:S01]  /*9ebe0*/  LDL.LU R222, [R1+0x1228] ;  /* 0x0012280001de7983 */ /* 0x000ea20000300800 */
[----:B------:R-:W-:-:S03]  /*9ebf0*/  @!P1 IMAD.X R17, R33, 0x1, R17, P6 ;  /* 0x0000000121119824 */ /* 0x000fc600030e0611 */
[----:B------:R-:W2:Y:S04]  /*9ec00*/  LDL.LU R33, [R1+0x1660] ;  /* 0x0016600001217983 */ /* 0x000ea80000300800 */
[----:B------:R-:W2:Y:S04]  /*9ec10*/  LDL.LU R223, [R1+0x122c] ;  /* 0x00122c0001df7983 */ /* 0x000ea80000300800 */
[----:B------:R-:W2:Y:S01]  /*9ec20*/  LDL.LU.64 R158, [R1+0x260] ;  /* 0x00026000019e7983 */ /* 0x000ea20000300a00 */
[----:B------:R-:W-:Y:S02]  /*9ec30*/  LOP3.LUT P6, RZ, R9, 0x800, RZ, 0xc0, !PT ;  /* 0x0000080009ff7812 */ /* 0x000fe400078cc0ff */
[----:B------:R-:W-:-:S11]  /*9ec40*/  F2FP.SATFINITE.E4M3.F32.PACK_AB_MERGE_C R18, RZ, R18, RZ ;  /* 0x00000012ff12723e */ /* 0x000fd600048070ff */
[----:B------:R0:W-:Y:S02]  /*9ec50*/  @!P6 STG.E.U8 desc[UR30][R16.64+0x1c1], R18 ;  /* 0x0001c1121000e986 */ /* 0x0001e4000c10111e */
[----:B0-----:R-:W-:Y:S02]  /*9ec60*/  FMUL R16, R150, UR26 ;  /* 0x0000001a96107c20 */ /* 0x001fe40008400000 */
[----:B------:R-:W2:Y:S01]  /*9ec70*/  LDL.LU R150, [R1+0x1230] ;  /* 0x0012300001967983 */ /* 0x000ea20000300800 */
[----:B------:R-:W-:Y:S02]  /*9ec80*/  LOP3.LUT P1, RZ, R15, 0x1000, RZ, 0xc0, !PT ;  /* 0x000010000fff7812 */ /* 0x000fe4000782c0ff */
[----:B------:R-:W-:Y:S02]  /*9ec90*/  F2FP.SATFINITE.E4M3.F32.PACK_AB_MERGE_C R16, RZ, R16, RZ ;  /* 0x00000010ff10723e */ /* 0x000fe400048070ff */
[----:B------:R-:W-:Y:S02]  /*9eca0*/  LOP3.LUT P0, RZ, R11, 0x40, RZ, 0xc0, !PT ;  /* 0x000000400bff7812 */ /* 0x000fe4000780c0ff */
[----:B------:R-:W-:-:S07]  /*9ecb0*/  LOP3.LUT P5, RZ, R9, 0x400, RZ, 0xc0, !PT ;  /* 0x0000040009ff7812 */ /* 0x000fce00078ac0ff */
[----:B------:R0:W-:Y:S02]  /*9ecc0*/  @!P1 STG.E.U8 desc[UR30][R130.64+0x1c8], R16 ;  /* 0x0001c81082009986 */ /* 0x0001e4000c10111e */
[----:B0-----:R-:W-:Y:S01]  /*9ecd0*/  FMUL R16, R28, UR26 ;  /* 0x0000001a1c107c20 */ /* 0x001fe20008400000 */
[----:B------:R-:W-:Y:S01]  /*9ece0*/  LOP3.LUT P2, RZ, R9, 0x200, RZ, 0xc0, !PT ;  /* 0x0000020009ff7812 */ /* 0x000fe2000784c0ff */
[----:B------:R-:W2:Y:S03]  /*9ecf0*/  LDL.LU R28, [R1+0x1234] ;  /* 0x00123400011c7983 */ /* 0x000ea60000300800 */
[----:B------:R-:W-:-:S05]  /*9ed00*/  F2FP.SATFINITE.E4M3.F32.PACK_AB_MERGE_C R16, RZ, R16, RZ ;  /* 0x00000010ff10723e */ /* 0x000fca00048070ff */
[----:B---3--:R0:W-:Y:S02]  /*9ed10*/  @!P0 STG.E.U8 desc[UR30][R156.64+0x1c9], R16 ;  /* 0x0001c9109c008986 */ /* 0x0081e4000c10111e */
[----:B0-----:R-:W0:Y:S01]  /*9ed20*/  @!P5 LDC.64 R16, c[0x0][0x5c0] ;  /* 0x00017000ff10db82 */ /* 0x001e220000000a00 */
[----:B----4-:R-:W-:-:S05]  /*9ed30*/  FMUL R18, R151, UR26 ;  /* 0x0000001a97127c20 */ /* 0x010fca0008400000 */
[----:B------:R-:W-:Y:S02]  /*9ed40*/  F2FP.SATFINITE.E4M3.F32.PACK_AB_MERGE_C R18, RZ, R18, RZ ;  /* 0x00000012ff12723e */ /* 0x000fe400048070ff */
[----:B0-----:R-:W-:Y:S02]  /*9ed50*/  @!P5 IADD3 R16, P6, R34, R16, RZ ;  /* 0x000000102210d210 */ /* 0x001fe40007fde0ff */
[----:B------:R-:W3:Y:S03]  /*9ed60*/  LDL.LU R34, [R1+0x165c] ;  /* 0x00165c0001227983 */ /* 0x000ee60000300800 */
[----:B------:R-:W-:Y:S02]  /*9ed70*/  @!P5 IMAD.X R17, R35, 0x1, R17, P6 ;  /* 0x000000012311d824 */ /* 0x000fe400030e0611 */
[----:B------:R-:W3:Y:S04]  /*9ed80*/  LDL.LU R35, [R1+0x1658] ;  /* 0x0016580001237983 */ /* 0x000ee80000300800 */
[----:B------:R0:W-:Y:S02]  /*9ed90*/  @!P5 STG.E.U8 desc[UR30][R16.64+0x1c8], R18 ;  /* 0x0001c8121000d986 */ /* 0x0001e4000c10111e */
[----:B0-----:R-:W0:Y:S02]  /*9eda0*/  @!P2 LDC.64 R16, c[0x0][0x5c0] ;  /* 0x00017000ff10ab82 */ /* 0x001e240000000a00 */
[----:B0-----:R-:W-:-:S02]  /*9edb0*/  @!P2 IADD3 R16, P6, R184, R16, RZ ;  /* 0x00000010b810a210 */ /* 0x001fc40007fde0ff */
[----:B------:R-:W4:Y:S03]  /*9edc0*/  LDL.LU R184, [R1+0x1654] ;  /* 0x0016540001b87983 */ /* 0x000f260000300800 */
[----:B------:R-:W-:Y:S01]  /*9edd0*/  @!P2 IMAD.X R17, R185, 0x1, R17, P6 ;  /* 0x00000001b911a824 */ /* 0x000fe200030e0611 */
[----:B------:R-:W3:Y:S04]  /*9ede0*/  LDL.LU R151, [R1+0x1238] ;  /* 0x0012380001977983 */ /* 0x000ee80000300800 */
[----:B------:R-:W4:Y:S01]  /*9edf0*/  LDL.LU R185, [R1+0x1650] ;  /* 0x0016500001b97983 */ /* 0x000f220000300800 */
[----:B------:R-:W-:Y:S01]  /*9ee00*/  LOP3.LUT P6, RZ, R11, 0x20, RZ, 0xc0, !PT ;  /* 0x000000200bff7812 */ /* 0x000fe200078cc0ff */
[----:B--2---:R-:W-:-:S02]  /*9ee10*/  FMUL R18, R222, UR26 ;  /* 0x0000001ade127c20 */ /* 0x004fc40008400000 */
[----:B------:R-:W2:Y:S03]  /*9ee20*/  LDL.LU R222, [R1+0x123c] ;  /* 0x00123c0001de7983 */ /* 0x000ea60000300800 */
[----:B------:R-:W-:Y:S01]  /*9ee30*/  F2FP.SATFINITE.E4M3.F32.PACK_AB_MERGE_C R18, RZ, R18, RZ ;  /* 0x00000012ff12723e */ /* 0x000fe200048070ff */
[----:B------:R-:W2:Y:S04]  /*9ee40*/  LDL.LU.64 R156, [R1+0x1d8] ;  /* 0x0001d800019c7983 */ /* 0x000ea80000300a00 */
[----:B------:R0:W-:Y:S02]  /*9ee50*/  @!P2 STG.E.U8 desc[UR30][R16.64+0x1c9], R18 ;  /* 0x0001c9121000a986 */ /* 0x0001e4000c10111e */
[----:B0-----:R-:W-:-:S02]  /*9ee60*/  FMUL R16, R223, UR26 ;  /* 0x0000001adf107c20 */ /* 0x001fc40008400000 */
[----:B------:R-:W2:Y:S03]  /*9ee70*/  LDL.LU R223, [R1+0x1240] ;  /* 0x0012400001df7983 */ /* 0x000ea60000300800 */
[----:B------:R-:W-:-:S05]  /*9ee80*/  F2FP.SATFINITE.E4M3.F32.PACK_AB_MERGE_C R16, RZ, R16, RZ ;  /* 0x00000010ff10723e */ /* 0x000fca00048070ff */
[----:B------:R0:W-:Y:S04]  /*9ee90*/  @!P6 STG.E.U8 desc[UR30][R158.64+0x1d0], R16 ;  /* 0x0001d0109e00e986 */ /* 0x0001e8000c10111e */
[----:B0-----:R-:W2:Y:S01]  /*9eea0*/  LDL.LU.64 R158, [R1+0x1f8] ;  /* 0x0001f800019e7983 */ /* 0x001ea20000300a00 */
[----:B------:R-:W-:-:S03]  /*9eeb0*/  FMUL R16, R150, UR26 ;  /* 0x0000001a96107c20 */ /* 0x000fc60008400000 */
[----:B------:R-:W2:Y:S01]  /*9eec0*/  LDL.LU R150, [R1+0x1244] ;  /* 0x0012440001967983 */ /* 0x000ea20000300800 */
[----:B------:R-:W-:Y:S02]  /*9eed0*/  LOP3.LUT P3, RZ, R11, 0x10, RZ, 0xc0, !PT ;  /* 0x000000100bff7812 */ /* 0x000fe4000786c0ff */
[C---:B------:R-:W-:Y:S02]  /*9eee0*/  LOP3.LUT P4, RZ, R9.reuse, 0x100, RZ, 0xc0, !PT ;  /* 0x0000010009ff7812 */ /* 0x040fe4000788c0ff */
[----:B------:R-:W-:Y:S02]  /*9eef0*/  F2FP.SATFINITE.E4M3.F32.PACK_AB_MERGE_C R16, RZ, R16, RZ ;  /* 0x00000010ff10723e */ /* 0x000fe400048070ff */
[----:B------:R-:W-:Y:S01]  /*9ef00*/  LOP3.LUT P1, RZ, R9, 0x80, RZ, 0xc0, !PT ;  /* 0x0000008009ff7812 */ /* 0x000fe2000782c0ff */
[----:B------:R-:W-:-:S05]  /*9ef10*/  FMUL R18, R28, UR26 ;  /* 0x0000001a1c127c20 */ /* 0x000fca0008400000 */
[----:B------:R-:W-:Y:S02]  /*9ef20*/  F2FP.SATFINITE.E4M3.F32.PACK_AB_MERGE_C R18, RZ, R18, RZ ;  /* 0x00000012ff12723e */ /* 0x000fe400048070ff */
[C---:B------:R-:W-:Y:S02]  /*9ef30*/  LOP3.LUT P0, RZ, R11.reuse, 0x8, RZ, 0xc0, !PT ;  /* 0x000000080bff7812 */ /* 0x040fe4000780c0ff */
[----:B------:R-:W-:Y:S02]  /*9ef40*/  LOP3.LUT P5, RZ, R11, 0x4, RZ, 0xc0, !PT ;  /* 0x000000040bff7812 */ /* 0x000fe400078ac0ff */
[C---:B------:R-:W-:Y:S02]  /*9ef50*/  LOP3.LUT P2, RZ, R15.reuse, 0x800, RZ, 0xc0, !PT ;  /* 0x000008000fff7812 */ /* 0x040fe4000784c0ff */
[----:B------:R-:W-:Y:S01]  /*9ef60*/  LOP3.LUT R15, R15, 0xfffffbff, RZ, 0xc0, !PT ;  /* 0xfffffbff0f0f7812 */ /* 0x000fe200078ec0ff */
[----:B----4-:R0:W-:Y:S02]  /*9ef70*/  @!P3 STG.E.U8 desc[UR30][R184.64+0x1d1], R16 ;  /* 0x0001d110b800b986 */ /* 0x0101e4000c10111e */
[----:B0-----:R-:W0:Y:S02]  /*9ef80*/  @!P4 LDC.64 R16, c[0x0][0x5c0] ;  /* 0x00017000ff10cb82 */ /* 0x001e240000000a00 */
[----:B0-----:R-:W-:-:S02]  /*9ef90*/  @!P4 IADD3 R16, P6, R36, R16, RZ ;  /* 0x000000102410c210 */ /* 0x001fc40007fde0ff */
[----:B------:R-:W4:Y:S03]  /*9efa0*/  LDL.LU R36, [R1+0x164c] ;  /* 0x00164c0001247983 */ /* 0x000f260000300800 */
[----:B------:R-:W-:Y:S02]  /*9efb0*/  @!P4 IMAD.X R17, R37, 0x1, R17, P6 ;  /* 0x000000012511c824 */ /* 0x000fe400030e0611 */
[----:B------:R-:W4:Y:S04]  /*9efc0*/  LDL.LU R37, [R1+0x1648] ;  /* 0x0016480001257983 */ /* 0x000f280000300800 */
[----:B------:R0:W-:Y:S02]  /*9efd0*/  @!P4 STG.E.U8 desc[UR30][R16.64+0x1d0], R18 ;  /* 0x0001d0121000c986 */ /* 0x0001e4000c10111e */
[----:B0-----:R-:W0:Y:S01]  /*9efe0*/  @!P1 LDC.64 R16, c[0x0][0x5c0] ;  /* 0x00017000ff109b82 */ /* 0x001e220000000a00 */
[----:B---3--:R-:W-:-:S05]  /*9eff0*/  FMUL R18, R151, UR26 ;  /* 0x0000001a97127c20 */ /* 0x008fca0008400000 */
[----:B------:R-:W-:Y:S02]  /*9f000*/  F2FP.SATFINITE.E4M3.F32.PACK_AB_MERGE_C R18, RZ, R18, RZ ;  /* 0x00000012ff12723e */ /* 0x000fe400048070ff */
[----:B0-----:R-:W-:Y:S02]  /*9f010*/  @!P1 IADD3 R16, P6, R38, R16, RZ ;  /* 0x0000001026109210 */ /* 0x001fe40007fde0ff */
[----:B------:R-:W-:Y:S01]  /*9f020*/  LOP3.LUT P4, RZ, R11, 0x2, RZ, 0xc0, !PT ;  /* 0x000000020bff7812 */ /* 0x000fe2000788c0ff */
[----:B------:R-:W3:Y:S02]  /*9f030*/  LDL.LU R38, [R1+0x1644] ;  /* 0x0016440001267983 */ /* 0x000ee40000300800 */
[----:B------:R-:W-:Y:S02]  /*9f040*/  @!P1 IMAD.X R17, R13, 0x1, R17, P6 ;  /* 0x000000010d119824 */ /* 0x000fe400030e0611 */
[----:B------:R-:W4:Y:S04]  /*9f050*/  LDL.LU R13, [R1+0x1640] ;  /* 0x00164000010d7983 */ /* 0x000f280000300800 */
[----:B------:R2:W-:Y:S04]  /*9f060*/  @!P1 STG.E.U8 desc[UR30][R16.64+0x1d1], R18 ;  /* 0x0001d11210009986 */ /* 0x0005e8000c10111e */
[----:B------:R-:W-:Y:S01]  /*9f070*/  @P4 LOP3.LUT R15, R15, 0x400, RZ, 0xfc, !PT ;  /* 0x000004000f0f4812 */ /* 0x000fe200078efcff */
[----:B------:R-:W3:Y:S01]  /*9f080*/  LDL.LU R151, [R1+0x1248] ;  /* 0x0012480001977983 */ /* 0x000ee20000300800 */
[----:B--2---:R-:W-:Y:S01]  /*9f090*/  FMUL R16, R222, UR26 ;  /* 0x0000001ade107c20 */ /* 0x004fe20008400000 */
[----:B------:R-:W-:-:S02]  /*9f0a0*/  LOP3.LUT P4, RZ, R9, 0x20, RZ, 0xc0, !PT ;  /* 0x0000002009ff7812 */ /* 0x000fc4000788c0ff */
[----:B------:R-:W2:Y:S02]  /*9f0b0*/  LDL.LU R222, [R1+0x124c] ;  /* 0x00124c0001de7983 */ /* 0x000ea40000300800 */
[----:B------:R-:W-:-:S05]  /*9f0c0*/  F2FP.SATFINITE.E4M3.F32.PACK_AB_MERGE_C R16, RZ, R16, RZ ;  /* 0x00000010ff10723e */ /* 0x000fca00048070ff */
[----:B------:R0:W-:Y:S02]  /*9f0d0*/  @!P0 STG.E.U8 desc[UR30][R156.64+0x1d8], R16 ;  /* 0x0001d8109c008986 */ /* 0x0001e4000c10111e */
[----:B0-----:R-:W-:Y:S02]  /*9f0e0*/  FMUL R16, R223, UR26 ;  /* 0x0000001adf107c20 */ /* 0x001fe40008400000 */
[----:B------:R-:W2:Y:S03]  /*9f0f0*/  LDL.LU.64 R156, [R1+0x278] ;  /* 0x00027800019c7983 */ /* 0x000ea60000300a00 */
[----:B------:R-:W-:Y:S01]  /*9f100*/  F2FP.SATFINITE.E4M3.F32.PACK_AB_MERGE_C R16, RZ, R16, RZ ;  /* 0x00000010ff10723e */ /* 0x000fe200048070ff */
[----:B------:R-:W-:Y:S01]  /*9f110*/  FMUL R18, R150, UR26 ;  /* 0x0000001a96127c20 */ /* 0x000fe20008400000 */
[----:B------:R-:W2:Y:S04]  /*9f120*/  LDL.LU R223, [R1+0x1250] ;  /* 0x0012500001df7983 */ /* 0x000ea80000300800 */
[----:B------:R0:W-:Y:S02]  /*9f130*/  @!P5 STG.E.U8 desc[UR30][R158.64+0x1d9], R16 ;  /* 0x0001d9109e00d986 */ /* 0x0001e4000c10111e */
[----:B0-----:R-:W0:Y:S01]  /*9f140*/  @!P2 LDC.64 R16, c[0x0][0x5c0] ;  /* 0x00017000ff10ab82 */ /* 0x001e220000000a00 */
[----:B------:R-:W-:-:S02]  /*9f150*/  F2FP.SATFINITE.E4M3.F32.PACK_AB_MERGE_C R18, RZ, R18, RZ ;  /* 0x00000012ff12723e */ /* 0x000fc400048070ff */
[----:B0-----:R-:W-:Y:S02]  /*9f160*/  @!P2 IADD3 R16, P6, R39, R16, RZ ;  /* 0x000000102710a210 */ /* 0x001fe40007fde0ff */
[----:B------:R-:W2:Y:S03]  /*9f170*/  LDL.LU R39, [R1+0x163c] ;  /* 0x00163c0001277983 */ /* 0x000ea60000300800 */
[----:B------:R-:W-:Y:S02]  /*9f180*/  @!P2 IMAD.X R17, R40, 0x1, R17, P6 ;  /* 0x000000012811a824 */ /* 0x000fe400030e0611 */
[----:B------:R-:W2:Y:S04]  /*9f190*/  LDL.LU R40, [R1+0x1638] ;  /* 0x0016380001287983 */ /* 0x000ea80000300800 */
[----:B------:R0:W-:Y:S04]  /*9f1a0*/  @!P2 STG.E.U8 desc[UR30][R16.64+0x1d8], R18 ;  /* 0x0001d8121000a986 */ /* 0x0001e8000c10111e */
[----:B------:R-:W2:Y:S01]  /*9f1b0*/  LDL.LU R28, [R1+0x1254] ;  /* 0x00125400011c7983 */ /* 0x000ea20000300800 */
[----:B0-----:R-:W0:Y:S02]  /*9f1c0*/  @!P4 LDC.64 R16, c[0x0][0x5c0] ;  /* 0x00017000ff10cb82 */ /* 0x001e240000000a00 */
[----:B0-----:R-:W-:-:S02]  /*9f1d0*/  @!P4 IADD3 R16, P6, R186, R16, RZ ;  /* 0x00000010ba10c210 */ /* 0x001fc40007fde0ff */
[----:B------:R-:W2:Y:S03]  /*9f1e0*/  LDL.LU R186, [R1+0x1634] ;  /* 0x0016340001ba7983 */ /* 0x000ea60000300800 */
[----:B------:R-:W-:Y:S02]  /*9f1f0*/  @!P4 IMAD.X R17, R187, 0x1, R17, P6 ;  /* 0x00000001bb11c824 */ /* 0x000fe400030e0611 */
[----:B------:R-:W2:Y:S01]  /*9f200*/  LDL.LU R187, [R1+0x1630] ;  /* 0x0016300001bb7983 */ /* 0x000ea20000300800 */
[----:B------:R-:W-:Y:S02]  /*9f210*/  LOP3.LUT P6, RZ, R9, 0x20, RZ, 0xc0, !PT ;  /* 0x0000002009ff7812 */ /* 0x000fe400078cc0ff */
[----:B------:R-:W-:Y:S01]  /*9f220*/  LOP3.LUT R15, R15, 0xfffffdff, RZ, 0xc0, !PT ;  /* 0xfffffdff0f0f7812 */ /* 0x000fe200078ec0ff */
[----:B------:R-:W2:Y:S01]  /*9f230*/  LDL.LU R150, [R1+0x1258] ;  /* 0x0012580001967983 */ /* 0x000ea20000300800 */
[----:B------:R-:W-:-:S02]  /*9f240*/  LOP3.LUT P3, RZ, R11, 0x1, RZ, 0xc0, !PT ;  /* 0x000000010bff7812 */ /* 0x000fc4000786c0ff */
[----:B------:R-:W-:Y:S02]  /*9f250*/  LOP3.LUT P1, RZ, R9, 0x10, RZ, 0xc0, !PT ;  /* 0x0000001009ff7812 */ /* 0x000fe4000782c0ff */
[----:B----4-:R-:W-:Y:S01]  /*9f260*/  LOP3.LUT P0, RZ, R13, 0x80000000, RZ, 0xc0, !PT ;  /* 0x800000000dff7812 */ /* 0x010fe2000780c0ff */
[----:B---3--:R-:W-:Y:S02]  /*9f270*/  FMUL R18, R151, UR26 ;  /* 0x0000001a97127c20 */ /* 0x008fe40008400000 */
[----:B------:R-:W3:Y:S10]  /*9f280*/  LDL.LU R151, [R1+0x125c] ;  /* 0x00125c0001977983 */ /* 0x000ef40000300800 */
[----:B------:R-:W-:-:S02]  /*9f290*/  @P0 LOP3.LUT R15, R15, 0x200, RZ, 0xfc, !PT ;  /* 0x000002000f0f0812 */ /* 0x000fc400078efcff */
[----:B------:R-:W-:Y:S01]  /*9f2a0*/  F2FP.SATFINITE.E4M3.F32.PACK_AB_MERGE_C R18, RZ, R18, RZ ;  /* 0x00000012ff12723e */ /* 0x000fe200048070ff */
[----:B------:R-:W4:Y:S01]  /*9f2b0*/  LDL.LU.64 R158, [R1+0x208] ;  /* 0x00020800019e7983 */ /* 0x000f220000300a00 */
[----:B------:R-:W-:-:S03]  /*9f2c0*/  LOP3.LUT P4, RZ, R15, 0x400, RZ, 0xc0, !PT ;  /* 0x000004000fff7812 */ /* 0x000fc6000788c0ff */
[----:B------:R2:W-:Y:S02]  /*9f2d0*/  @!P6 STG.E.U8 desc[UR30][R16.64+0x1d9], R18 ;  /* 0x0001d9121000e986 */ /* 0x0005e4000c10111e */
[----:B--2---:R-:W-:Y:S02]  /*9f2e0*/  FMUL R16, R222, UR26 ;  /* 0x0000001ade107c20 */ /* 0x004fe40008400000 */
[----:B------:R-:W2:Y:S03]  /*9f2f0*/  LDL.LU R222, [R1+0x1260] ;  /* 0x0012600001de7983 */ /* 0x000ea60000300800 */
[----:B------:R-:W-:-:S05]  /*9f300*/  F2FP.SATFINITE.E4M3.F32.PACK_AB_MERGE_C R16, RZ, R16, RZ ;  /* 0x00000010ff10723e */ /* 0x000fca00048070ff */
[----:B------:R0:W-:Y:S02]  /*9f310*/  @!P4 STG.E.U8 desc[UR30][R156.64+0x1e0], R16 ;  /* 0x0001e0109c00c986 */ /* 0x0001e4000c10111e */
[----:B0-----:R-:W-:Y:S02]  /*9f320*/  FMUL R16, R223, UR26 ;  /* 0x0000001adf107c20 */ /* 0x001fe40008400000 */
[----:B------:R-:W2:Y:S03]  /*9f330*/  LDL.LU.64 R156, [R1+0x218] ;  /* 0x00021800019c7983 */ /* 0x000ea60000300a00 */
[----:B------:R-:W-:Y:S02]  /*9f340*/  F2FP.SATFINITE.E4M3.F32.PACK_AB_MERGE_C R16, RZ, R16, RZ ;  /* 0x00000010ff10723e */ /* 0x000fe400048070ff */
[----:B------:R-:W-:Y:S01]  /*9f350*/  LOP3.LUT P0, RZ, R9, 0x8, RZ, 0xc0, !PT ;  /* 0x0000000809ff7812 */ /* 0x000fe2000780c0ff */
[----:B------:R-:W-:-:S02]  /*9f360*/  FMUL R18, R28, UR26 ;  /* 0x0000001a1c127c20 */ /* 0x000fc40008400000 */
[----:B------:R0:W-:Y:S02]  /*9f370*/  @!P3 STG.E.U8 desc[UR30][R186.64+0x1e1], R16 ;  /* 0x0001e110ba00b986 */ /* 0x0001e4000c10111e */
[----:B0-----:R-:W0:Y:S01]  /*9f380*/  @!P1 LDC.64 R16, c[0x0][0x5c0] ;  /* 0x00017000ff109b82 */ /* 0x001e220000000a00 */
[----:B------:R-:W-:Y:S02]  /*9f390*/  F2FP.SATFINITE.E4M3.F32.PACK_AB_MERGE_C R18, RZ, R18, RZ ;  /* 0x00000012ff12723e */ /* 0x000fe400048070ff */
[----:B0-----:R-:W-:Y:S02]  /*9f3a0*/  @!P1 IADD3 R16, P6, R41, R16, RZ ;  /* 0x0000001029109210 */ /* 0x001fe40007fde0ff */
[----:B------:R-:W2:Y:S03]  /*9f3b0*/  LDL.LU R41, [R1+0x162c] ;  /* 0x00162c0001297983 */ /* 0x000ea60000300800 */
[----:B------:R-:W-:-:S02]  /*9f3c0*/  @!P1 IMAD.X R17, R42, 0x1, R17, P6 ;  /* 0x000000012a119824 */ /* 0x000fc400030e0611 */
[----:B------:R-:W2:Y:S04]  /*9f3d0*/  LDL.LU R42, [R1+0x1628] ;  /* 0x00162800012a7983 */ /* 0x000ea80000300800 */
        /* <DEDUP_REMOVED lines=8> */
[----:B------:R-:W-:Y:S01]  /*9f460*/  FMUL R18, R150, UR26 ;  /* 0x0000001a96127c20 */ /* 0x000fe20008400000 */
[----:B------:R-:W-:-:S02]  /*9f470*/  LOP3.LUT P6, RZ, R9, 0x8, RZ, 0xc0, !PT ;  /* 0x0000000809ff7812 */ /* 0x000fc400078cc0ff */
[----:B------:R-:W2:Y:S02]  /*9f480*/  LDL.LU R150, [R1+0x126c] ;  /* 0x00126c0001967983 */ /* 0x000ea40000300800 */
[----:B------:R-:W-:Y:S02]  /*9f490*/  F2FP.SATFINITE.E4M3.F32.PACK_AB_MERGE_C R18, RZ, R18, RZ ;  /* 0x00000012ff12723e */ /* 0x000fe400048070ff */
[----:B------:R-:W2:Y:S01]  /*9f4a0*/  LDL.LU.64 R130, [R1+0x290] ;  /* 0x0002900001827983 */ /* 0x000ea20000300a00 */
[----:B------:R-:W-:-:S06]  /*9f4b0*/  LOP3.LUT P0, RZ, R15, 0x200, RZ, 0xc0, !PT ;  /* 0x000002000fff7812 */ /* 0x000fcc000780c0ff */
[----:B------:R3:W-:Y:S01]  /*9f4c0*/  @!P6 STG.E.U8 desc[UR30][R16.64+0x1e1], R18 ;  /* 0x0001e1121000e986 */ /* 0x0007e2000c10111e */
[----:B------:R-:W-:Y:S02]  /*9f4d0*/  LOP3.LUT P2, RZ, R13, 0x40000000, RZ, 0xc0, !PT ;  /* 0x400000000dff7812 */ /* 0x000fe4000784c0ff */
[C---:B------:R-:W-:Y:S02]  /*9f4e0*/  LOP3.LUT P5, RZ, R9.reuse, 0x4, RZ, 0xc0, !PT ;  /* 0x0000000409ff7812 */ /* 0x040fe400078ac0ff */
[----:B------:R-:W-:Y:S01]  /*9f4f0*/  LOP3.LUT P4, RZ, R9, 0x2, RZ, 0xc0, !PT ;  /* 0x0000000209ff7812 */ /* 0x000fe2000788c0ff */
[----:B---3--:R-:W-:Y:S02]  /*9f500*/  FMUL R16, R151, UR26 ;  /* 0x0000001a97107c20 */ /* 0x008fe40008400000 */
[----:B------:R-:W3:Y:S03]  /*9f510*/  LDL.LU R151, [R1+0x1270] ;  /* 0x0012700001977983 */ /* 0x000ee60000300800 */
[----:B------:R-:W-:-:S05]  /*9f520*/  F2FP.SATFINITE.E4M3.F32.PACK_AB_MERGE_C R16, RZ, R16, RZ ;  /* 0x00000010ff10723e */ /* 0x000fca00048070ff */
[----:B----4-:R0:W-:Y:S04]  /*9f530*/  @!P0 STG.E.U8 desc[UR30][R158.64+0x1e8], R16 ;  /* 0x0001e8109e008986 */ /* 0x0101e8000c10111e */
[----:B0-----:R-:W4:Y:S01]  /*9f540*/  LDL.LU.64 R158, [R1+0x1d0] ;  /* 0x0001d000019e7983 */ /* 0x001f220000300a00 */
[----:B--2---:R-:W-:-:S03]  /*9f550*/  FMUL R16, R222, UR26 ;  /* 0x0000001ade107c20 */ /* 0x004fc60008400000 */
[----:B------:R-:W2:Y:S02]  /*9f560*/  LDL.LU R222, [R1+0x1274] ;  /* 0x0012740001de7983 */ /* 0x000ea40000300800 */
[----:B------:R-:W-:-:S05]  /*9f570*/  F2FP.SATFINITE.E4M3.F32.PACK_AB_MERGE_C R16, RZ, R16, RZ ;  /* 0x00000010ff10723e */ /* 0x000fca00048070ff */
[----:B------:R0:W-:Y:S02]  /*9f580*/  @!P2 STG.E.U8 desc[UR30][R156.64+0x1e9], R16 ;  /* 0x0001e9109c00a986 */ /* 0x0001e4000c10111e */
[----:B0-----:R-:W0:Y:S02]  /*9f590*/  @!P5 LDC.64 R16, c[0x0][0x5c0] ;  /* 0x00017000ff10db82 */ /* 0x001e240000000a00 */
[----:B0-----:R-:W-:Y:S02]  /*9f5a0*/  @!P5 IADD3 R16, P6, R45, R16, RZ ;  /* 0x000000102d10d210 */ /* 0x001fe40007fde0ff */
[----:B------:R-:W2:Y:S03]  /*9f5b0*/  LDL.LU R45, [R1+0x161c] ;  /* 0x00161c00012d7983 */ /* 0x000ea60000300800 */
[----:B------:R-:W-:Y:S02]  /*9f5c0*/  @!P5 IMAD.X R17, R46, 0x1, R17, P6 ;  /* 0x000000012e11d824 */ /* 0x000fe400030e0611 */
[----:B------:R-:W2:Y:S01]  /*9f5d0*/  LDL.LU R46, [R1+0x1618] ;  /* 0x00161800012e7983 */ /* 0x000ea20000300800 */
[----:B------:R-:W-:-:S05]  /*9f5e0*/  FMUL R18, R223, UR26 ;  /* 0x0000001adf127c20 */ /* 0x000fca0008400000 */
[----:B------:R-:W-:-:S05]  /*9f5f0*/  F2FP.SATFINITE.E4M3.F32.PACK_AB_MERGE_C R18, RZ, R18, RZ ;  /* 0x00000012ff12723e */ /* 0x000fca00048070ff */
[----:B------:R0:W-:Y:S02]  /*9f600*/  @!P5 STG.E.U8 desc[UR30][R16.64+0x1e8], R18 ;  /* 0x0001e8121000d986 */ /* 0x0001e4000c10111e */
[----:B0-----:R-:W0:Y:S02]  /*9f610*/  @!P4 LDC.64 R16, c[0x0][0x5c0] ;  /* 0x00017000ff10cb82 */ /* 0x001e240000000a00 */
[----:B0-----:R-:W-:Y:S02]  /*9f620*/  @!P4 IADD3 R16, P6, R47, R16, RZ ;  /* 0x000000102f10c210 */ /* 0x001fe40007fde0ff */
[----:B------:R-:W2:Y:S04]  /*9f630*/  LDL.LU R47, [R1+0x1614] ;  /* 0x00161400012f7983 */ /* 0x000ea80000300800 */
[----:B------:R-:W2:Y:S01]  /*9f640*/  LDL.LU R223, [R1+0x1278] ;  /* 0x0012780001df7983 */ /* 0x000ea20000300800 */
[----:B------:R-:W-:-:S02]  /*9f650*/  @!P4 IMAD.X R17, R48, 0x1, R17, P6 ;  /* 0x000000013011c824 */ /* 0x000fc400030e0611 */
[----:B------:R-:W-:Y:S01]  /*9f660*/  FMUL R18, R28, UR26 ;  /* 0x0000001a1c127c20 */ /* 0x000fe20008400000 */
[----:B------:R-:W2:Y:S04]  /*9f670*/  LDL.LU R48, [R1+0x1610] ;  /* 0x0016100001307983 */ /* 0x000ea80000300800 */
[----:B------:R-:W2:Y:S04]  /*9f680*/  LDL.LU R28, [R1+0x127c] ;  /* 0x00127c00011c7983 */ /* 0x000ea80000300800 */
[----:B------:R-:W2:Y:S01]  /*9f690*/  LDL.LU.64 R156, [R1+0x230] ;  /* 0x00023000019c7983 */ /* 0x000ea20000300a00 */
[----:B------:R-:W-:-:S02]  /*9f6a0*/  F2FP.SATFINITE.E4M3.F32.PACK_AB_MERGE_C R18, RZ, R18, RZ ;  /* 0x00000012ff12723e */ /* 0x000fc400048070ff */
[----:B------:R-:W-:-:S03]  /*9f6b0*/  LOP3.LUT P3, RZ, R13, 0x20000000, RZ, 0xc0, !PT ;  /* 0x200000000dff7812 */ /* 0x000fc6000786c0ff */
[----:B------:R0:W-:Y:S02]  /*9f6c0*/  @!P4 STG.E.U8 desc[UR30][R16.64+0x1e9], R18 ;  /* 0x0001e9121000c986 */ /* 0x0001e4000c10111e */
[----:B0-----:R-:W-:Y:S02]  /*9f6d0*/  FMUL R16, R150, UR26 ;  /* 0x0000001a96107c20 */ /* 0x001fe40008400000 */
[----:B------:R-:W2:Y:S03]  /*9f6e0*/  LDL.LU R150, [R1+0x1280] ;  /* 0x0012800001967983 */ /* 0x000ea60000300800 */
[----:B------:R-:W-:-:S05]  /*9f6f0*/  F2FP.SATFINITE.E4M3.F32.PACK_AB_MERGE_C R16, RZ, R16, RZ ;  /* 0x00000010ff10723e */ /* 0x000fca00048070ff */
[----:B------:R0:W-:Y:S01]  /*9f700*/  @!P3 STG.E.U8 desc[UR30][R130.64+0x1f0], R16 ;  /* 0x0001f0108200b986 */ /* 0x0001e2000c10111e */
[----:B------:R-:W-:-:S03]  /*9f710*/  LOP3.LUT P6, RZ, R13, 0x10000000, RZ, 0xc0, !PT ;  /* 0x100000000dff7812 */ /* 0x000fc600078cc0ff */
[----:B0-----:R-:W2:Y:S01]  /*9f720*/  LDL.LU.64 R130, [R1+0x240] ;  /* 0x0002400001827983 */ /* 0x001ea20000300a00 */
[----:B------:R-:W-:Y:S01]  /*9f730*/  LOP3.LUT P1, RZ, R9, 0x1, RZ, 0xc0, !PT ;  /* 0x0000000109ff7812 */ /* 0x000fe2000782c0ff */
[----:B---3--:R-:W-:Y:S02]  /*9f740*/  FMUL R16, R151, UR26 ;  /* 0x0000001a97107c20 */ /* 0x008fe40008400000 */
[----:B------:R-:W3:Y:S03]  /*9f750*/  LDL.LU R151, [R1+0x1284] ;  /* 0x0012840001977983 */ /* 0x000ee60000300800 */
[----:B------:R-:W-:-:S05]  /*9f760*/  F2FP.SATFINITE.E4M3.F32.PACK_AB_MERGE_C R16, RZ, R16, RZ ;  /* 0x00000010ff10723e */ /* 0x000fca00048070ff */
[----:B----4-:R0:W-:Y:S02]  /*9f770*/  @!P6 STG.E.U8 desc[UR30][R158.64+0x1f1], R16 ;  /* 0x0001f1109e00e986 */ /* 0x0101e4000c10111e */
[----:B0-----:R-:W0:Y:S01]  /*9f780*/  @!P1 LDC.64 R16, c[0x0][0x5c0] ;  /* 0x00017000ff109b82 */ /* 0x001e220000000a00 */
[----:B------:R-:W-:Y:S01]  /*9f790*/  LOP3.LUT P0, RZ, R8, 0x80000000, RZ, 0xc0, !PT ;  /* 0x8000000008ff7812 */ /* 0x000fe2000780c0ff */
[----:B--2---:R-:W-:-:S05]  /*9f7a0*/  FMUL R18, R222, UR26 ;  /* 0x0000001ade127c20 */ /* 0x004fca0008400000 */
[----:B------:R-:W-:Y:S02]  /*9f7b0*/  F2FP.SATFINITE.E4M3.F32.PACK_AB_MERGE_C R18, RZ, R18, RZ ;  /* 0x00000012ff12723e */ /* 0x000fe400048070ff */
[----:B0-----:R-:W-:Y:S02]  /*9f7c0*/  @!P1 IADD3 R16, P6, R49, R16, RZ ;  /* 0x0000001031109210 */ /* 0x001fe40007fde0ff */
[----:B------:R-:W2:Y:S03]  /*9f7d0*/  LDL.LU R49, [R1+0x160c] ;  /* 0x00160c0001317983 */ /* 0x000ea60000300800 */
[----:B------:R-:W-:Y:S02]  /*9f7e0*/  @!P1 IMAD.X R17, R50, 0x1, R17, P6 ;  /* 0x0000000132119824 */ /* 0x000fe400030e0611 */
[----:B------:R-:W4:Y:S04]  /*9f7f0*/  LDL.LU R50, [R1+0x1608] ;  /* 0x0016080001327983 */ /* 0x000f280000300800 */
[----:B------:R0:W-:Y:S04]  /*9f800*/  @!P1 STG.E.U8 desc[UR30][R16.64+0x1f0], R18 ;  /* 0x0001f01210009986 */ /* 0x0001e8000c10111e */
[----:B------:R-:W2:Y:S01]  /*9f810*/  LDL.LU R222, [R1+0x1288] ;  /* 0x0012880001de7983 */ /* 0x000ea20000300800 */
[----:B0-----:R-:W0:Y:S01]  /*9f820*/  @!P0 LDC.64 R16, c[0x0][0x5c0] ;  /* 0x00017000ff108b82 */ /* 0x001e220000000a00 */
[----:B------:R-:W-:-:S02]  /*9f830*/  LOP3.LUT P2, RZ, R13, 0x8000000, RZ, 0xc0, !PT ;  /* 0x080000000dff7812 */ /* 0x000fc4000784c0ff */
[----:B0-----:R-:W-:Y:S02]  /*9f840*/  @!P0 IADD3 R16, P6, R51, R16, RZ ;  /* 0x0000001033108210 */ /* 0x001fe40007fde0ff */
[----:B------:R-:W4:Y:S03]  /*9f850*/  LDL.LU R51, [R1+0x1604] ;  /* 0x0016040001337983 */ /* 0x000f260000300800 */
[----:B------:R-:W-:Y:S02]  /*9f860*/  @!P0 IMAD.X R17, R52, 0x1, R17, P6 ;  /* 0x0000000134118824 */ /* 0x000fe400030e0611 */
[----:B------:R-:W4:Y:S01]  /*9f870*/  LDL.LU R52, [R1+0x1600] ;  /* 0x0016000001347983 */ /* 0x000f220000300800 */
[----:B------:R-:W-:-:S03]  /*9f880*/  FMUL R18, R223, UR26 ;  /* 0x0000001adf127c20 */ /* 0x000fc60008400000 */
[----:B------:R-:W4:Y:S02]  /*9f890*/  LDL.LU R223, [R1+0x128c] ;  /* 0x00128c0001df7983 */ /* 0x000f240000300800 */
[----:B------:R-:W-:Y:S02]  /*9f8a0*/  F2FP.SATFINITE.E4M3.F32.PACK_AB_MERGE_C R18, RZ, R18, RZ ;  /* 0x00000012ff12723e */ /* 0x000fe400048070ff */
[----:B------:R-:W4:Y:S04]  /*9f8b0*/  LDL.LU.64 R158, [R1+0x2a8] ;  /* 0x0002a800019e7983 */ /* 0x000f280000300a00 */
[----:B------:R0:W-:Y:S02]  /*9f8c0*/  @!P0 STG.E.U8 desc[UR30][R16.64+0x1f1], R18 ;  /* 0x0001f11210008986 */ /* 0x0001e4000c10111e */
[----:B0-----:R-:W-:-:S02]  /*9f8d0*/  FMUL R16, R28, UR26 ;  /* 0x0000001a1c107c20 */ /* 0x001fc40008400000 */
[----:B------:R-:W4:Y:S03]  /*9f8e0*/  LDL.LU R28, [R1+0x1290] ;  /* 0x00129000011c7983 */ /* 0x000f260000300800 */
[----:B------:R-:W-:-:S05]  /*9f8f0*/  F2FP.SATFINITE.E4M3.F32.PACK_AB_MERGE_C R16, RZ, R16, RZ ;  /* 0x00000010ff10723e */ /* 0x000fca00048070ff */
[----:B------:R0:W-:Y:S04]  /*9f900*/  @!P2 STG.E.U8 desc[UR30][R156.64+0x1f8], R16 ;  /* 0x0001f8109c00a986 */ /* 0x0001e8000c10111e */
[----:B0-----:R-:W4:Y:S01]  /*9f910*/  LDL.LU.64 R156, [R1+0x200] ;  /* 0x00020000019c7983 */ /* 0x001f220000300a00 */
[----:B------:R-:W-:Y:S02]  /*9f920*/  LOP3.LUT P6, RZ, R13, 0x4000000, RZ, 0xc0, !PT ;  /* 0x040000000dff7812 */ /* 0x000fe400078cc0ff */
[----:B------:R-:W-:Y:S01]  /*9f930*/  LOP3.LUT P5, RZ, R8, 0x40000000, RZ, 0xc0, !PT ;  /* 0x4000000008ff7812 */ /* 0x000fe200078ac0ff */
[----:B------:R-:W-:-:S05]  /*9f940*/  FMUL R16, R150, UR26 ;  /* 0x0000001a96107c20 */ /* 0x000fca0008400000 */
[----:B------:R-:W-:-:S05]  /*9f950*/  F2FP.SATFINITE.E4M3.F32.PACK_AB_MERGE_C R16, RZ, R16, RZ ;  /* 0x00000010ff10723e */ /* 0x000fca00048070ff */
[----:B------:R0:W-:Y:S02]  /*9f960*/  @!P6 STG.E.U8 desc[UR30][R130.64+0x1f9], R16 ;  /* 0x0001f9108200e986 */ /* 0x0001e4000c10111e */
[----:B0-----:R-:W0:Y:S01]  /*9f970*/  @!P5 LDC.64 R16, c[0x0][0x5c0] ;  /* 0x00017000ff10db82 */ /* 0x001e220000000a00 */
[----:B------:R-:W-:Y:S01]  /*9f980*/  LOP3.LUT P4, RZ, R0, 0x8, RZ, 0xc0, !PT ;  /* 0x0000000800ff7812 */ /* 0x000fe2000788c0ff */
[----:B---3--:R-:W-:Y:S01]  /*9f990*/  FMUL R18, R151, UR26 ;  /* 0x0000001a97127c20 */ /* 0x008fe20008400000 */
[----:B0-----:R-:W-:Y:S02]  /*9f9a0*/  @!P5 IADD3 R16, P6, R53, R16, RZ ;  /* 0x000000103510d210 */ /* 0x001fe40007fde0ff */
[----:B------:R-:W3:Y:S03]  /*9f9b0*/  LDL.LU R53, [R1+0x15fc] ;  /* 0x0015fc0001357983 */ /* 0x000ee60000300800 */
[----:B------:R-:W-:-:S02]  /*9f9c0*/  @!P5 IMAD.X R17, R54, 0x1, R17, P6 ;  /* 0x000000013611d824 */ /* 0x000fc400030e0611 */
[----:B------:R-:W3:Y:S04]  /*9f9d0*/  LDL.LU R54, [R1+0x15f8] ;  /* 0x0015f80001367983 */ /* 0x000ee80000300800 */
[----:B------:R-:W3:Y:S01]  /*9f9e0*/  LDL.LU R150, [R1+0x1294] ;  /* 0x0012940001967983 */ /* 0x000ee20000300800 */
[----:B------:R-:W-:-:S05]  /*9f9f0*/  F2FP.SATFINITE.E4M3.F32.PACK_AB_MERGE_C R18, RZ, R18, RZ ;  /* 0x00000012ff12723e */ /* 0x000fca00048070ff */
[----:B------:R0:W-:Y:S02]  /*9fa00*/  @!P5 STG.E.U8 desc[UR30][R16.64+0x1f8], R18 ;  /* 0x0001f8121000d986 */ /* 0x0001e4000c10111e */
[----:B0-----:R-:W0:Y:S01]  /*9fa10*/  @!P4 LDC.64 R16, c[0x0][0x5c0] ;  /* 0x00017000ff10cb82 */ /* 0x001e220000000a00 */
[----:B------:R-:W-:-:S04]  /*9fa20*/  LOP3.LUT P2, RZ, R15, 0x20, RZ, 0xc0, !PT ;  /* 0x000000200fff7812 */ /* 0x000fc8000784c0ff */
[----:B------:R-:W-:Y:S02]  /*9fa30*/  ISETP.LT.OR P5, PT, R29, 0x101, !P2 ;  /* 0x000001011d00780c */ /* 0x000fe400057a1670 */
[----:B0-----:R-:W-:Y:S02]  /*9fa40*/  @!P4 IADD3 R16, P6, R55, R16, RZ ;  /* 0x000000103710c210 */ /* 0x001fe40007fde0ff */
[----:B------:R-:W3:Y:S03]  /*9fa50*/  LDL.LU R55, [R1+0x15f4] ;  /* 0x0015f40001377983 */ /* 0x000ee60000300800 */
[----:B------:R-:W-:Y:S02]  /*9fa60*/  @!P4 IMAD.X R17, R56, 0x1, R17, P6 ;  /* 0x000000013811c824 */ /* 0x000fe400030e0611 */
[----:B------:R-:W3:Y:S01]  /*9fa70*/  LDL.LU R56, [R1+0x15f0] ;  /* 0x0015f00001387983 */ /* 0x000ee20000300800 */
[----:B--2---:R-:W-:-:S03]  /*9fa80*/  FMUL R18, R222, UR26 ;  /* 0x0000001ade127c20 */ /* 0x004fc60008400000 */
[----:B------:R-:W2:Y:S02]  /*9fa90*/  LDL.LU R151, [R1+0x1298] ;  /* 0x0012980001977983 */ /* 0x000ea40000300800 */
[----:B------:R-:W-:Y:S02]  /*9faa0*/  F2FP.SATFINITE.E4M3.F32.PACK_AB_MERGE_C R18, RZ, R18, RZ ;  /* 0x00000012ff12723e */ /* 0x000fe400048070ff */
[----:B------:R-:W2:Y:S04]  /*9fab0*/  LDL.LU R222, [R1+0x129c] ;  /* 0x00129c0001de7983 */ /* 0x000ea80000300800 */
[----:B------:R4:W-:Y:S01]  /*9fac0*/  @!P4 STG.E.U8 desc[UR30][R16.64+0x1f9], R18 ;  /* 0x0001f9121000c986 */ /* 0x0009e2000c10111e */
[----:B------:R-:W-:-:S03]  /*9fad0*/  LOP3.LUT P1, RZ, R15, 0x80, RZ, 0xc0, !PT ;  /* 0x000000800fff7812 */ /* 0x000fc6000782c0ff */
[----:B------:R-:W2:Y:S01]  /*9fae0*/  LDL.LU.64 R130, [R1+0x258] ;  /* 0x0002580001827983 */ /* 0x000ea20000300a00 */
[----:B------:R-:W-:Y:S01]  /*9faf0*/  ISETP.LT.OR P6, PT, R29, 0x102, !P2 ;  /* 0x000001021d00780c */ /* 0x000fe200057c1670 */
[----:B----4-:R-:W-:Y:S02]  /*9fb00*/  FMUL R16, R223, UR26 ;  /* 0x0000001adf107c20 */ /* 0x010fe40008400000 */
[----:B------:R-:W4:Y:S03]  /*9fb10*/  LDL.LU R223, [R1+0x12a0] ;  /* 0x0012a00001df7983 */ /* 0x000f260000300800 */
[----:B------:R-:W-:-:S05]  /*9fb20*/  F2FP.SATFINITE.E4M3.F32.PACK_AB_MERGE_C R16, RZ, R16, RZ ;  /* 0x00000010ff10723e */ /* 0x000fca00048070ff */
[----:B------:R0:W-:Y:S01]  /*9fb30*/  @!P5 STG.E.U8 desc[UR30][R158.64+0x100], R16 ;  /* 0x000100109e00d986 */ /* 0x0001e2000c10111e */
[----:B------:R-:W-:Y:S01]  /*9fb40*/  ISETP.LT.OR P5, PT, R29, 0x101, !P1 ;  /* 0x000001011d00780c */ /* 0x000fe20004fa1670 */
[----:B0-----:R-:W-:Y:S02]  /*9fb50*/  FMUL R16, R28, UR26 ;  /* 0x0000001a1c107c20 */ /* 0x001fe40008400000 */
[----:B------:R-:W4:Y:S03]  /*9fb60*/  LDL.LU.64 R158, [R1+0x270] ;  /* 0x00027000019e7983 */ /* 0x000f260000300a00 */
[----:B------:R-:W-:-:S05]  /*9fb70*/  F2FP.SATFINITE.E4M3.F32.PACK_AB_MERGE_C R16, RZ, R16, RZ ;  /* 0x00000010ff10723e */ /* 0x000fca00048070ff */
[----:B------:R0:W-:Y:S02]  /*9fb80*/  @!P6 STG.E.U8 desc[UR30][R156.64+0x101], R16 ;  /* 0x000101109c00e986 */ /* 0x0001e4000c10111e */
[----:B0-----:R-:W0:Y:S02]  /*9fb90*/  @!P5 LDC.64 R16, c[0x0][0x5c0] ;  /* 0x00017000ff10db82 */ /* 0x001e240000000a00 */
[----:B0-----:R-:W-:Y:S02]  /*9fba0*/  @!P5 IADD3 R16, P6, R57, R16, RZ ;  /* 0x000000103910d210 */ /* 0x001fe40007fde0ff */
[----:B------:R-:W4:Y:S03]  /*9fbb0*/  LDL.LU R57, [R1+0x15ec] ;  /* 0x0015ec0001397983 */ /* 0x000f260000300800 */
[----:B------:R-:W-:Y:S02]  /*9fbc0*/  @!P5 IMAD.X R17, R58, 0x1, R17, P6 ;  /* 0x000000013a11d824 */ /* 0x000fe400030e0611 */
[----:B------:R-:W4:Y:S04]  /*9fbd0*/  LDL.LU R58, [R1+0x15e8] ;  /* 0x0015e800013a7983 */ /* 0x000f280000300800 */
[----:B------:R-:W4:Y:S01]  /*9fbe0*/  LDL.LU R28, [R1+0x12a4] ;  /* 0x0012a400011c7983 */ /* 0x000f220000300800 */
[----:B------:R-:W-:-:S02]  /*9fbf0*/  ISETP.LT.OR P6, PT, R29, 0x101, !P1 ;  /* 0x000001011d00780c */ /* 0x000fc40004fc1670 */
[----:B------:R-:W-:Y:S01]  /*9fc00*/  ISETP.LT.OR P5, PT, R29, 0x102, !P1 ;  /* 0x000001021d00780c */ /* 0x000fe20004fa1670 */
[----:B---3--:R-:W-:-:S05]  /*9fc10*/  FMUL R18, R150, UR26 ;  /* 0x0000001a96127c20 */ /* 0x008fca0008400000 */
[----:B------:R-:W-:-:S05]  /*9fc20*/  F2FP.SATFINITE.E4M3.F32.PACK_AB_MERGE_C R18, RZ, R18, RZ ;  /* 0x00000012ff12723e */ /* 0x000fca00048070ff */
[----:B------:R0:W-:Y:S02]  /*9fc30*/  @!P6 STG.E.U8 desc[UR30][R16.64+0x100], R18 ;  /* 0x000100121000e986 */ /* 0x0001e4000c10111e */
[----:B0-----:R-:W0:Y:S02]  /*9fc40*/  @!P5 LDC.64 R16, c[0x0][0x5c0] ;  /* 0x00017000ff10db82 */ /* 0x001e240000000a00 */
[----:B0-----:R-:W-:Y:S02]  /*9fc50*/  @!P5 IADD3 R16, P6, R59, R16, RZ ;  /* 0x000000103b10d210 */ /* 0x001fe40007fde0ff */
[----:B------:R-:W3:Y:S03]  /*9fc60*/  LDL.LU R59, [R1+0x15e4] ;  /* 0x0015e400013b7983 */ /* 0x000ee60000300800 */
[----:B------:R-:W-:Y:S01]  /*9fc70*/  @!P5 IMAD.X R17, R60, 0x1, R17, P6 ;  /* 0x000000013c11d824 */ /* 0x000fe200030e0611 */
[----:B------:R-:W-:Y:S01]  /*9fc80*/  ISETP.LT.OR P6, PT, R29, 0x102, !P1 ;  /* 0x000001021d00780c */ /* 0x000fe20004fc1670 */
[----:B--2---:R-:W-:Y:S01]  /*9fc90*/  FMUL R18, R151, UR26 ;  /* 0x0000001a97127c20 */ /* 0x004fe20008400000 */
[C---:B------:R-:W-:Y:S01]  /*9fca0*/  ISETP.LT.OR P5, PT, R29.reuse, 0x109, !P2 ;  /* 0x000001091d00780c */ /* 0x040fe200057a1670 */
[----:B------:R-:W2:Y:S03]  /*9fcb0*/  LDL.LU R60, [R1+0x15e0] ;  /* 0x0015e000013c7983 */ /* 0x000ea60000300800 */
[----:B------:R-:W-:Y:S01]  /*9fcc0*/  F2FP.SATFINITE.E4M3.F32.PACK_AB_MERGE_C R18, RZ, R18, RZ ;  /* 0x00000012ff12723e */ /* 0x000fe200048070ff */
[----:B------:R-:W3:Y:S04]  /*9fcd0*/  LDL.LU R150, [R1+0x12a8] ;  /* 0x0012a80001967983 */ /* 0x000ee80000300800 */
[----:B------:R-:W2:Y:S04]  /*9fce0*/  LDL.LU R151, [R1+0x12ac] ;  /* 0x0012ac0001977983 */ /* 0x000ea80000300800 */
[----:B------:R0:W-:Y:S01]  /*9fcf0*/  @!P6 STG.E.U8 desc[UR30][R16.64+0x101], R18 ;  /* 0x000101121000e986 */ /* 0x0001e2000c10111e */
[----:B------:R-:W-:-:S03]  /*9fd00*/  ISETP.LT.OR P6, PT, R29, 0x10a, !P2 ;  /* 0x0000010a1d00780c */ /* 0x000fc600057c1670 */
[----:B------:R-:W2:Y:S01]  /*9fd10*/  LDL.LU.64 R156, [R1+0x2d0] ;  /* 0x0002d000019c7983 */ /* 0x000ea20000300a00 */
[----:B0-----:R-:W-:-:S03]  /*9fd20*/  FMUL R16, R222, UR26 ;  /* 0x0000001ade107c20 */ /* 0x001fc60008400000 */
[----:B------:R-:W2:Y:S02]  /*9fd30*/  LDL.LU R222, [R1+0x12b0] ;  /* 0x0012b00001de7983 */ /* 0x000ea40000300800 */
[----:B------:R-:W-:-:S05]  /*9fd40*/  F2FP.SATFINITE.E4M3.F32.PACK_AB_MERGE_C R16, RZ, R16, RZ ;  /* 0x00000010ff10723e */ /* 0x000fca00048070ff */
[----:B------:R4:W-:Y:S01]  /*9fd50*/  @!P5 STG.E.U8 desc[UR30][R130.64+0x108], R16 ;  /* 0x000108108200d986 */ /* 0x0009e2000c10111e */
[----:B------:R-:W-:Y:S01]  /*9fd60*/  ISETP.LT.OR P5, PT, R29, 0x109, !P1 ;  /* 0x000001091d00780c */ /* 0x000fe20004fa1670 */
[----:B----4-:R-:W-:-:S05]  /*9fd70*/  FMUL R16, R223, UR26 ;  /* 0x0000001adf107c20 */ /* 0x010fca0008400000 */
[----:B------:R-:W-:-:S05]  /*9fd80*/  F2FP.SATFINITE.E4M3.F32.PACK_AB_MERGE_C R16, RZ, R16, RZ ;  /* 0x00000010ff10723e */ /* 0x000fca00048070ff */
[----:B------:R0:W-:Y:S02]  /*9fd90*/  @!P6 STG.E.U8 desc[UR30][R158.64+0x109], R16 ;  /* 0x000109109e00e986 */ /* 0x0001e4000c10111e */
[----:B0-----:R-:W0:Y:S02]  /*9fda0*/  @!P5 LDC.64 R16, c[0x0][0x5c0] ;  /* 0x00017000ff10db82 */ /* 0x001e240000000a00 */
[----:B0-----:R-:W-:Y:S02]  /*9fdb0*/  @!P5 IADD3 R16, P6, R61, R16, RZ ;  /* 0x000000103d10d210 */ /* 0x001fe40007fde0ff */
[----:B------:R-:W4:Y:S03]  /*9fdc0*/  LDL.LU R61, [R1+0x15dc] ;  /* 0x0015dc00013d7983 */ /* 0x000f260000300800 */
[----:B------:R-:W-:Y:S01]  /*9fdd0*/  @!P5 IMAD.X R17, R62, 0x1, R17, P6 ;  /* 0x000000013e11d824 */ /* 0x000fe200030e0611 */
[C---:B------:R-:W-:Y:S01]  /*9fde0*/  ISETP.LT.OR P6, PT, R29.reuse, 0x109, !P1 ;  /* 0x000001091d00780c */ /* 0x040fe20004fc1670 */
[----:B------:R-:W4:Y:S01]  /*9fdf0*/  LDL.LU R62, [R1+0x15d8] ;  /* 0x0015d800013e7983 */ /* 0x000f220000300800 */
[----:B------:R-:W-:-:S03]  /*9fe00*/  ISETP.LT.OR P5, PT, R29, 0x10a, !P1 ;  /* 0x0000010a1d00780c */ /* 0x000fc60004fa1670 */
[----:B------:R-:W4:Y:S01]  /*9fe10*/  LDL.LU R223, [R1+0x12b4] ;  /* 0x0012b40001df7983 */ /* 0x000f220000300800 */
[----:B------:R-:W-:-:S05]  /*9fe20*/  FMUL R18, R28, UR26 ;  /* 0x0000001a1c127c20 */ /* 0x000fca0008400000 */
[----:B------:R-:W-:-:S05]  /*9fe30*/  F2FP.SATFINITE.E4M3.F32.PACK_AB_MERGE_C R18, RZ, R18, RZ ;  /* 0x00000012ff12723e */ /* 0x000fca00048070ff */
[----:B------:R0:W-:Y:S02]  /*9fe40*/  @!P6 STG.E.U8 desc[UR30][R16.64+0x108], R18 ;  /* 0x000108121000e986 */ /* 0x0001e4000c10111e */
[----:B0-----:R-:W0:Y:S02]  /*9fe50*/  @!P5 LDC.64 R16, c[0x0][0x5c0] ;  /* 0x00017000ff10db82 */ /* 0x001e240000000a00 */
[----:B0-----:R-:W-:Y:S02]  /*9fe60*/  @!P5 IADD3 R16, P6, R192, R16, RZ ;  /* 0x00000010c010d210 */ /* 0x001fe40007fde0ff */
[----:B------:R-:W4:Y:S03]  /*9fe70*/  LDL.LU R192, [R1+0x15d4] ;  /* 0x0015d40001c07983 */ /* 0x000f260000300800 */
[----:B------:R-:W-:Y:S02]  /*9fe80*/  @!P5 IMAD.X R17, R193, 0x1, R17, P6 ;  /* 0x00000001c111d824 */ /* 0x000fe400030e0611 */
[----:B------:R-:W4:Y:S01]  /*9fe90*/  LDL.LU R193, [R1+0x15d0] ;  /* 0x0015d00001c17983 */ /* 0x000f220000300800 */
[----:B------:R-:W-:-:S03]  /*9fea0*/  ISETP.LT.OR P6, PT, R29, 0x10a, !P1 ;  /* 0x0000010a1d00780c */ /* 0x000fc60004fc1670 */
[----:B------:R-:W4:Y:S01]  /*9feb0*/  LDL.LU R28, [R1+0x12b8] ;  /* 0x0012b800011c7983 */ /* 0x000f220000300800 */
[C---:B------:R-:W-:Y:S01]  /*9fec0*/  ISETP.LT.OR P5, PT, R29.reuse, 0x111, !P2 ;  /* 0x000001111d00780c */ /* 0x040fe200057a1670 */
[----:B---3--:R-:W-:Y:S02]  /*9fed0*/  FMUL R18, R150, UR26 ;  /* 0x0000001a96127c20 */ /* 0x008fe40008400000 */
[----:B------:R-:W3:Y:S03]  /*9fee0*/  LDL.LU R150, [R1+0x12bc] ;  /* 0x0012bc0001967983 */ /* 0x000ee60000300800 */
[----:B------:R-:W-:Y:S01]  /*9fef0*/  F2FP.SATFINITE.E4M3.F32.PACK_AB_MERGE_C R18, RZ, R18, RZ ;  /* 0x00000012ff12723e */ /* 0x000fe200048070ff */
[----:B------:R-:W3:Y:S04]  /*9ff00*/  LDL.LU.64 R158, [R1+0x280] ;  /* 0x00028000019e7983 */ /* 0x000ee80000300a00 */
[----:B------:R2:W-:Y:S01]  /*9ff10*/  @!P6 STG.E.U8 desc[UR30][R16.64+0x109], R18 ;  /* 0x000109121000e986 */ /* 0x0005e2000c10111e */
[----:B------:R-:W-:Y:S01]  /*9ff20*/  ISETP.LT.OR P6, PT, R29, 0x112, !P2 ;  /* 0x000001121d00780c */ /* 0x000fe200057c1670 */
[----:B--2---:R-:W-:-:S02]  /*9ff30*/  FMUL R16, R151, UR26 ;  /* 0x0000001a97107c20 */ /* 0x004fc40008400000 */
[----:B------:R-:W2:Y:S03]  /*9ff40*/  LDL.LU R151, [R1+0x12c0] ;  /* 0x0012c00001977983 */ /* 0x000ea60000300800 */
[----:B------:R-:W-:-:S05]  /*9ff50*/  F2FP.SATFINITE.E4M3.F32.PACK_AB_MERGE_C R16, RZ, R16, RZ ;  /* 0x00000010ff10723e */ /* 0x000fca00048070ff */
[----:B------:R0:W-:Y:S01]  /*9ff60*/  @!P5 STG.E.U8 desc[UR30][R156.64+0x110], R16 ;  /* 0x000110109c00d986 */ /* 0x0001e2000c10111e */
[----:B------:R-:W-:Y:S01]  /*9ff70*/  ISETP.LT.OR P5, PT, R29, 0x111, !P1 ;  /* 0x000001111d00780c */ /* 0x000fe20004fa1670 */
[----:B0-----:R-:W-:Y:S02]  /*9ff80*/  FMUL R16, R222, UR26 ;  /* 0x0000001ade107c20 */ /* 0x001fe40008400000 */
[----:B------:R-:W2:Y:S03]  /*9ff90*/  LDL.LU.64 R156, [R1+0x288] ;  /* 0x00028800019c7983 */ /* 0x000ea60000300a00 */
[----:B------:R-:W-:-:S05]  /*9ffa0*/  F2FP.SATFINITE.E4M3.F32.PACK_AB_MERGE_C R16, RZ, R16, RZ ;  /* 0x00000010ff10723e */ /* 0x000fca00048070ff */
[----:B----4-:R0:W-:Y:S02]  /*9ffb0*/  @!P6 STG.E.U8 desc[UR30][R192.64+0x111], R16 ;  /* 0x00011110c000e986 */ /* 0x0101e4000c10111e */
        /* <DEDUP_REMOVED lines=8> */
[----:B------:R-:W-:-:S05]  /*a0040*/  FMUL R18, R223, UR26 ;  /* 0x0000001adf127c20 */ /* 0x000fca0008400000 */
[----:B------:R-:W-:-:S05]  /*a0050*/  F2FP.SATFINITE.E4M3.F32.PACK_AB_MERGE_C R18, RZ, R18, RZ ;  /* 0x00000012ff12723e */ /* 0x000fca00048070ff */
[----:B------:R0:W-:Y:S02]  /*a0060*/  @!P6 STG.E.U8 desc[UR30][R16.64+0x110], R18 ;  /* 0x000110121000e986 */ /* 0x0001e4000c10111e */
[----:B0-----:R-:W0:Y:S01]  /*a0070*/  @!P5 LDC.64 R16, c[0x0][0x5c0] ;  /* 0x00017000ff10db82 */ /* 0x001e220000000a00 */
[----:B------:R-:W-:-:S05]  /*a0080*/  FMUL R18, R28, UR26 ;  /* 0x0000001a1c127c20 */ /* 0x000fca0008400000 */
[----:B------:R-:W-:Y:S02]  /*a0090*/  F2FP.SATFINITE.E4M3.F32.PACK_AB_MERGE_C R18, RZ, R18, RZ ;  /* 0x00000012ff12723e */ /* 0x000fe400048070ff */
[----:B0-----:R-:W-:Y:S02]  /*a00a0*/  @!P5 IADD3 R16, P6, R65, R16, RZ ;  /* 0x000000104110d210 */ /* 0x001fe40007fde0ff */
[----:B------:R-:W4:Y:S03]  /*a00b0*/  LDL.LU R65, [R1+0x15c4] ;  /* 0x0015c40001417983 */ /* 0x000f260000300800 */
[----:B------:R-:W-:Y:S01]  /*a00c0*/  @!P5 IMAD.X R17, R66, 0x1, R17, P6 ;  /* 0x000000014211d824 */ /* 0x000fe200030e0611 */
[C---:B------:R-:W-:Y:S01]  /*a00d0*/  ISETP.LT.OR P6, PT, R29.reuse, 0x112, !P1 ;  /* 0x000001121d00780c */ /* 0x040fe20004fc1670 */
[----:B------:R-:W4:Y:S01]  /*a00e0*/  LDL.LU R223, [R1+0x12c8] ;  /* 0x0012c80001df7983 */ /* 0x000f220000300800 */
[----:B------:R-:W-:-:S03]  /*a00f0*/  ISETP.LT.OR P5, PT, R29, 0x119, !P2 ;  /* 0x000001191d00780c */ /* 0x000fc600057a1670 */
[----:B------:R-:W4:Y:S04]  /*a0100*/  LDL.LU R66, [R1+0x15c0] ;  /* 0x0015c00001427983 */ /* 0x000f280000300800 */
[----:B------:R-:W4:Y:S04]  /*a0110*/  LDL.LU R28, [R1+0x12cc] ;  /* 0x0012cc00011c7983 */ /* 0x000f280000300800 */
[----:B------:R3:W-:Y:S01]  /*a0120*/  @!P6 STG.E.U8 desc[UR30][R16.64+0x111], R18 ;  /* 0x000111121000e986 */ /* 0x0007e2000c10111e */
[----:B------:R-:W-:Y:S01]  /*a0130*/  ISETP.LT.OR P6, PT, R29, 0x11a, !P2 ;  /* 0x0000011a1d00780c */ /* 0x000fe200057c1670 */
[----:B---3--:R-:W-:-:S02]  /*a0140*/  FMUL R16, R150, UR26 ;  /* 0x0000001a96107c20 */ /* 0x008fc40008400000 */
[----:B------:R-:W3:Y:S03]  /*a0150*/  LDL.LU R150, [R1+0x12d0] ;  /* 0x0012d00001967983 */ /* 0x000ee60000300800 */
[----:B------:R-:W-:-:S05]  /*a0160*/  F2FP.SATFINITE.E4M3.F32.PACK_AB_MERGE_C R16, RZ, R16, RZ ;  /* 0x00000010ff10723e */ /* 0x000fca00048070ff */
[----:B------:R2:W-:Y:S01]  /*a0170*/  @!P5 STG.E.U8 desc[UR30][R158.64+0x118], R16 ;  /* 0x000118109e00d986 */ /* 0x0005e2000c10111e */
[----:B------:R-:W-:Y:S01]  /*a0180*/  ISETP.LT.OR P5, PT, R29, 0x119, !P1 ;  /* 0x000001191d00780c */ /* 0x000fe20004fa1670 */
[----:B--2---:R-:W-:-:S05]  /*a0190*/  FMUL R16, R151, UR26 ;  /* 0x0000001a97107c20 */ /* 0x004fca0008400000 */
[----:B------:R-:W-:-:S05]  /*a01a0*/  F2FP.SATFINITE.E4M3.F32.PACK_AB_MERGE_C R16, RZ, R16, RZ ;  /* 0x00000010ff10723e */ /* 0x000fca00048070ff */
[----:B------:R0:W-:Y:S02]  /*a01b0*/  @!P6 STG.E.U8 desc[UR30][R156.64+0x119], R16 ;  /* 0x000119109c00e986 */ /* 0x0001e4000c10111e */
[----:B0-----:R-:W0:Y:S02]  /*a01c0*/  @!P5 LDC.64 R16, c[0x0][0x5c0] ;  /* 0x00017000ff10db82 */ /* 0x001e240000000a00 */
[----:B0-----:R-:W-:Y:S02]  /*a01d0*/  @!P5 IADD3 R16, P6, R190, R16, RZ ;  /* 0x00000010be10d210 */ /* 0x001fe40007fde0ff */
[----:B------:R-:W2:Y:S03]  /*a01e0*/  LDL.LU R190, [R1+0x15bc] ;  /* 0x0015bc0001be7983 */ /* 0x000ea60000300800 */
[----:B------:R-:W-:Y:S01]  /*a01f0*/  @!P5 IMAD.X R17, R194, 0x1, R17, P6 ;  /* 0x00000001c211d824 */ /* 0x000fe200030e0611 */
[C---:B------:R-:W-:Y:S01]  /*a0200*/  ISETP.LT.OR P6, PT, R29.reuse, 0x119, !P1 ;  /* 0x000001191d00780c */ /* 0x040fe20004fc1670 */
[----:B------:R-:W3:Y:S01]  /*a0210*/  LDL.LU R194, [R1+0x15b8] ;  /* 0x0015b80001c27983 */ /* 0x000ee20000300800 */
[----:B------:R-:W-:-:S03]  /*a0220*/  ISETP.LT.OR P5, PT, R29, 0x11a, !P1 ;  /* 0x0000011a1d00780c */ /* 0x000fc60004fa1670 */
[----:B------:R-:W2:Y:S01]  /*a0230*/  LDL.LU R151, [R1+0x12d4] ;  /* 0x0012d40001977983 */ /* 0x000ea20000300800 */
[----:B----4-:R-:W-:-:S05]  /*a0240*/  FMUL R18, R222, UR26 ;  /* 0x0000001ade127c20 */ /* 0x010fca0008400000 */
[----:B------:R-:W-:-:S05]  /*a0250*/  F2FP.SATFINITE.E4M3.F32.PACK_AB_MERGE_C R18, RZ, R18, RZ ;  /* 0x00000012ff12723e */ /* 0x000fca00048070ff */
[----:B------:R0:W-:Y:S02]  /*a0260*/  @!P6 STG.E.U8 desc[UR30][R16.64+0x118], R18 ;  /* 0x000118121000e986 */ /* 0x0001e4000c10111e */
[----:B0-----:R-:W0:Y:S02]  /*a0270*/  @!P5 LDC.64 R16, c[0x0][0x5c0] ;  /* 0x00017000ff10db82 */ /* 0x001e240000000a00 */
[----:B0-----:R-:W-:Y:S02]  /*a0280*/  @!P5 IADD3 R16, P6, R195, R16, RZ ;  /* 0x00000010c310d210 */ /* 0x001fe40007fde0ff */
[----:B------:R-:W3:Y:S03]  /*a0290*/  LDL.LU R195, [R1+0x15b4] ;  /* 0x0015b40001c37983 */ /* 0x000ee60000300800 */
[----:B------:R-:W-:Y:S01]  /*a02a0*/  @!P5 IMAD.X R17, R191, 0x1, R17, P6 ;  /* 0x00000001bf11d824 */ /* 0x000fe200030e0611 */
[----:B------:R-:W4:Y:S04]  /*a02b0*/  LDL.LU R222, [R1+0x12d8] ;  /* 0x0012d80001de7983 */ /* 0x000f280000300800 */
[----:B------:R-:W4:Y:S01]  /*a02c0*/  LDL.LU R191, [R1+0x15b0] ;  /* 0x0015b00001bf7983 */ /* 0x000f220000300800 */
[----:B------:R-:W-:Y:S01]  /*a02d0*/  ISETP.LT.OR P6, PT, R29, 0x11a, !P1 ;  /* 0x0000011a1d00780c */ /* 0x000fe20004fc1670 */
[----:B------:R-:W-:Y:S01]  /*a02e0*/  FMUL R18, R223, UR26 ;  /* 0x0000001adf127c20 */ /* 0x000fe20008400000 */
[----:B------:R-:W-:Y:S01]  /*a02f0*/  ISETP.LT.OR P5, PT, R29, 0x121, !P2 ;  /* 0x000001211d00780c */ /* 0x000fe200057a1670 */
[----:B------:R-:W4:Y:S03]  /*a0300*/  LDL.LU R223, [R1+0x12dc] ;  /* 0x0012dc0001df7983 */ /* 0x000f260000300800 */
[----:B------:R-:W-:-:S07]  /*a0310*/  F2FP.SATFINITE.E4M3.F32.PACK_AB_MERGE_C R18, RZ, R18, RZ ;  /* 0x00000012ff12723e */ /* 0x000fce00048070ff */
[----:B------:R0:W-:Y:S01]  /*a0320*/  @!P6 STG.E.U8 desc[UR30][R16.64+0x119], R18 ;  /* 0x000119121000e986 */ /* 0x0001e2000c10111e */
[----:B------:R-:W-:Y:S01]  /*a0330*/  ISETP.LT.OR P6, PT, R29, 0x122, !P2 ;  /* 0x000001221d00780c */ /* 0x000fe200057c1670 */
[----:B0-----:R-:W-:Y:S02]  /*a0340*/  FMUL R16, R28, UR26 ;  /* 0x0000001a1c107c20 */ /* 0x001fe40008400000 */
[----:B------:R-:W4:Y:S03]  /*a0350*/  LDL.LU R28, [R1+0x12e0] ;  /* 0x0012e000011c7983 */ /* 0x000f260000300800 */
[----:B------:R-:W-:Y:S01]  /*a0360*/  F2FP.SATFINITE.E4M3.F32.PACK_AB_MERGE_C R16, RZ, R16, RZ ;  /* 0x00000010ff10723e */ /* 0x000fe200048070ff */
[----:B--2---:R-:W-:-:S05]  /*a0370*/  FMUL R18, R151, UR26 ;  /* 0x0000001a97127c20 */ /* 0x004fca0008400000 */
[----:B------:R-:W-:Y:S01]  /*a0380*/  F2FP.SATFINITE.E4M3.F32.PACK_AB_MERGE_C R18, RZ, R18, RZ ;  /* 0x00000012ff12723e */ /* 0x000fe200048070ff */
[----:B---3--:R0:W-:Y:S01]  /*a0390*/  @!P5 STG.E.U8 desc[UR30][R194.64+0x120], R16 ;  /* 0x00012010c200d986 */ /* 0x0081e2000c10111e */
[----:B------:R-:W-:Y:S01]  /*a03a0*/  ISETP.LT.OR P5, PT, R29, 0x121, !P1 ;  /* 0x000001211d00780c */ /* 0x000fe20004fa1670 */
[----:B0-----:R-:W-:-:S05]  /*a03b0*/  FMUL R16, R150, UR26 ;  /* 0x0000001a96107c20 */ /* 0x001fca0008400000 */
[----:B------:R-:W-:-:S05]  /*a03c0*/  F2FP.SATFINITE.E4M3.F32.PACK_AB_MERGE_C R16, RZ, R16, RZ ;  /* 0x00000010ff10723e */ /* 0x000fca00048070ff */
[----:B----4-:R0:W-:Y:S02]  /*a03d0*/  @!P6 STG.E.U8 desc[UR30][R190.64+0x121], R16 ;  /* 0x00012110be00e986 */ /* 0x0101e4000c10111e */
[----:B0-----:R-:W0:Y:S02]  /*a03e0*/  @!P5 LDC.64 R16, c[0x0][0x5c0] ;  /* 0x00017000ff10db82 */ /* 0x001e240000000a00 */
[----:B0-----:R-:W-:Y:S02]  /*a03f0*/  @!P5 IADD3 R16, P6, R176, R16, RZ ;  /* 0x00000010b010d210 */ /* 0x001fe40007fde0ff */
[----:B------:R-:W2:Y:S03]  /*a0400*/  LDL.LU R176, [R1+0x15ac] ;  /* 0x0015ac0001b07983 */ /* 0x000ea60000300800 */
[----:B------:R-:W-:Y:S01]  /*a0410*/  @!P5 IMAD.X R17, R188, 0x1, R17, P6 ;  /* 0x00000001bc11d824 */ /* 0x000fe200030e0611 */
[C---:B------:R-:W-:Y:S01]  /*a0420*/  ISETP.LT.OR P6, PT, R29.reuse, 0x121, !P1 ;  /* 0x000001211d00780c */ /* 0x040fe20004fc1670 */
[----:B------:R-:W3:Y:S01]  /*a0430*/  LDL.LU R188, [R1+0x15a8] ;  /* 0x0015a80001bc7983 */ /* 0x000ee20000300800 */
[----:B------:R-:W-:-:S03]  /*a0440*/  ISETP.LT.OR P5, PT, R29, 0x122, !P1 ;  /* 0x000001221d00780c */ /* 0x000fc60004fa1670 */
[----:B------:R-:W4:Y:S08]  /*a0450*/  LDL.LU R150, [R1+0x12e4] ;  /* 0x0012e40001967983 */ /* 0x000f300000300800 */
[----:B------:R0:W-:Y:S02]  /*a0460*/  @!P6 STG.E.U8 desc[UR30][R16.64+0x120], R18 ;  /* 0x000120121000e986 */ /* 0x0001e4000c10111e */
[----:B0-----:R-:W0:Y:S02]  /*a0470*/  @!P5 LDC.64 R16, c[0x0][0x5c0] ;  /* 0x00017000ff10db82 */ /* 0x001e240000000a00 */
[----:B0-----:R-:W-:-:S02]  /*a0480*/  @!P5 IADD3 R16, P6, R189, R16, RZ ;  /* 0x00000010bd10d210 */ /* 0x001fc40007fde0ff */
[----:B------:R-:W3:Y:S03]  /*a0490*/  LDL.LU R189, [R1+0x15a4] ;  /* 0x0015a40001bd7983 */ /* 0x000ee60000300800 */
[----:B------:R-:W-:Y:S01]  /*a04a0*/  @!P5 IMAD.X R17, R177, 0x1, R17, P6 ;  /* 0x00000001b111d824 */ /* 0x000fe200030e0611 */
[----:B------:R-:W4:Y:S04]  /*a04b0*/  LDL.LU R151, [R1+0x12e8] ;  /* 0x0012e80001977983 */ /* 0x000f280000300800 */
[----:B------:R-:W2:Y:S01]  /*a04c0*/  LDL.LU R177, [R1+0x15a0] ;  /* 0x0015a00001b17983 */ /* 0x000ea20000300800 */
[C---:B------:R-:W-:Y:S01]  /*a04d0*/  ISETP.LT.OR P6, PT, R29.reuse, 0x122, !P1 ;  /* 0x000001221d00780c */ /* 0x040fe20004fc1670 */
        /* <DEDUP_REMOVED lines=8> */
[----:B------:R-:W-:-:S05]  /*a0560*/  F2FP.SATFINITE.E4M3.F32.PACK_AB_MERGE_C R16, RZ, R16, RZ ;  /* 0x00000010ff10723e */ /* 0x000fca00048070ff */
[----:B---3--:R0:W-:Y:S01]  /*a0570*/  @!P5 STG.E.U8 desc[UR30][R188.64+0x128], R16 ;  /* 0x00012810bc00d986 */ /* 0x0081e2000c10111e */
[----:B------:R-:W-:Y:S01]  /*a0580*/  ISETP.LT.OR P5, PT, R29, 0x129, !P1 ;  /* 0x000001291d00780c */ /* 0x000fe20004fa1670 */
[----:B0-----:R-:W-:-:S05]  /*a0590*/  FMUL R16, R28, UR26 ;  /* 0x0000001a1c107c20 */ /* 0x001fca0008400000 */
[----:B------:R-:W-:-:S05]  /*a05a0*/  F2FP.SATFINITE.E4M3.F32.PACK_AB_MERGE_C R16, RZ, R16, RZ ;  /* 0x00000010ff10723e */ /* 0x000fca00048070ff */
[----:B--2---:R0:W-:Y:S02]  /*a05b0*/  @!P6 STG.E.U8 desc[UR30][R176.64+0x129], R16 ;  /* 0x00012910b000e986 */ /* 0x0041e4000c10111e */
[----:B0-----:R-:W0:Y:S01]  /*a05c0*/  @!P5 LDC.64 R16, c[0x0][0x5c0] ;  /* 0x00017000ff10db82 */ /* 0x001e220000000a00 */
[----:B----4-:R-:W-:-:S05]  /*a05d0*/  FMUL R18, R150, UR26 ;  /* 0x0000001a96127c20 */ /* 0x010fca0008400000 */
[----:B------:R-:W-:Y:S02]  /*a05e0*/  F2FP.SATFINITE.E4M3.F32.PACK_AB_MERGE_C R18, RZ, R18, RZ ;  /* 0x00000012ff12723e */ /* 0x000fe400048070ff */
        /* <DEDUP_REMOVED lines=270> */
[----:B------:R-:W-:Y:S01]  /*a16d0*/  FMUL R19, R223, UR26 ;  /* 0x0000001adf137c20 */ /* 0x000fe20008400000 */
[----:B------:R-:W-:-:S02]  /*a16e0*/  ISETP.LT.OR P6, PT, R29, 0x16a, !P1 ;  /* 0x0000016a1d00780c */ /* 0x000fc40004fc1670 */
[----:B------:R-:W-:Y:S01]  /*a16f0*/  ISETP.LT.OR P5, PT, R29, 0x171, !P2 ;  /* 0x000001711d00780c */ /* 0x000fe200057a1670 */
[----:B------:R-:W4:Y:S01]  /*a1700*/  LDL.LU R223, [R1+0x137c] ;  /* 0x00137c0001df7983 */ /* 0x000f220000300800 */
[----:B------:R-:W-:Y:S01]  /*a1710*/  F2FP.SATFINITE.E4M3.F32.PACK_AB_MERGE_C R97, RZ, R19, RZ ;  /* 0x00000013ff61723e */ /* 0x000fe200048070ff */
[----:B------:R-:W-:Y:S02]  /*a1720*/  FMUL R19, R28, UR26 ;  /* 0x0000001a1c137c20 */ /* 0x000fe40008400000 */
[----:B------:R-:W4:Y:S03]  /*a1730*/  LDL.LU R28, [R1+0x1380] ;  /* 0x00138000011c7983 */ /* 0x000f260000300800 */
[----:B------:R-:W-:-:S03]  /*a1740*/  F2FP.SATFINITE.E4M3.F32.PACK_AB_MERGE_C R101, RZ, R19, RZ ;  /* 0x00000013ff65723e */ /* 0x000fc600048070ff */
[----:B------:R0:W-:Y:S01]  /*a1750*/  @!P6 STG.E.U8 desc[UR30][R16.64+0x169], R97 ;  /* 0x000169611000e986 */ /* 0x0001e2000c10111e */
[----:B------:R-:W-:Y:S01]  /*a1760*/  ISETP.LT.OR P6, PT, R29, 0x172, !P2 ;  /* 0x000001721d00780c */ /* 0x000fe200057c1670 */
[----:B------:R-:W-:-:S05]  /*a1770*/  FMUL R19, R150, UR26 ;  /* 0x0000001a96137c20 */ /* 0x000fca0008400000 */
[----:B------:R-:W-:Y:S01]  /*a1780*/  F2FP.SATFINITE.E4M3.F32.PACK_AB_MERGE_C R19, RZ, R19, RZ ;  /* 0x00000013ff13723e */ /* 0x000fe200048070ff */
[----:B---3--:R-:W-:Y:S01]  /*a1790*/  @!P5 STG.E.U8 desc[UR30][R98.64+0x170], R101 ;  /* 0x000170656200d986 */ /* 0x008fe2000c10111e */
[----:B------:R-:W-:-:S13]  /*a17a0*/  ISETP.LT.OR P5, PT, R29, 0x171, !P1 ;  /* 0x000001711d00780c */ /* 0x000fda0004fa1670 */
[----:B0-----:R-:W0:Y:S01]  /*a17b0*/  @!P5 LDC.64 R16, c[0x0][0x5c0] ;  /* 0x00017000ff10db82 */ /* 0x001e220000000a00 */
[----:B--2---:R-:W-:Y:S01]  /*a17c0*/  @!P6 STG.E.U8 desc[UR30][R94.64+0x171], R19 ;  /* 0x000171135e00e986 */ /* 0x004fe2000c10111e */
        /* <DEDUP_REMOVED lines=198> */
[----:B------:R-:W2:Y:S01]  /*a2430*/  LDL.LU R69, [R1+0x14a8] ;  /* 0x0014a80001457983 */ /* 0x000ea20000300800 */
[----:B------:R-:W-:-:S03]  /*a2440*/  ISETP.LT.OR P5, PT, R29, 0x1a2, !P1 ;  /* 0x000001a21d00780c */ /* 0x000fc60004fa1670 */
[----:B------:R-:W3:Y:S04]  /*a2450*/  LDL.LU R28, [R1+0x13e4] ;  /* 0x0013e400011c7983 */ /* 0x000ee80000300800 */
[----:B------:R-:W4:Y:S04]  /*a2460*/  LDL.LU R150, [R1+0x13e8] ;  /* 0x0013e80001967983 */ /* 0x000f280000300800 */
[----:B------:R0:W-:Y:S02]  /*a2470*/  @!P6 STG.E.U8 desc[UR30][R16.64+0x1a0], R75 ;  /* 0x0001a04b1000e986 */ /* 0x0001e4000c10111e */
[----:B0-----:R-:W0:Y:S02]  /*a2480*/  @!P5 LDC.64 R16, c[0x0][0x5c0] ;  /* 0x00017000ff10db82 */ /* 0x001e240000000a00 */
[----:B0-----:R-:W-:-:S05]  /*a2490*/  @!P5 IADD3 R16, P6, R230, R16, RZ ;  /* 0x00000010e610d210 */ /* 0x001fca0007fde0ff */
[----:B------:R-:W-:Y:S02]  /*a24a0*/  @!P5 IMAD.X R17, R67, 0x1, R17, P6 ;  /* 0x000000014311d824 */ /* 0x000fe400030e0611 */
[----:B------:R-:W3:Y:S01]  /*a24b0*/  LDL.LU R67, [R1+0x14a4] ;  /* 0x0014a40001437983 */ /* 0x000ee20000300800 */
[----:B------:R-:W-:Y:S01]  /*a24c0*/  FMUL R18, R151, UR26 ;  /* 0x0000001a97127c20 */ /* 0x000fe20008400000 */
[C---:B------:R-:W-:Y:S02]  /*a24d0*/  ISETP.LT.OR P6, PT, R29.reuse, 0x1a2, !P1 ;  /* 0x000001a21d00780c */ /* 0x040fe40004fc1670 */
        /* <DEDUP_REMOVED lines=10> */
[----:B--2---:R-:W-:Y:S01]  /*a2580*/  @!P5 STG.E.U8 desc[UR30][R68.64+0x1a8], R71 ;  /* 0x0001a8474400d986 */ /* 0x004fe2000c10111e */
[----:B------:R-:W-:-:S13]  /*a2590*/  ISETP.LT.OR P5, PT, R29, 0x1a9, !P1 ;  /* 0x000001a91d00780c */ /* 0x000fda0004fa1670 */
[----:B0-----:R-:W0:Y:S01]  /*a25a0*/  @!P5 LDC.64 R16, c[0x0][0x5c0] ;  /* 0x00017000ff10db82 */ /* 0x001e220000000a00 */
[----:B---3--:R1:W-:Y:S01]  /*a25b0*/  @!P6 STG.E.U8 desc[UR30][R66.64+0x1a9], R73 ;  /* 0x0001a9494200e986 */ /* 0x0083e2000c10111e */
[----:B0-----:R-:W-:-:S05]  /*a25c0*/  @!P5 IADD3 R16, P6, R231, R16, RZ ;  /* 0x00000010e710d210 */ /* 0x001fca0007fde0ff */
[----:B------:R-:W-:Y:S02]  /*a25d0*/  @!P5 IMAD.X R17, R12, 0x1, R17, P6 ;  /* 0x000000010c11d824 */ /* 0x000fe400030e0611 */
[----:B------:R0:W5:Y:S04]  /*a25e0*/  LDL.LU R12, [R1+0x14a0] ;  /* 0x0014a000010c7983 */ /* 0x0001680000300800 */
[----:B------:R-:W2:Y:S04]  /*a25f0*/  LDL.LU R223, [R1+0x13f4] ;  /* 0x0013f40001df7983 */ /* 0x000ea80000300800 */
[----:B------:R-:W3:Y:S01]  /*a2600*/  LDL.LU R157, [R1+0x13f8] ;  /* 0x0013f800019d7983 */ /* 0x000ee20000300800 */
[----:B------:R-:W-:-:S05]  /*a2610*/  FMUL R18, R28, UR26 ;  /* 0x0000001a1c127c20 */ /* 0x000fca0008400000 */
[----:B------:R-:W-:Y:S01]  /*a2620*/  F2FP.SATFINITE.E4M3.F32.PACK_AB_MERGE_C R19, RZ, R18, RZ ;  /* 0x00000012ff13723e */ /* 0x000fe200048070ff */
[----:B----4-:R-:W-:Y:S02]  /*a2630*/  FMUL R18, R150, UR26 ;  /* 0x0000001a96127c20 */ /* 0x010fe40008400000 */
[----:B------:R-:W4:Y:S03]  /*a2640*/  LDL.LU R150, [R1+0x13fc] ;  /* 0x0013fc0001967983 */ /* 0x000f260000300800 */
[----:B-1----:R-:W-:Y:S01]  /*a2650*/  F2FP.SATFINITE.E4M3.F32.PACK_AB_MERGE_C R67, RZ, R18, RZ ;  /* 0x00000012ff43723e */ /* 0x002fe200048070ff */
[----:B------:R-:W-:Y:S02]  /*a2660*/  FMUL R18, R151, UR26 ;  /* 0x0000001a97127c20 */ /* 0x000fe40008400000 */
[----:B------:R-:W4:Y:S03]  /*a2670*/  LDL.LU R151, [R1+0x1400] ;  /* 0x0014000001977983 */ /* 0x000f260000300800 */
[----:B------:R-:W-:Y:S01]  /*a2680*/  F2FP.SATFINITE.E4M3.F32.PACK_AB_MERGE_C R69, RZ, R18, RZ ;  /* 0x00000012ff45723e */ /* 0x000fe200048070ff */
[----:B------:R-:W-:-:S02]  /*a2690*/  FMUL R18, R222, UR26 ;  /* 0x0000001ade127c20 */ /* 0x000fc40008400000 */
[----:B------:R-:W4:Y:S01]  /*a26a0*/  LDL.LU R222, [R1+0x1404] ;  /* 0x0014040001de7983 */ /* 0x000f220000300800 */
[C---:B------:R-:W-:Y:S02]  /*a26b0*/  ISETP.LT.OR P6, PT, R29.reuse, 0x1a9, !P1 ;  /* 0x000001a91d00780c */ /* 0x040fe40004fc1670 */
[----:B------:R-:W-:-:S11]  /*a26c0*/  ISETP.LT.OR P5, PT, R29, 0x1aa, !P1 ;  /* 0x000001aa1d00780c */ /* 0x000fd60004fa1670 */
[----:B------:R1:W-:Y:S02]  /*a26d0*/  @!P6 STG.E.U8 desc[UR30][R16.64+0x1a8], R19 ;  /* 0x0001a8131000e986 */ /* 0x0003e4000c10111e */
[----:B-1----:R-:W1:Y:S02]  /*a26e0*/  @!P5 LDC.64 R16, c[0x0][0x5c0] ;  /* 0x00017000ff10db82 */ /* 0x002e640000000a00 */
[----:B-1----:R-:W-:-:S05]  /*a26f0*/  @!P5 IADD3 R16, P6, R229, R16, RZ ;  /* 0x00000010e510d210 */ /* 0x002fca0007fde0ff */
[----:B------:R-:W-:Y:S01]  /*a2700*/  @!P5 IMAD.X R17, R228, 0x1, R17, P6 ;  /* 0x00000001e411d824 */ /* 0x000fe200030e0611 */
[C---:B------:R-:W-:Y:S02]  /*a2710*/  ISETP.LT.OR P6, PT, R29.reuse, 0x1aa, !P1 ;  /* 0x000001aa1d00780c */ /* 0x040fe40004fc1670 */
[----:B------:R-:W-:-:S11]  /*a2720*/  ISETP.LT.OR P5, PT, R29, 0x1b1, !P2 ;  /* 0x000001b11d00780c */ /* 0x000fd600057a1670 */
[----:B------:R1:W-:Y:S04]  /*a2730*/  @!P6 STG.E.U8 desc[UR30][R16.64+0x1a9], R67 ;  /* 0x0001a9431000e986 */ /* 0x0003e8000c10111e */
[----:B------:R-:W-:Y:S01]  /*a2740*/  @!P5 STG.E.U8 desc[UR30][R64.64+0x1b0], R69 ;  /* 0x0001b0454000d986 */ /* 0x000fe2000c10111e */
[----:B------:R-:W-:Y:S01]  /*a2750*/  ISETP.LT.OR P5, PT, R29, 0x1b1, !P1 ;  /* 0x000001b11d00780c */ /* 0x000fe20004fa1670 */
[----:B--2---:R-:W-:Y:S02]  /*a2760*/  FMUL R28, R223, UR26 ;  /* 0x0000001adf1c7c20 */ /* 0x004fe40008400000 */
[----:B------:R-:W2:Y:S01]  /*a2770*/  LDL.LU R223, [R1+0x1408] ;  /* 0x0014080001df7983 */ /* 0x000ea20000300800 */
[----:B------:R-:W-:-:S09]  /*a2780*/  F2FP.SATFINITE.E4M3.F32.PACK_AB_MERGE_C R71, RZ, R18, RZ ;  /* 0x00000012ff47723e */ /* 0x000fd200048070ff */
[----:B------:R-:W0:Y:S01]  /*a2790*/  @!P5 LDC.64 R18, c[0x0][0x5c0] ;  /* 0x00017000ff12db82 */ /* 0x000e220000000a00 */
[----:B------:R-:W-:-:S13]  /*a27a0*/  ISETP.LT.OR P6, PT, R29, 0x1b2, !P2 ;  /* 0x000001b21d00780c */ /* 0x000fda00057c1670 */
[----:B------:R4:W-:Y:S01]  /*a27b0*/  @!P6 STG.E.U8 desc[UR30][R62.64+0x1b1], R71 ;  /* 0x0001b1473e00e986 */ /* 0x0009e2000c10111e */
[----:B0-----:R-:W-:-:S05]  /*a27c0*/  @!P5 IADD3 R18, P6, R227, R18, RZ ;  /* 0x00000012e312d210 */ /* 0x001fca0007fde0ff */
[----:B------:R-:W-:Y:S01]  /*a27d0*/  @!P5 IMAD.X R19, R226, 0x1, R19, P6 ;  /* 0x00000001e213d824 */ /* 0x000fe200030e0613 */
[----:B------:R-:W-:Y:S02]  /*a27e0*/  ISETP.LT.OR P5, PT, R29, 0x1b2, !P1 ;  /* 0x000001b21d00780c */ /* 0x000fe40004fa1670 */
[----:B-1----:R-:W-:Y:S01]  /*a27f0*/  F2FP.SATFINITE.E4M3.F32.PACK_AB_MERGE_C R67, RZ, R28, RZ ;  /* 0x0000001cff43723e */ /* 0x002fe200048070ff */
[----:B---3--:R-:W-:Y:S01]  /*a2800*/  FMUL R28, R157, UR26 ;  /* 0x0000001a9d1c7c20 */ /* 0x008fe20008400000 */
[----:B------:R-:W-:Y:S01]  /*a2810*/  ISETP.LT.OR P6, PT, R29, 0x1b1, !P1 ;  /* 0x000001b11d00780c */ /* 0x000fe20004fc1670 */
[----:B------:R-:W3:Y:S08]  /*a2820*/  LDL.LU R157, [R1+0x140c] ;  /* 0x00140c00019d7983 */ /* 0x000ef00000300800 */
[----:B------:R-:W0:Y:S01]  /*a2830*/  @!P5 LDC.64 R16, c[0x0][0x5c0] ;  /* 0x00017000ff10db82 */ /* 0x000e220000000a00 */
[----:B----4-:R-:W-:Y:S01]  /*a2840*/  F2FP.SATFINITE.E4M3.F32.PACK_AB_MERGE_C R63, RZ, R28, RZ ;  /* 0x0000001cff3f723e */ /* 0x010fe200048070ff */
[----:B------:R-:W-:-:S02]  /*a2850*/  FMUL R28, R150, UR26 ;  /* 0x0000001a961c7c20 */ /* 0x000fc40008400000 */
[----:B------:R-:W4:Y:S04]  /*a2860*/  LDL.LU R150, [R1+0x1410] ;  /* 0x0014100001967983 */ /* 0x000f280000300800 */
[----:B------:R1:W-:Y:S01]  /*a2870*/  @!P6 STG.E.U8 desc[UR30][R18.64+0x1b0], R67 ;  /* 0x0001b0431200e986 */ /* 0x0003e2000c10111e */
[----:B------:R-:W-:Y:S01]  /*a2880*/  F2FP.SATFINITE.E4M3.F32.PACK_AB_MERGE_C R65, RZ, R28, RZ ;  /* 0x0000001cff41723e */ /* 0x000fe200048070ff */
[----:B------:R-:W-:Y:S02]  /*a2890*/  FMUL R28, R151, UR26 ;  /* 0x0000001a971c7c20 */ /* 0x000fe40008400000 */
[----:B------:R-:W4:Y:S01]  /*a28a0*/  LDL.LU R151, [R1+0x1414] ;  /* 0x0014140001977983 */ /* 0x000f220000300800 */
[----:B0-----:R-:W-:-:S05]  /*a28b0*/  @!P5 IADD3 R16, P6, R225, R16, RZ ;  /* 0x00000010e110d210 */ /* 0x001fca0007fde0ff */
[----:B------:R-:W-:Y:S01]  /*a28c0*/  @!P5 IMAD.X R17, R224, 0x1, R17, P6 ;  /* 0x00000001e011d824 */ /* 0x000fe200030e0611 */
[----:B------:R-:W-:Y:S02]  /*a28d0*/  ISETP.LT.OR P6, PT, R29, 0x1b2, !P1 ;  /* 0x000001b21d00780c */ /* 0x000fe40004fc1670 */
[----:B-1----:R-:W-:Y:S01]  /*a28e0*/  F2FP.SATFINITE.E4M3.F32.PACK_AB_MERGE_C R67, RZ, R28, RZ ;  /* 0x0000001cff43723e */ /* 0x002fe200048070ff */
[----:B------:R-:W-:Y:S02]  /*a28f0*/  FMUL R28, R222, UR26 ;  /* 0x0000001ade1c7c20 */ /* 0x000fe40008400000 */
[----:B------:R-:W4:Y:S08]  /*a2900*/  LDL.LU R222, [R1+0x1418] ;  /* 0x0014180001de7983 */ /* 0x000f300000300800 */
[----:B------:R0:W-:Y:S02]  /*a2910*/  @!P6 STG.E.U8 desc[UR30][R16.64+0x1b1], R63 ;  /* 0x0001b13f1000e986 */ /* 0x0001e4000c10111e */
[----:B0-----:R-:W-:-:S02]  /*a2920*/  F2FP.SATFINITE.E4M3.F32.PACK_AB_MERGE_C R63, RZ, R28, RZ ;  /* 0x0000001cff3f723e */ /* 0x001fc400048070ff */
[----:B------:R-:W-:Y:S01]  /*a2930*/  ISETP.LT.OR P5, PT, R29, 0x1b9, !P2 ;  /* 0x000001b91d00780c */ /* 0x000fe200057a1670 */
[----:B--2---:R-:W-:Y:S02]  /*a2940*/  FMUL R28, R223, UR26 ;  /* 0x0000001adf1c7c20 */ /* 0x004fe40008400000 */
[----:B------:R-:W2:Y:S10]  /*a2950*/  LDL.LU R223, [R1+0x141c] ;  /* 0x00141c0001df7983 */ /* 0x000eb40000300800 */
[----:B------:R-:W-:Y:S01]  /*a2960*/  @!P5 STG.E.U8 desc[UR30][R60.64+0x1b8], R65 ;  /* 0x0001b8413c00d986 */ /* 0x000fe2000c10111e */
[----:B------:R-:W-:-:S02]  /*a2970*/  ISETP.LT.OR P5, PT, R29, 0x1b9, !P1 ;  /* 0x000001b91d00780c */ /* 0x000fc40004fa1670 */
[----:B------:R-:W-:-:S11]  /*a2980*/  ISETP.LT.OR P6, PT, R29, 0x1ba, !P2 ;  /* 0x000001ba1d00780c */ /* 0x000fd600057c1670 */
[----:B------:R-:W0:Y:S02]  /*a2990*/  @!P5 LDC.64 R18, c[0x0][0x5c0] ;  /* 0x00017000ff12db82 */ /* 0x000e240000000a00 */
[----:B------:R1:W-:Y:S01]  /*a29a0*/  @!P6 STG.E.U8 desc[UR30][R58.64+0x1b9], R67 ;  /* 0x0001b9433a00e986 */ /* 0x0003e2000c10111e */
[----:B0-----:R-:W-:-:S05]  /*a29b0*/  @!P5 IADD3 R18, P6, R221, R18, RZ ;  /* 0x00000012dd12d210 */ /* 0x001fca0007fde0ff */
[----:B------:R-:W-:Y:S01]  /*a29c0*/  @!P5 IMAD.X R19, R220, 0x1, R19, P6 ;  /* 0x00000001dc13d824 */ /* 0x000fe200030e0613 */
[C---:B------:R-:W-:Y:S02]  /*a29d0*/  ISETP.LT.OR P5, PT, R29.reuse, 0x1ba, !P1 ;  /* 0x000001ba1d00780c */ /* 0x040fe40004fa1670 */
[----:B------:R-:W-:-:S11]  /*a29e0*/  ISETP.LT.OR P6, PT, R29, 0x1b9, !P1 ;  /* 0x000001b91d00780c */ /* 0x000fd60004fc1670 */
[----:B------:R-:W0:Y:S01]  /*a29f0*/  @!P5 LDC.64 R16, c[0x0][0x5c0] ;  /* 0x00017000ff10db82 */ /* 0x000e220000000a00 */
[----:B-1----:R-:W-:Y:S01]  /*a2a00*/  F2FP.SATFINITE.E4M3.F32.PACK_AB_MERGE_C R59, RZ, R28, RZ ;  /* 0x0000001cff3b723e */ /* 0x002fe200048070ff */
[----:B------:R1:W-:Y:S01]  /*a2a10*/  @!P6 STG.E.U8 desc[UR30][R18.64+0x1b8], R63 ;  /* 0x0001b83f1200e986 */ /* 0x0003e2000c10111e */
[----:B---3--:R-:W-:-:S03]  /*a2a20*/  FMUL R28, R157, UR26 ;  /* 0x0000001a9d1c7c20 */ /* 0x008fc60008400000 */
[----:B------:R-:W3:Y:S02]  /*a2a30*/  LDL.LU R157, [R1+0x1420] ;  /* 0x00142000019d7983 */ /* 0x000ee40000300800 */
[----:B------:R-:W-:Y:S01]  /*a2a40*/  F2FP.SATFINITE.E4M3.F32.PACK_AB_MERGE_C R61, RZ, R28, RZ ;  /* 0x0000001cff3d723e */ /* 0x000fe200048070ff */
[----:B----4-:R-:W-:Y:S02]  /*a2a50*/  FMUL R28, R150, UR26 ;  /* 0x0000001a961c7c20 */ /* 0x010fe40008400000 */
[----:B------:R-:W4:Y:S01]  /*a2a60*/  LDL.LU R150, [R1+0x1424] ;  /* 0x0014240001967983 */ /* 0x000f220000300800 */
[----:B0-----:R-:W-:-:S05]  /*a2a70*/  @!P5 IADD3 R16, P6, R219, R16, RZ ;  /* 0x00000010db10d210 */ /* 0x001fca0007fde0ff */
[----:B------:R-:W-:Y:S01]  /*a2a80*/  @!P5 IMAD.X R17, R218, 0x1, R17, P6 ;  /* 0x00000001da11d824 */ /* 0x000fe200030e0611 */
[C---:B------:R-:W-:Y:S02]  /*a2a90*/  ISETP.LT.OR P6, PT, R29.reuse, 0x1ba, !P1 ;  /* 0x000001ba1d00780c */ /* 0x040fe40004fc1670 */
[----:B------:R-:W-:Y:S02]  /*a2aa0*/  ISETP.LT.OR P5, PT, R29, 0x1c1, !P2 ;  /* 0x000001c11d00780c */ /* 0x000fe400057a1670 */
[----:B-1----:R-:W-:Y:S01]  /*a2ab0*/  F2FP.SATFINITE.E4M3.F32.PACK_AB_MERGE_C R63, RZ, R28, RZ ;  /* 0x0000001cff3f723e */ /* 0x002fe200048070ff */
[----:B------:R-:W-:Y:S02]  /*a2ac0*/  FMUL R28, R151, UR26 ;  /* 0x0000001a971c7c20 */ /* 0x000fe40008400000 */
[----:B------:R-:W4:Y:S06]  /*a2ad0*/  LDL.LU R151, [R1+0x1428] ;  /* 0x0014280001977983 */ /* 0x000f2c0000300800 */
[----:B------:R0:W-:Y:S01]  /*a2ae0*/  @!P6 STG.E.U8 desc[UR30][R16.64+0x1b9], R59 ;  /* 0x0001b93b1000e986 */ /* 0x0001e2000c10111e */
[----:B------:R-:W-:-:S03]  /*a2af0*/  ISETP.LT.OR P6, PT, R29, 0x1c2, !P2 ;  /* 0x000001c21d00780c */ /* 0x000fc600057c1670 */
[----:B------:R-:W-:Y:S01]  /*a2b00*/  @!P5 STG.E.U8 desc[UR30][R56.64+0x1c0], R61 ;  /* 0x0001c03d3800d986 */ /* 0x000fe2000c10111e */
[----:B0-----:R-:W-:Y:S01]  /*a2b10*/  F2FP.SATFINITE.E4M3.F32.PACK_AB_MERGE_C R59, RZ, R28, RZ ;  /* 0x0000001cff3b723e */ /* 0x001fe200048070ff */
[----:B------:R-:W-:Y:S02]  /*a2b20*/  FMUL R28, R222, UR26 ;  /* 0x0000001ade1c7c20 */ /* 0x000fe40008400000 */
[----:B------:R-:W4:Y:S06]  /*a2b30*/  LDL.LU R222, [R1+0x142c] ;  /* 0x00142c0001de7983 */ /* 0x000f2c0000300800 */
[----:B------:R0:W-:Y:S02]  /*a2b40*/  @!P6 STG.E.U8 desc[UR30][R54.64+0x1c1], R63 ;  /* 0x0001c13f3600e986 */ /* 0x0001e4000c10111e */
[----:B0-----:R-:W-:Y:S01]  /*a2b50*/  F2FP.SATFINITE.E4M3.F32.PACK_AB_MERGE_C R55, RZ, R28, RZ ;  /* 0x0000001cff37723e */ /* 0x001fe200048070ff */
[----:B--2---:R-:W-:-:S02]  /*a2b60*/  FMUL R28, R223, UR26 ;  /* 0x0000001adf1c7c20 */ /* 0x004fc40008400000 */
[----:B------:R-:W2:Y:S01]  /*a2b70*/  LDL.LU R223, [R1+0x1430] ;  /* 0x0014300001df7983 */ /* 0x000ea20000300800 */
[----:B------:R-:W-:-:S13]  /*a2b80*/  ISETP.LT.OR P5, PT, R29, 0x1c1, !P1 ;  /* 0x000001c11d00780c */ /* 0x000fda0004fa1670 */
[----:B------:R-:W0:Y:S02]  /*a2b90*/  @!P5 LDC.64 R18, c[0x0][0x5c0] ;  /* 0x00017000ff12db82 */ /* 0x000e240000000a00 */
[----:B0-----:R-:W-:-:S05]  /*a2ba0*/  @!P5 IADD3 R18, P6, R217, R18, RZ ;  /* 0x00000012d912d210 */ /* 0x001fca0007fde0ff */
[----:B------:R-:W-:Y:S01]  /*a2bb0*/  @!P5 IMAD.X R19, R216, 0x1, R19, P6 ;  /* 0x00000001d813d824 */ /* 0x000fe200030e0613 */
[C---:B------:R-:W-:Y:S02]  /*a2bc0*/  ISETP.LT.OR P5, PT, R29.reuse, 0x1c2, !P1 ;  /* 0x000001c21d00780c */ /* 0x040fe40004fa1670 */
[----:B------:R-:W-:-:S11]  /*a2bd0*/  ISETP.LT.OR P6, PT, R29, 0x1c1, !P1 ;  /* 0x000001c11d00780c */ /* 0x000fd60004fc1670 */
[----:B------:R-:W0:Y:S02]  /*a2be0*/  @!P5 LDC.64 R16, c[0x0][0x5c0] ;  /* 0x00017000ff10db82 */ /* 0x000e240000000a00 */
[----:B------:R1:W-:Y:S01]  /*a2bf0*/  @!P6 STG.E.U8 desc[UR30][R18.64+0x1c0], R59 ;  /* 0x0001c03b1200e986 */ /* 0x0003e2000c10111e */
[----:B------:R-:W-:Y:S01]  /*a2c00*/  F2FP.SATFINITE.E4M3.F32.PACK_AB_MERGE_C R57, RZ, R28, RZ ;  /* 0x0000001cff39723e */ /* 0x000fe200048070ff */
[----:B---3--:R-:W-:Y:S02]  /*a2c10*/  FMUL R28, R157, UR26 ;  /* 0x0000001a9d1c7c20 */ /* 0x008fe40008400000 */
[----:B------:R-:W3:Y:S01]  /*a2c20*/  LDL.LU R157, [R1+0x1434] ;  /* 0x00143400019d7983 */ /* 0x000ee20000300800 */
[----:B0-----:R-:W-:-:S05]  /*a2c30*/  @!P5 IADD3 R16, P6, R215, R16, RZ ;  /* 0x00000010d710d210 */ /* 0x001fca0007fde0ff */
[----:B------:R-:W-:Y:S01]  /*a2c40*/  @!P5 IMAD.X R17, R214, 0x1, R17, P6 ;  /* 0x00000001d611d824 */ /* 0x000fe200030e0611 */
[C---:B------:R-:W-:Y:S02]  /*a2c50*/  ISETP.LT.OR P6, PT, R29.reuse, 0x1c2, !P1 ;  /* 0x000001c21d00780c */ /* 0x040fe40004fc1670 */
[----:B-1----:R-:W-:Y:S01]  /*a2c60*/  F2FP.SATFINITE.E4M3.F32.PACK_AB_MERGE_C R59, RZ, R28, RZ ;  /* 0x0000001cff3b723e */ /* 0x002fe200048070ff */
[----:B----4-:R-:W-:Y:S01]  /*a2c70*/  FMUL R28, R150, UR26 ;  /* 0x0000001a961c7c20 */ /* 0x010fe20008400000 */
[C---:B------:R-:W-:Y:S01]  /*a2c80*/  ISETP.LT.OR P5, PT, R29.reuse, 0x1c9, !P2 ;  /* 0x000001c91d00780c */ /* 0x040fe200057a1670 */
[----:B------:R-:W4:Y:S08]  /*a2c90*/  LDL.LU R150, [R1+0x1438] ;  /* 0x0014380001967983 */ /* 0x000f300000300800 */
        /* <DEDUP_REMOVED lines=8> */
[----:B------:R-:W-:-:S02]  /*a2d20*/  FMUL R28, R222, UR26 ;  /* 0x0000001ade1c7c20 */ /* 0x000fc40008400000 */
[----:B------:R-:W4:Y:S03]  /*a2d30*/  LDL.LU R222, [R1+0x1440] ;  /* 0x0014400001de7983 */ /* 0x000f260000300800 */
[----:B------:R-:W-:Y:S02]  /*a2d40*/  F2FP.SATFINITE.E4M3.F32.PACK_AB_MERGE_C R53, RZ, R28, RZ ;  /* 0x0000001cff35723e */ /* 0x000fe400048070ff */
[----:B------:R-:W-:-:S13]  /*a2d50*/  ISETP.LT.OR P5, PT, R29, 0x1c9, !P1 ;  /* 0x000001c91d00780c */ /* 0x000fda0004fa1670 */
[----:B------:R-:W0:Y:S01]  /*a2d60*/  @!P5 LDC.64 R18, c[0x0][0x5c0] ;  /* 0x00017000ff12db82 */ /* 0x000e220000000a00 */
[----:B--2---:R-:W-:Y:S02]  /*a2d70*/  FMUL R28, R223, UR26 ;  /* 0x0000001adf1c7c20 */ /* 0x004fe40008400000 */
[----:B------:R-:W2:Y:S01]  /*a2d80*/  LDL.LU R223, [R1+0x1444] ;  /* 0x0014440001df7983 */ /* 0x000ea20000300800 */
[----:B0-----:R-:W-:-:S05]  /*a2d90*/  @!P5 IADD3 R18, P6, R213, R18, RZ ;  /* 0x00000012d512d210 */ /* 0x001fca0007fde0ff */
[----:B------:R-:W-:Y:S01]  /*a2da0*/  @!P5 IMAD.X R19, R212, 0x1, R19, P6 ;  /* 0x00000001d413d824 */ /* 0x000fe200030e0613 */
[C---:B------:R-:W-:Y:S02]  /*a2db0*/  ISETP.LT.OR P5, PT, R29.reuse, 0x1ca, !P1 ;  /* 0x000001ca1d00780c */ /* 0x040fe40004fa1670 */
[----:B------:R-:W-:-:S11]  /*a2dc0*/  ISETP.LT.OR P6, PT, R29, 0x1c9, !P1 ;  /* 0x000001c91d00780c */ /* 0x000fd60004fc1670 */
[----:B------:R-:W0:Y:S02]  /*a2dd0*/  @!P5 LDC.64 R16, c[0x0][0x5c0] ;  /* 0x00017000ff10db82 */ /* 0x000e240000000a00 */
[----:B------:R1:W-:Y:S01]  /*a2de0*/  @!P6 STG.E.U8 desc[UR30][R18.64+0x1c8], R55 ;  /* 0x0001c8371200e986 */ /* 0x0003e2000c10111e */
[----:B0-----:R-:W-:-:S05]  /*a2df0*/  @!P5 IADD3 R16, P6, R143, R16, RZ ;  /* 0x000000108f10d210 */ /* 0x001fca0007fde0ff */
[----:B------:R-:W-:Y:S01]  /*a2e00*/  @!P5 IMAD.X R17, R142, 0x1, R17, P6 ;  /* 0x000000018e11d824 */ /* 0x000fe200030e0611 */
[C---:B------:R-:W-:Y:S02]  /*a2e10*/  ISETP.LT.OR P6, PT, R29.reuse, 0x1ca, !P1 ;  /* 0x000001ca1d00780c */ /* 0x040fe40004fc1670 */
[----:B------:R-:W-:-:S11]  /*a2e20*/  ISETP.LT.OR P5, PT, R29, 0x1d1, !P2 ;  /* 0x000001d11d00780c */ /* 0x000fd600057a1670 */
[----:B------:R0:W-:Y:S04]  /*a2e30*/  @!P6 STG.E.U8 desc[UR30][R16.64+0x1c9], R51 ;  /* 0x0001c9331000e986 */ /* 0x0001e8000c10111e */
[----:B------:R-:W-:Y:S01]  /*a2e40*/  @!P5 STG.E.U8 desc[UR30][R48.64+0x1d0], R53 ;  /* 0x0001d0353000d986 */ /* 0x000fe2000c10111e */
[----:B------:R-:W-:Y:S02]  /*a2e50*/  ISETP.LT.OR P5, PT, R29, 0x1d1, !P1 ;  /* 0x000001d11d00780c */ /* 0x000fe40004fa1670 */
[----:B-1----:R-:W-:Y:S01]  /*a2e60*/  F2FP.SATFINITE.E4M3.F32.PACK_AB_MERGE_C R55, RZ, R28, RZ ;  /* 0x0000001cff37723e */ /* 0x002fe200048070ff */
[----:B---3--:R-:W-:Y:S01]  /*a2e70*/  FMUL R28, R157, UR26 ;  /* 0x0000001a9d1c7c20 */ /* 0x008fe20008400000 */
[----:B------:R-:W-:Y:S01]  /*a2e80*/  ISETP.LT.OR P6, PT, R29, 0x1d2, !P2 ;  /* 0x000001d21d00780c */ /* 0x000fe200057c1670 */
[----:B------:R-:W3:Y:S08]  /*a2e90*/  LDL.LU R157, [R1+0x1448] ;  /* 0x00144800019d7983 */ /* 0x000ef00000300800 */
[----:B------:R-:W1:Y:S01]  /*a2ea0*/  @!P5 LDC.64 R18, c[0x0][0x5c0] ;  /* 0x00017000ff12db82 */ /* 0x000e620000000a00 */
[----:B0-----:R-:W-:-:S03]  /*a2eb0*/  F2FP.SATFINITE.E4M3.F32.PACK_AB_MERGE_C R51, RZ, R28, RZ ;  /* 0x0000001cff33723e */ /* 0x001fc600048070ff */
[----:B------:R0:W-:Y:S01]  /*a2ec0*/  @!P6 STG.E.U8 desc[UR30][R46.64+0x1d1], R55 ;  /* 0x0001d1372e00e986 */ /* 0x0001e2000c10111e */
[----:B----4-:R-:W-:-:S03]  /*a2ed0*/  FMUL R28, R150, UR26 ;  /* 0x0000001a961c7c20 */ /* 0x010fc60008400000 */
[----:B------:R-:W4:Y:S02]  /*a2ee0*/  LDL.LU R150, [R1+0x144c] ;  /* 0x00144c0001967983 */ /* 0x000f240000300800 */
[----:B0-----:R-:W-:Y:S02]  /*a2ef0*/  F2FP.SATFINITE.E4M3.F32.PACK_AB_MERGE_C R47, RZ, R28, RZ ;  /* 0x0000001cff2f723e */ /* 0x001fe400048070ff */
[----:B-1----:R-:W-:-:S05]  /*a2f00*/  @!P5 IADD3 R18, P6, R141, R18, RZ ;  /* 0x000000128d12d210 */ /* 0x002fca0007fde0ff */
[----:B------:R-:W-:Y:S01]  /*a2f10*/  @!P5 IMAD.X R19, R140, 0x1, R19, P6 ;  /* 0x000000018c13d824 */ /* 0x000fe200030e0613 */
[----:B------:R-:W-:Y:S01]  /*a2f20*/  ISETP.LT.OR P6, PT, R29, 0x1d1, !P1 ;  /* 0x000001d11d00780c */ /* 0x000fe20004fc1670 */
[----:B------:R-:W-:Y:S02]  /*a2f30*/  FMUL R28, R151, UR26 ;  /* 0x0000001a971c7c20 */ /* 0x000fe40008400000 */
[----:B------:R-:W4:Y:S03]  /*a2f40*/  LDL.LU R151, [R1+0x1450] ;  /* 0x0014500001977983 */ /* 0x000f260000300800 */
[----:B------:R-:W-:-:S07]  /*a2f50*/  F2FP.SATFINITE.E4M3.F32.PACK_AB_MERGE_C R49, RZ, R28, RZ ;  /* 0x0000001cff31723e */ /* 0x000fce00048070ff */
[----:B------:R0:W-:Y:S01]  /*a2f60*/  @!P6 STG.E.U8 desc[UR30][R18.64+0x1d0], R51 ;  /* 0x0001d0331200e986 */ /* 0x0001e2000c10111e */
[----:B------:R-:W-:-:S03]  /*a2f70*/  FMUL R28, R222, UR26 ;  /* 0x0000001ade1c7c20 */ /* 0x000fc60008400000 */
[----:B------:R-:W4:Y:S02]  /*a2f80*/  LDL.LU R222, [R1+0x1454] ;  /* 0x0014540001de7983 */ /* 0x000f240000300800 */
[----:B0-----:R-:W-:Y:S02]  /*a2f90*/  F2FP.SATFINITE.E4M3.F32.PACK_AB_MERGE_C R51, RZ, R28, RZ ;  /* 0x0000001cff33723e */ /* 0x001fe400048070ff */
[----:B------:R-:W-:-:S13]  /*a2fa0*/  ISETP.LT.OR P5, PT, R29, 0x1d2, !P1 ;  /* 0x000001d21d00780c */ /* 0x000fda0004fa1670 */
[----:B------:R-:W0:Y:S01]  /*a2fb0*/  @!P5 LDC.64 R16, c[0x0][0x5c0] ;  /* 0x00017000ff10db82 */ /* 0x000e220000000a00 */
[----:B--2---:R-:W-:Y:S02]  /*a2fc0*/  FMUL R28, R223, UR26 ;  /* 0x0000001adf1c7c20 */ /* 0x004fe40008400000 */
[----:B------:R-:W2:Y:S01]  /*a2fd0*/  LDL.LU R223, [R1+0x1458] ;  /* 0x0014580001df7983 */ /* 0x000ea20000300800 */
[----:B0-----:R-:W-:-:S03]  /*a2fe0*/  @!P5 IADD3 R16, P6, R139, R16, RZ ;  /* 0x000000108b10d210 */ /* 0x001fc60007fde0ff */
[----:B------:R-:W2:Y:S02]  /*a2ff0*/  LDL.LU R156, [R1+0x145c] ;  /* 0x00145c00019c7983 */ /* 0x000ea40000300800 */
[----:B------:R-:W-:Y:S01]  /*a3000*/  @!P5 IMAD.X R17, R138, 0x1, R17, P6 ;  /* 0x000000018a11d824 */ /* 0x000fe200030e0611 */
[C---:B------:R-:W-:Y:S02]  /*a3010*/  ISETP.LT.OR P6, PT, R29.reuse, 0x1d2, !P1 ;  /* 0x000001d21d00780c */ /* 0x040fe40004fc1670 */
[----:B------:R-:W-:-:S11]  /*a3020*/  ISETP.LT.OR P5, PT, R29, 0x1d9, !P2 ;  /* 0x000001d91d00780c */ /* 0x000fd600057a1670 */
[----:B------:R0:W-:Y:S04]  /*a3030*/  @!P6 STG.E.U8 desc[UR30][R16.64+0x1d1], R47 ;  /* 0x0001d12f1000e986 */ /* 0x0001e8000c10111e */
[----:B------:R-:W-:Y:S01]  /*a3040*/  @!P5 STG.E.U8 desc[UR30][R44.64+0x1d8], R49 ;  /* 0x0001d8312c00d986 */ /* 0x000fe2000c10111e */
[C---:B------:R-:W-:Y:S02]  /*a3050*/  ISETP.LT.OR P5, PT, R29.reuse, 0x1d9, !P1 ;  /* 0x000001d91d00780c */ /* 0x040fe40004fa1670 */
[----:B------:R-:W-:-:S11]  /*a3060*/  ISETP.LT.OR P6, PT, R29, 0x1da, !P2 ;  /* 0x000001da1d00780c */ /* 0x000fd600057c1670 */
[----:B------:R-:W1:Y:S02]  /*a3070*/  @!P5 LDC.64 R18, c[0x0][0x5c0] ;  /* 0x00017000ff12db82 */ /* 0x000e640000000a00 */
[----:B------:R3:W-:Y:S01]  /*a3080*/  @!P6 STG.E.U8 desc[UR30][R42.64+0x1d9], R51 ;  /* 0x0001d9332a00e986 */ /* 0x0007e2000c10111e */
[----:B-1----:R-:W-:-:S05]  /*a3090*/  @!P5 IADD3 R18, P6, R135, R18, RZ ;  /* 0x000000128712d210 */ /* 0x002fca0007fde0ff */
[----:B------:R-:W-:Y:S01]  /*a30a0*/  @!P5 IMAD.X R19, R134, 0x1, R19, P6 ;  /* 0x000000018613d824 */ /* 0x000fe200030e0613 */
[----:B------:R-:W-:Y:S02]  /*a30b0*/  ISETP.LT.OR P5, PT, R29, 0x1da, !P1 ;  /* 0x000001da1d00780c */ /* 0x000fe40004fa1670 */
[----:B0-----:R-:W-:Y:S01]  /*a30c0*/  F2FP.SATFINITE.E4M3.F32.PACK_AB_MERGE_C R47, RZ, R28, RZ ;  /* 0x0000001cff2f723e */ /* 0x001fe200048070ff */
[----:B---3--:R-:W-:Y:S01]  /*a30d0*/  FMUL R28, R157, UR26 ;  /* 0x0000001a9d1c7c20 */ /* 0x008fe20008400000 */
[----:B------:R-:W-:Y:S01]  /*a30e0*/  ISETP.LT.OR P6, PT, R29, 0x1d9, !P1 ;  /* 0x000001d91d00780c */ /* 0x000fe20004fc1670 */
[----:B------:R-:W3:Y:S08]  /*a30f0*/  LDL.LU R157, [R1+0x1460] ;  /* 0x00146000019d7983 */ /* 0x000ef00000300800 */
[----:B------:R-:W0:Y:S01]  /*a3100*/  @!P5 LDC.64 R16, c[0x0][0x5c0] ;  /* 0x00017000ff10db82 */ /* 0x000e220000000a00 */
[----:B------:R-:W-:-:S03]  /*a3110*/  F2FP.SATFINITE.E4M3.F32.PACK_AB_MERGE_C R43, RZ, R28, RZ ;  /* 0x0000001cff2b723e */ /* 0x000fc600048070ff */
[----:B------:R1:W-:Y:S01]  /*a3120*/  @!P6 STG.E.U8 desc[UR30][R18.64+0x1d8], R47 ;  /* 0x0001d82f1200e986 */ /* 0x0003e2000c10111e */
[----:B----4-:R-:W-:-:S03]  /*a3130*/  FMUL R28, R150, UR26 ;  /* 0x0000001a961c7c20 */ /* 0x010fc60008400000 */
[----:B------:R-:W4:Y:S02]  /*a3140*/  LDL.LU R150, [R1+0x1464] ;  /* 0x0014640001967983 */ /* 0x000f240000300800 */
[----:B------:R-:W-:Y:S02]  /*a3150*/  F2FP.SATFINITE.E4M3.F32.PACK_AB_MERGE_C R45, RZ, R28, RZ ;  /* 0x0000001cff2d723e */ /* 0x000fe400048070ff */
[----:B0-----:R-:W-:-:S05]  /*a3160*/  @!P5 IADD3 R16, P6, R133, R16, RZ ;  /* 0x000000108510d210 */ /* 0x001fca0007fde0ff */
[----:B------:R-:W-:Y:S01]  /*a3170*/  @!P5 IMAD.X R17, R132, 0x1, R17, P6 ;  /* 0x000000018411d824 */ /* 0x000fe200030e0611 */
[----:B------:R-:W-:Y:S01]  /*a3180*/  ISETP.LT.OR P6, PT, R29, 0x1da, !P1 ;  /* 0x000001da1d00780c */ /* 0x000fe20004fc1670 */
[----:B------:R-:W-:Y:S02]  /*a3190*/  FMUL R28, R151, UR26 ;  /* 0x0000001a971c7c20 */ /* 0x000fe40008400000 */
[----:B------:R-:W4:Y:S03]  /*a31a0*/  LDL.LU R151, [R1+0x1468] ;  /* 0x0014680001977983 */ /* 0x000f260000300800 */
[----:B-1----:R-:W-:-:S07]  /*a31b0*/  F2FP.SATFINITE.E4M3.F32.PACK_AB_MERGE_C R47, RZ, R28, RZ ;  /* 0x0000001cff2f723e */ /* 0x002fce00048070ff */
[----:B------:R0:W-:Y:S01]  /*a31c0*/  @!P6 STG.E.U8 desc[UR30][R16.64+0x1d9], R43 ;  /* 0x0001d92b1000e986 */ /* 0x0001e2000c10111e */
[----:B------:R-:W-:-:S03]  /*a31d0*/  FMUL R28, R222, UR26 ;  /* 0x0000001ade1c7c20 */ /* 0x000fc60008400000 */
[----:B------:R-:W4:Y:S02]  /*a31e0*/  LDL.LU R222, [R1+0x146c] ;  /* 0x00146c0001de7983 */ /* 0x000f240000300800 */
[----:B0-----:R-:W-:Y:S02]  /*a31f0*/  F2FP.SATFINITE.E4M3.F32.PACK_AB_MERGE_C R43, RZ, R28, RZ ;  /* 0x0000001cff2b723e */ /* 0x001fe400048070ff */
[----:B------:R-:W-:-:S13]  /*a3200*/  ISETP.LT.OR P5, PT, R29, 0x1e1, !P2 ;  /* 0x000001e11d00780c */ /* 0x000fda00057a1670 */
[----:B------:R-:W-:Y:S01]  /*a3210*/  @!P5 STG.E.U8 desc[UR30][R40.64+0x1e0], R45 ;  /* 0x0001e02d2800d986 */ /* 0x000fe2000c10111e */
[C---:B------:R-:W-:Y:S02]  /*a3220*/  ISETP.LT.OR P5, PT, R29.reuse, 0x1e1, !P1 ;  /* 0x000001e11d00780c */ /* 0x040fe40004fa1670 */
[----:B------:R-:W-:-:S11]  /*a3230*/  ISETP.LT.OR P6, PT, R29, 0x1e2, !P2 ;  /* 0x000001e21d00780c */ /* 0x000fd600057c1670 */
[----:B------:R-:W0:Y:S01]  /*a3240*/  @!P5 LDC.64 R18, c[0x0][0x5c0] ;  /* 0x00017000ff12db82 */ /* 0x000e220000000a00 */
[----:B--2---:R-:W-:Y:S02]  /*a3250*/  FMUL R28, R223, UR26 ;  /* 0x0000001adf1c7c20 */ /* 0x004fe40008400000 */
[----:B------:R-:W2:Y:S04]  /*a3260*/  LDL.LU R223, [R1+0x1470] ;  /* 0x0014700001df7983 */ /* 0x000ea80000300800 */
[----:B------:R1:W-:Y:S01]  /*a3270*/  @!P6 STG.E.U8 desc[UR30][R38.64+0x1e1], R47 ;  /* 0x0001e12f2600e986 */ /* 0x0003e2000c10111e */
[----:B0-----:R-:W-:-:S05]  /*a3280*/  @!P5 IADD3 R18, P6, R129, R18, RZ ;  /* 0x000000128112d210 */ /* 0x001fca0007fde0ff */
[----:B------:R-:W-:Y:S01]  /*a3290*/  @!P5 IMAD.X R19, R128, 0x1, R19, P6 ;  /* 0x000000018013d824 */ /* 0x000fe200030e0613 */
[C---:B------:R-:W-:Y:S02]  /*a32a0*/  ISETP.LT.OR P5, PT, R29.reuse, 0x1e2, !P1 ;  /* 0x000001e21d00780c */ /* 0x040fe40004fa1670 */
[----:B------:R-:W-:-:S11]  /*a32b0*/  ISETP.LT.OR P6, PT, R29, 0x1e1, !P1 ;  /* 0x000001e11d00780c */ /* 0x000fd60004fc1670 */
[----:B------:R-:W0:Y:S02]  /*a32c0*/  @!P5 LDC.64 R16, c[0x0][0x5c0] ;  /* 0x00017000ff10db82 */ /* 0x000e240000000a00 */
[----:B------:R-:W-:Y:S01]  /*a32d0*/  @!P6 STG.E.U8 desc[UR30][R18.64+0x1e0], R43 ;  /* 0x0001e02b1200e986 */ /* 0x000fe2000c10111e */
[----:B-1----:R-:W-:Y:S01]  /*a32e0*/  F2FP.SATFINITE.E4M3.F32.PACK_AB_MERGE_C R39, RZ, R28, RZ ;  /* 0x0000001cff27723e */ /* 0x002fe200048070ff */
[----:B------:R-:W-:Y:S01]  /*a32f0*/  FMUL R28, R156, UR26 ;  /* 0x0000001a9c1c7c20 */ /* 0x000fe20008400000 */
[----:B------:R-:W-:Y:S01]  /*a3300*/  LOP3.LUT P4, RZ, R15, 0x10, RZ, 0xc0, !PT ;  /* 0x000000100fff7812 */ /* 0x000fe2000788c0ff */
[----:B------:R-:W2:Y:S01]  /*a3310*/  LDL.LU R156, [R1+0x1474] ;  /* 0x00147400019c7983 */ /* 0x000ea20000300800 */
[----:B0-----:R-:W-:-:S05]  /*a3320*/  @!P5 IADD3 R16, P6, R127, R16, RZ ;  /* 0x000000107f10d210 */ /* 0x001fca0007fde0ff */
[----:B------:R-:W-:-:S05]  /*a3330*/  @!P5 IMAD.X R17, R126, 0x1, R17, P6 ;  /* 0x000000017e11d824 */ /* 0x000fca00030e0611 */
[----:B------:R0:W-:Y:S01]  /*a3340*/  @!P5 STG.E.U8 desc[UR30][R16.64+0x1e1], R39 ;  /* 0x0001e1271000d986 */ /* 0x0001e2000c10111e */
[C---:B------:R-:W-:Y:S02]  /*a3350*/  ISETP.LT.OR P5, PT, R29.reuse, 0x1e9, !P2 ;  /* 0x000001e91d00780c */ /* 0x040fe400057a1670 */
[----:B------:R-:W-:Y:S02]  /*a3360*/  F2FP.SATFINITE.E4M3.F32.PACK_AB_MERGE_C R41, RZ, R28, RZ ;  /* 0x0000001cff29723e */ /* 0x000fe400048070ff */
[----:B------:R-:W-:Y:S01]  /*a3370*/  ISETP.LT.OR P6, PT, R29, 0x1ea, !P2 ;  /* 0x000001ea1d00780c */ /* 0x000fe200057c1670 */
[----:B0-----:R-:W0:Y:S08]  /*a3380*/  @!P4 LDC.64 R16, c[0x0][0x5c0] ;  /* 0x00017000ff10cb82 */ /* 0x001e300000000a00 */
[----:B------:R-:W-:Y:S01]  /*a3390*/  @!P5 STG.E.U8 desc[UR30][R36.64+0x1e8], R41 ;  /* 0x0001e8292400d986 */ /* 0x000fe2000c10111e */
[----:B------:R-:W-:-:S13]  /*a33a0*/  LOP3.LUT P5, RZ, R15, 0x8, RZ, 0xc0, !PT ;  /* 0x000000080fff7812 */ /* 0x000fda00078ac0ff */
[----:B------:R-:W1:Y:S01]  /*a33b0*/  @!P5 LDC.64 R18, c[0x0][0x5c0] ;  /* 0x00017000ff12db82 */ /* 0x000e620000000a00 */
[----:B---3--:R-:W-:Y:S02]  /*a33c0*/  FMUL R28, R157, UR26 ;  /* 0x0000001a9d1c7c20 */ /* 0x008fe40008400000 */
[----:B------:R-:W3:Y:S03]  /*a33d0*/  LDL.LU R157, [R1+0x1478] ;  /* 0x00147800019d7983 */ /* 0x000ee60000300800 */
[----:B------:R-:W-:Y:S01]  /*a33e0*/  F2FP.SATFINITE.E4M3.F32.PACK_AB_MERGE_C R43, RZ, R28, RZ ;  /* 0x0000001cff2b723e */ /* 0x000fe200048070ff */
[----:B----4-:R-:W-:Y:S02]  /*a33f0*/  FMUL R28, R150, UR26 ;  /* 0x0000001a961c7c20 */ /* 0x010fe40008400000 */
[----:B------:R-:W4:Y:S04]  /*a3400*/  LDL.LU R150, [R1+0x147c] ;  /* 0x00147c0001967983 */ /* 0x000f280000300800 */
[----:B------:R0:W-:Y:S01]  /*a3410*/  @!P6 STG.E.U8 desc[UR30][R34.64+0x1e9], R43 ;  /* 0x0001e92b2200e986 */ /* 0x0001e2000c10111e */
[----:B------:R-:W-:-:S02]  /*a3420*/  F2FP.SATFINITE.E4M3.F32.PACK_AB_MERGE_C R39, RZ, R28, RZ ;  /* 0x0000001cff27723e */ /* 0x000fc400048070ff */
[----:B-1----:R-:W-:-:S05]  /*a3430*/  @!P5 IADD3 R18, P6, R117, R18, RZ ;  /* 0x000000127512d210 */ /* 0x002fca0007fde0ff */
[----:B------:R-:W-:-:S05]  /*a3440*/  @!P5 IMAD.X R19, R116, 0x1, R19, P6 ;  /* 0x000000017413d824 */ /* 0x000fca00030e0613 */
[----:B------:R2:W-:Y:S01]  /*a3450*/  @!P5 STG.E.U8 desc[UR30][R18.64+0x1e8], R39 ;  /* 0x0001e8271200d986 */ /* 0x0005e2000c10111e */
[----:B0-----:R-:W-:-:S05]  /*a3460*/  @!P4 IADD3 R16, P5, R30, R16, RZ ;  /* 0x000000101e10c210 */ /* 0x001fca0007fbe0ff */
[----:B------:R-:W-:Y:S02]  /*a3470*/  @!P4 IMAD.X R17, R25, 0x1, R17, P5 ;  /* 0x000000011911c824 */ /* 0x000fe400028e0611 */
[----:B------:R-:W-:Y:S02]  /*a3480*/  FMUL R25, R151, UR26 ;  /* 0x0000001a97197c20 */ /* 0x000fe40008400000 */
[----:B------:R-:W4:Y:S03]  /*a3490*/  LDL.LU R151, [R1+0x1480] ;  /* 0x0014800001977983 */ /* 0x000f260000300800 */
[----:B------:R-:W-:Y:S01]  /*a34a0*/  F2FP.SATFINITE.E4M3.F32.PACK_AB_MERGE_C R35, RZ, R25, RZ ;  /* 0x00000019ff23723e */ /* 0x000fe200048070ff */
[----:B------:R-:W-:Y:S02]  /*a34b0*/  FMUL R25, R222, UR26 ;  /* 0x0000001ade197c20 */ /* 0x000fe40008400000 */
[----:B------:R-:W4:Y:S01]  /*a34c0*/  LDL.LU R222, [R1+0x1484] ;  /* 0x0014840001de7983 */ /* 0x000f220000300800 */
[----:B--2---:R-:W-:-:S03]  /*a34d0*/  FMUL R18, R223, UR26 ;  /* 0x0000001adf127c20 */ /* 0x004fc60008400000 */
[----:B------:R-:W2:Y:S01]  /*a34e0*/  LDL.LU R223, [R1+0x1488] ;  /* 0x0014880001df7983 */ /* 0x000ea20000300800 */
[C---:B------:R-:W-:Y:S02]  /*a34f0*/  LOP3.LUT P0, RZ, R15.reuse, 0x40, RZ, 0xc0, !PT ;  /* 0x000000400fff7812 */ /* 0x040fe4000780c0ff */
[----:B------:R-:W-:Y:S02]  /*a3500*/  LOP3.LUT P3, RZ, R15, 0x100, RZ, 0xc0, !PT ;  /* 0x000001000fff7812 */ /* 0x000fe4000786c0ff */
[----:B------:R-:W-:-:S09]  /*a3510*/  ISETP.LT.OR P6, PT, R29, 0x1f1, !P2 ;  /* 0x000001f11d00780c */ /* 0x000fd200057c1670 */
[----:B------:R-:W0:Y:S01]  /*a3520*/  @!P0 LDC.64 R40, c[0x0][0x5c0] ;  /* 0x00017000ff288b82 */ /* 0x000e220000000a00 */
[----:B------:R-:W-:Y:S01]  /*a3530*/  F2FP.SATFINITE.E4M3.F32.PACK_AB_MERGE_C R25, RZ, R25, RZ ;  /* 0x00000019ff19723e */ /* 0x000fe200048070ff */
[----:B------:R1:W-:Y:S01]  /*a3540*/  @!P4 STG.E.U8 desc[UR30][R16.64+0x1e9], R35 ;  /* 0x0001e9231000c986 */ /* 0x0003e2000c10111e */
[----:B------:R-:W-:-:S03]  /*a3550*/  ISETP.LT.OR P4, PT, R29, 0x1f9, !P2 ;  /* 0x000001f91d00780c */ /* 0x000fc60005781670 */
[----:B------:R0:W-:Y:S02]  /*a3560*/  @!P6 STG.E.U8 desc[UR30][R32.64+0x1f0], R25 ;  /* 0x0001f0192000e986 */ /* 0x0001e4000c10111e */
[----:B------:R-:W0:Y:S01]  /*a3570*/  @!P3 LDC.64 R38, c[0x0][0x5c0] ;  /* 0x00017000ff26bb82 */ /* 0x000e220000000a00 */
[C---:B------:R-:W-:Y:S02]  /*a3580*/  ISETP.LT.OR P6, PT, R29.reuse, 0x1f2, !P2 ;  /* 0x000001f21d00780c */ /* 0x040fe400057c1670 */
[----:B------:R-:W-:Y:S02]  /*a3590*/  ISETP.LT.OR P2, PT, R29, 0x1fa, !P2 ;  /* 0x000001fa1d00780c */ /* 0x000fe40005741670 */
[----:B------:R-:W-:Y:S01]  /*a35a0*/  F2FP.SATFINITE.E4M3.F32.PACK_AB_MERGE_C R37, RZ, R18, RZ ;  /* 0x00000012ff25723e */ /* 0x000fe200048070ff */
[----:B------:R-:W-:Y:S02]  /*a35b0*/  FMUL R18, R156, UR26 ;  /* 0x0000001a9c127c20 */ /* 0x000fe40008400000 */
[----:B-1----:R-:W1:Y:S01]  /*a35c0*/  @!P4 LDC.64 R34, c[0x0][0x5c0] ;  /* 0x00017000ff22cb82 */ /* 0x002e620000000a00 */
[----:B0-----:R-:W-:-:S02]  /*a35d0*/  @!P0 IADD3 R16, P5, R23, R40, RZ ;  /* 0x0000002817108210 */ /* 0x001fc40007fbe0ff */
[----:B------:R-:W-:-:S03]  /*a35e0*/  F2FP.SATFINITE.E4M3.F32.PACK_AB_MERGE_C R25, RZ, R18, RZ ;  /* 0x00000012ff19723e */ /* 0x000fc600048070ff */
[----:B------:R-:W-:Y:S01]  /*a35f0*/  @!P0 IMAD.X R17, R22, 0x1, R41, P5 ;  /* 0x0000000116118824 */ /* 0x000fe200028e0629 */
[C---:B------:R-:W-:Y:S01]  /*a3600*/  ISETP.LT.OR P5, PT, R29.reuse, 0x1f9, !P1 ;  /* 0x000001f91d00780c */ /* 0x040fe20004fa1670 */
[----:B------:R-:W0:Y:S01]  /*a3610*/  @!P2 LDC.64 R22, c[0x0][0x5c0] ;  /* 0x00017000ff16ab82 */ /* 0x000e220000000a00 */
[----:B------:R-:W-:Y:S01]  /*a3620*/  ISETP.LT.OR P1, PT, R29, 0x1fa, !P1 ;  /* 0x000001fa1d00780c */ /* 0x000fe20004f21670 */
[----:B------:R1:W-:Y:S04]  /*a3630*/  @!P6 STG.E.U8 desc[UR30][R26.64+0x1f1], R37 ;  /* 0x0001f1251a00e986 */ /* 0x0003e8000c10111e */
[----:B------:R4:W-:Y:S01]  /*a3640*/  @!P0 STG.E.U8 desc[UR30][R16.64+0x1f0], R25 ;  /* 0x0001f01910008986 */ /* 0x0009e2000c10111e */
[----:B------:R-:W-:-:S05]  /*a3650*/  @!P3 IADD3 R18, P0, R21, R38, RZ ;  /* 0x000000261512b210 */ /* 0x000fca0007f1e0ff */
[----:B------:R-:W-:Y:S01]  /*a3660*/  @!P3 IMAD.X R19, R20, 0x1, R39, P0 ;  /* 0x000000011413b824 */ /* 0x000fe200000e0627 */
[----:B------:R-:W4:Y:S08]  /*a3670*/  @!P5 LDC.64 R32, c[0x0][0x5c0] ;  /* 0x00017000ff20db82 */ /* 0x000f300000000a00 */
[----:B-1----:R-:W1:Y:S01]  /*a3680*/  @!P1 LDC.64 R36, c[0x0][0x5c0] ;  /* 0x00017000ff249b82 */ /* 0x002e620000000a00 */
[----:B---3--:R-:W-:-:S05]  /*a3690*/  FMUL R21, R157, UR26 ;  /* 0x0000001a9d157c20 */ /* 0x008fca0008400000 */
[----:B------:R-:W-:-:S05]  /*a36a0*/  F2FP.SATFINITE.E4M3.F32.PACK_AB_MERGE_C R27, RZ, R21, RZ ;  /* 0x00000015ff1b723e */ /* 0x000fca00048070ff */
[----:B------:R1:W-:Y:S01]  /*a36b0*/  @!P3 STG.E.U8 desc[UR30][R18.64+0x1f1], R27 ;  /* 0x0001f11b1200b986 */ /* 0x0003e2000c10111e */
[----:B------:R-:W-:-:S04]  /*a36c0*/  @!P4 IADD3 R20, P0, P3, R24, R34, R7 ;  /* 0x000000221814c210 */ /* 0x000fc80007b1e007 */
[----:B------:R-:W-:Y:S02]  /*a36d0*/  @!P4 IADD3.X R21, R31, R35, R6, P0, P3 ;  /* 0x000000231f15c210 */ /* 0x000fe400007e6406 */
[----:B0-----:R-:W-:Y:S01]  /*a36e0*/  @!P2 IADD3 R22, P0, P3, R24, R22, R7 ;  /* 0x000000161816a210 */ /* 0x001fe20007b1e007 */
[----:B----4-:R-:W-:-:S03]  /*a36f0*/  FMUL R16, R150, UR26 ;  /* 0x0000001a96107c20 */ /* 0x010fc60008400000 */
[--C-:B------:R-:W-:Y:S02]  /*a3700*/  @!P2 IADD3.X R23, R31, R23, R6.reuse, P0, P3 ;  /* 0x000000171f17a210 */ /* 0x100fe400007e6406 */
[C-C-:B------:R-:W-:Y:S02]  /*a3710*/  @!P5 IADD3 R17, P0, P3, R3.reuse, R24, R7.reuse ;  /* 0x000000180311d210 */ /* 0x140fe40007b1e007 */
[----:B------:R-:W-:Y:S02]  /*a3720*/  F2FP.SATFINITE.E4M3.F32.PACK_AB_MERGE_C R29, RZ, R16, RZ ;  /* 0x00000010ff1d723e */ /* 0x000fe400048070ff */
[----:B------:R-:W-:Y:S02]  /*a3730*/  @!P5 IADD3.X R26, R2, R31, R6, P0, P3 ;  /* 0x0000001f021ad210 */ /* 0x000fe400007e6406 */
[----:B------:R-:W-:Y:S01]  /*a3740*/  @!P1 IADD3 R25, P0, P3, R3, R24, R7 ;  /* 0x0000001803199210 */ /* 0x000fe20007b1e007 */
[----:B------:R0:W-:Y:S01]  /*a3750*/  @!P4 STG.E.U8 desc[UR30][R20.64+0x1f8], R29 ;  /* 0x0001f81d1400c986 */ /* 0x0001e2000c10111e */
[----:B------:R-:W-:-:S02]  /*a3760*/  @!P5 IADD3 R16, P4, R17, R32, RZ ;  /* 0x000000201110d210 */ /* 0x000fc40007f9e0ff */
[----:B------:R-:W-:Y:S02]  /*a3770*/  @!P1 IADD3.X R28, R2, R31, R6, P0, P3 ;  /* 0x0000001f021c9210 */ /* 0x000fe400007e6406 */
[----:B-1----:R-:W-:Y:S01]  /*a3780*/  @!P1 IADD3 R18, P0, R25, R36, RZ ;  /* 0x0000002419129210 */ /* 0x002fe20007f1e0ff */
[----:B------:R-:W-:Y:S01]  /*a3790*/  FMUL R19, R151, UR26 ;  /* 0x0000001a97137c20 */ /* 0x000fe20008400000 */
[----:B------:R-:W-:Y:S02]  /*a37a0*/  @!P5 IMAD.X R17, R26, 0x1, R33, P4 ;  /* 0x000000011a11d824 */ /* 0x000fe400020e0621 */
[----:B------:R-:W-:Y:S02]  /*a37b0*/  FMUL R24, R222, UR26 ;  /* 0x0000001ade187c20 */ /* 0x000fe40008400000 */
[----:B------:R-:W-:Y:S01]  /*a37c0*/  F2FP.SATFINITE.E4M3.F32.PACK_AB_MERGE_C R27, RZ, R19, RZ ;  /* 0x00000013ff1b723e */ /* 0x000fe200048070ff */
[----:B------:R-:W-:Y:S02]  /*a37d0*/  @!P1 IMAD.X R19, R28, 0x1, R37, P0 ;  /* 0x000000011c139824 */ /* 0x000fe400000e0625 */
[----:B------:R-:W-:-:S02]  /*a37e0*/  F2FP.SATFINITE.E4M3.F32.PACK_AB_MERGE_C R31, RZ, R24, RZ ;  /* 0x00000018ff1f723e */ /* 0x000fc400048070ff */
[----:B------:R0:W-:Y:S04]  /*a37f0*/  @!P2 STG.E.U8 desc[UR30][R22.64+0x1f9], R27 ;  /* 0x0001f91b1600a986 */ /* 0x0001e8000c10111e */
[----:B------:R0:W-:Y:S01]  /*a3800*/  @!P5 STG.E.U8 desc[UR30][R16.64+0x1f8], R31 ;  /* 0x0001f81f1000d986 */ /* 0x0001e2000c10111e */
[----:B--2---:R-:W-:-:S05]  /*a3810*/  FMUL R25, R223, UR26 ;  /* 0x0000001adf197c20 */ /* 0x004fca0008400000 */
[----:B------:R-:W-:-:S05]  /*a3820*/  F2FP.SATFINITE.E4M3.F32.PACK_AB_MERGE_C R25, RZ, R25, RZ ;  /* 0x00000019ff19723e */ /* 0x000fca00048070ff */
[----:B------:R0:W-:Y:S02]  /*a3830*/  @!P1 STG.E.U8 desc[UR30][R18.64+0x1f9], R25 ;  /* 0x0001f91912009986 */ /* 0x0001e4000c10111e */
.L_x_35:
[----:B------:R-:W-:Y:S05]  /*a3840*/  BSYNC B0 ;  /* 0x0000000000007941 */ /* 0x000fea0003800000 */
.L_x_31:
[----:B0-2--5:R-:W2:Y:S04]  /*a3850*/  LDL.LU R17, [R1+0x1494] ;  /* 0x0014940001117983 */ /* 0x025ea80000300800 */
[----:B------:R-:W2:Y:S01]  /*a3860*/  LDL.LU R16, [R1+0x1498] ;  /* 0x0014980001107983 */ /* 0x000ea20000300800 */
[----:B------:R-:W-:Y:S01]  /*a3870*/  ULDC UR10, c[0x0][0xc] ;  /* 0x00000300000a7ab9 */ /* 0x000fe20000000800 */
[----:B------:R-:W-:Y:S01]  /*a3880*/  ULDC UR11, c[0x0][0x10] ;  /* 0x00000400000b7ab9 */ /* 0x000fe20000000800 */
[----:B------:R-:W2:Y:S01]  /*a3890*/  LDC R19, c[0x0][0x14] ;  /* 0x00000500ff137b82 */ /* 0x000ea20000000800 */
[----:B------:R-:W-:Y:S01]  /*a38a0*/  UIMAD.WIDE.U32 UR10, UR10, UR11, URZ ;  /* 0x0000000b0a0a72a5 */ /* 0x000fe2000f8e003f */
[----:B------:R0:W5:Y:S01]  /*a38b0*/  LDL R40, [R1+0x4e0] ;  /* 0x0004e00001287983 */ /* 0x0001620000100800 */
[----:B------:R-:W-:-:S04]  /*a38c0*/  UMOV UR27, 0xffffffff ;  /* 0xffffffff001b7882 */ /* 0x000fc80000000000 */
[----:B--2---:R-:W-:-:S04]  /*a38d0*/  IMAD.WIDE.U32 R16, R19, UR10, R16 ;  /* 0x0000000a13107c25 */ /* 0x004fc8000f8e0010 */
[----:B------:R-:W-:Y:S01]  /*a38e0*/  IMAD R19, R19, UR11, RZ ;  /* 0x0000000b13137c24 */ /* 0x000fe2000f8e02ff */
[----:B------:R-:W-:Y:S01]  /*a38f0*/  ULDC.64 UR10, c[0x0][0x650] ;  /* 0x00019400000a7ab9 */ /* 0x000fe20000000a00 */
[----:B-1----:R-:W-:Y:S01]  /*a3900*/  IMAD.MOV.U32 R33, RZ, RZ, R16 ;  /* 0x000000ffff217224 */ /* 0x002fe200078e0010 */
[----:B------:R-:W-:Y:S01]  /*a3910*/  ISETP.GE.U32.AND P0, PT, R16, UR10, PT ;  /* 0x0000000a10007c0c */ /* 0x000fe2000bf06070 */
[----:B------:R-:W-:Y:S01]  /*a3920*/  IMAD.IADD R35, R17, 0x1, R19 ;  /* 0x0000000111237824 */ /* 0x000fe200078e0213 */
[----:B------:R-:W-:Y:S01]  /*a3930*/  PRMT R17, RZ, 0x7610, R17 ;  /* 0x00007610ff117816 */ /* 0x000fe20000000011 */
[----:B------:R-:W-:-:S03]  /*a3940*/  IMAD.MOV.U32 R16, RZ, RZ, -0x1 ;  /* 0xffffffffff107424 */ /* 0x000fc600078e00ff */
[----:B------:R0:W-:Y:S01]  /*a3950*/  STL [R1+0x1494], R35 ;  /* 0x0014942301007387 */ /* 0x0001e20000100800 */
[----:B------:R-:W-:-:S03]  /*a3960*/  ISETP.GE.U32.AND.EX P0, PT, R35, UR11, PT, P0 ;  /* 0x0000000b23007c0c */ /* 0x000fc6000bf06100 */
[----:B------:R0:W-:Y:S04]  /*a3970*/  STL [R1+0x1498], R33 ;  /* 0x0014982101007387 */ /* 0x0001e80000100800 */
[----:B------:R0:W-:Y:S06]  /*a3980*/  STL [R1+0x1490], R16 ;  /* 0x0014901001007387 */ /* 0x0001ec0000100800 */
[----:B------:R-:W-:Y:S05]  /*a3990*/  @P0 BRA `(.L_x_36) ;  /* 0x00000004007c0947 */ /* 0x000fea0003800000 */
[----:B------:R-:W0:Y:S01]  /*a39a0*/  S2R R28, SR_CTAID.X ;  /* 0x00000000001c7919 */ /* 0x000e220000002500 */
[----:B------:R-:W1:Y:S01]  /*a39b0*/  LDC.64 R22, c[0x0][0x628] ;  /* 0x00018a00ff167b82 */ /* 0x000e620000000a00 */
[----:B------:R-:W-:Y:S01]  /*a39c0*/  ULDC UR6, c[0x0][0x150] ;  /* 0x0000540000067ab9 */ /* 0x000fe20000000800 */
[----:B------:R-:W-:Y:S01]  /*a39d0*/  IMAD.MOV.U32 R20, RZ, RZ, R33 ;  /* 0x000000ffff147224 */ /* 0x000fe200078e0021 */
[----:B------:R-:W2:Y:S01]  /*a39e0*/  S2R R30, SR_CTAID.Y ;  /* 0x00000000001e7919 */ /* 0x000ea20000002600 */
[----:B------:R-:W-:-:S04]  /*a39f0*/  IMAD.MOV.U32 R21, RZ, RZ, R35 ;  /* 0x000000ffff157224 */ /* 0x000fc800078e0023 */
[----:B------:R-:W3:Y:S08]  /*a3a00*/  LDC R31, c[0x0][0x144] ;  /* 0x00005100ff1f7b82 */ /* 0x000ef00000000800 */
[----:B------:R-:W4:Y:S08]  /*a3a10*/  LDC R24, c[0x0][0x630] ;  /* 0x00018c00ff187b82 */ /* 0x000f300000000800 */
[----:B------:R-:W2:Y:S01]  /*a3a20*/  LDC.64 R26, c[0x0][0x620] ;  /* 0x00018800ff1a7b82 */ /* 0x000ea20000000a00 */
[----:B-1----:R-:W-:-:S04]  /*a3a30*/  ISETP.NE.U32.AND P0, PT, R22, RZ, PT ;  /* 0x000000ff1600720c */ /* 0x002fc80003f05070 */
[----:B------:R-:W-:Y:S02]  /*a3a40*/  ISETP.NE.AND.EX P0, PT, R23, RZ, PT, P0 ;  /* 0x000000ff1700720c */ /* 0x000fe40003f05300 */
[----:B0-----:R-:W-:-:S05]  /*a3a50*/  I2FP.F32.U32 R16, R28 ;  /* 0x0000001c00107245 */ /* 0x001fca0000201000 */
[----:B------:R-:W-:-:S04]  /*a3a60*/  FMUL R16, R16, UR6 ;  /* 0x0000000610107c20 */ /* 0x000fc80008400000 */
[----:B------:R0:W1:Y:S02]  /*a3a70*/  F2I.U32.TRUNC.NTZ R29, R16 ;  /* 0x00000010001d7305 */ /* 0x000064000020f000 */
[----:B---34-:R-:W-:Y:S05]  /*a3a80*/  @!P0 BRA `(.L_x_37) ;  /* 0x0000000000288947 */ /* 0x018fea0003800000 */
[----:B0-----:R-:W0:Y:S02]  /*a3a90*/  LDC R16, c[0x0][0x634] ;  /* 0x00018d00ff107b82 */ /* 0x001e240000000800 */
        /* <DEDUP_REMOVED lines=9> */
.L_x_37:
[-CC-:B------:R-:W-:Y:S01]  /*a3b30*/  SHF.R.U64 R39, R20, R24.reuse, R21.reuse ;  /* 0x0000001814277219 */ /* 0x180fe20000001215 */
[----:B------:R-:W3:Y:S01]  /*a3b40*/  LDC.64 R36, c[0x0][0x640] ;  /* 0x00019000ff247b82 */ /* 0x000ee20000000a00 */
[----:B0-----:R-:W-:Y:S01]  /*a3b50*/  SHF.R.U32.HI R16, RZ, R24, R21 ;  /* 0x00000018ff107219 */ /* 0x001fe20000011615 */
[----:B-1----:R-:W-:Y:S01]  /*a3b60*/  IMAD.MOV R29, RZ, RZ, -R29 ;  /* 0x000000ffff1d7224 */ /* 0x002fe200078e0a1d */
[----:B------:R-:W-:Y:S01]  /*a3b70*/  IADD3 R19, P0, RZ, -R39, RZ ;  /* 0x80000027ff137210 */ /* 0x000fe20007f1e0ff */
[----:B------:R-:W-:Y:S01]  /*a3b80*/  ULDC UR6, c[0x0][0x154] ;  /* 0x0000550000067ab9 */ /* 0x000fe20000000800 */
[----:B------:R-:W-:Y:S02]  /*a3b90*/  IMAD.MOV.U32 R21, RZ, RZ, 0x1 ;  /* 0x00000001ff157424 */ /* 0x000fe400078e00ff */
[----:B------:R-:W-:Y:S01]  /*a3ba0*/  IMAD R29, R31, R29, R28 ;  /* 0x0000001d1f1d7224 */ /* 0x000fe200078e021c */
[----:B------:R-:W0:Y:S01]  /*a3bb0*/  LDC R20, c[0x0][0x618] ;  /* 0x00018600ff147b82 */ /* 0x000e220000000800 */
[----:B------:R-:W-:-:S02]  /*a3bc0*/  IMAD.X R17, RZ, RZ, ~R16, P0 ;  /* 0x000000ffff117224 */ /* 0x000fc400000e0e10 */
[----:B------:R-:W-:Y:S02]  /*a3bd0*/  IMAD.MOV.U32 R16, RZ, RZ, R33 ;  /* 0x000000ffff107224 */ /* 0x000fe400078e0021 */
[-C--:B--2---:R-:W-:Y:S02]  /*a3be0*/  IMAD R18, R17, R26.reuse, RZ ;  /* 0x0000001a11127224 */ /* 0x084fe400078e02ff */
[----:B------:R-:W-:Y:S01]  /*a3bf0*/  IMAD.MOV.U32 R17, RZ, RZ, R35 ;  /* 0x000000ffff117224 */ /* 0x000fe200078e0023 */
[----:B------:R-:W1:Y:S01]  /*a3c00*/  LDC R32, c[0x0][0x608] ;  /* 0x00018200ff207b82 */ /* 0x000e620000000800 */
[----:B------:R-:W-:-:S04]  /*a3c10*/  IMAD.WIDE.U32 R16, R19, R26, R16 ;  /* 0x0000001a13107225 */ /* 0x000fc800078e0010 */
[----:B------:R-:W-:-:S03]  /*a3c20*/  IMAD R19, R19, R27, R18 ;  /* 0x0000001b13137224 */ /* 0x000fc600078e0212 */
[----:B------:R-:W2:Y:S01]  /*a3c30*/  LDC R34, c[0x0][0x658] ;  /* 0x00019600ff227b82 */ /* 0x000ea20000000800 */
[----:B------:R-:W-:Y:S01]  /*a3c40*/  I2FP.F32.U32 R18, R30 ;  /* 0x0000001e00127245 */ /* 0x000fe20000201000 */
[----:B------:R-:W-:Y:S01]  /*a3c50*/  IMAD.IADD R17, R17, 0x1, R19 ;  /* 0x0000000111117824 */ /* 0x000fe200078e0213 */
[----:B---3--:R-:W-:Y:S01]  /*a3c60*/  ISETP.NE.U32.AND P0, PT, R36, RZ, PT ;  /* 0x000000ff2400720c */ /* 0x008fe20003f05070 */
[----:B------:R-:W-:Y:S02]  /*a3c70*/  IMAD.MOV.U32 R19, RZ, RZ, -0x1 ;  /* 0xffffffffff137424 */ /* 0x000fe400078e00ff */
[----:B------:R-:W-:Y:S02]  /*a3c80*/  FMUL R18, R18, UR6 ;  /* 0x0000000612127c20 */ /* 0x000fe40008400000 */
[----:B------:R-:W3:Y:S01]  /*a3c90*/  LDC R27, c[0x0][0x148] ;  /* 0x00005200ff1b7b82 */ /* 0x000ee20000000800 */
[----:B0-----:R-:W-:Y:S01]  /*a3ca0*/  SHF.R.U64 R24, R16, R20, R17 ;  /* 0x0000001410187219 */ /* 0x001fe20000001211 */
[----:B------:R0:W4:Y:S01]  /*a3cb0*/  F2I.U32.TRUNC.NTZ R25, R18 ;  /* 0x0000001200197305 */ /* 0x000122000020f000 */
[----:B------:R-:W-:-:S02]  /*a3cc0*/  ISETP.NE.AND.EX P0, PT, R37, RZ, PT, P0 ;  /* 0x000000ff2500720c */ /* 0x000fc40003f05300 */
[----:B------:R-:W-:-:S03]  /*a3cd0*/  SHF.R.U32.HI R17, RZ, R20, R17 ;  /* 0x00000014ff117219 */ /* 0x000fc60000011611 */
[----:B------:R-:W0:Y:S01]  /*a3ce0*/  LDC R28, c[0x0][0x600] ;  /* 0x00018000ff1c7b82 */ /* 0x000e220000000800 */
[-CC-:B-1----:R-:W-:Y:S02]  /*a3cf0*/  SHF.R.U64 R22, R24, R32.reuse, R17.reuse ;  /* 0x0000002018167219 */ /* 0x182fe40000001211 */
[----:B------:R-:W-:-:S05]  /*a3d00*/  SHF.R.U32.HI R17, RZ, R32, R17 ;  /* 0x00000020ff117219 */ /* 0x000fca0000011611 */
[----:B------:R-:W1:Y:S01]  /*a3d10*/  LDC R33, c[0x0][0x648] ;  /* 0x00019200ff217b82 */ /* 0x000e620000000800 */
[-CC-:B--2---:R-:W-:Y:S02]  /*a3d20*/  SHF.R.U64 R26, R22, R34.reuse, R17.reuse ;  /* 0x00000022161a7219 */ /* 0x184fe40000001211 */
[-C--:B------:R-:W-:Y:S02]  /*a3d30*/  SHF.L.U32 R19, R19, R34.reuse, RZ ;  /* 0x0000002213137219 */ /* 0x080fe400000006ff */
[-C--:B------:R-:W-:Y:S01]  /*a3d40*/  SHF.R.U32.HI R17, RZ, R34.reuse, R17 ;  /* 0x00000022ff117219 */ /* 0x080fe20000011611 */
[----:B------:R-:W-:Y:S01]  /*a3d50*/  IMAD.MOV.U32 R16, RZ, RZ, R26 ;  /* 0x000000ffff107224 */ /* 0x000fe200078e001a */
[----:B------:R-:W-:Y:S01]  /*a3d60*/  SHF.L.U32 R34, R21, R34, RZ ;  /* 0x0000002215227219 */ /* 0x000fe200000006ff */
[----:B------:R-:W2:Y:S01]  /*a3d70*/  LDC R35, c[0x0][0x638] ;  /* 0x00018e00ff237b82 */ /* 0x000ea20000000800 */
[----:B------:R-:W-:-:S07]  /*a3d80*/  LOP3.LUT R31, RZ, R19, RZ, 0x33, !PT ;  /* 0x00000013ff1f7212 */ /* 0x000fce00078e33ff */
[----:B------:R-:W0:Y:S01]  /*a3d90*/  LDC R38, c[0x0][0x610] ;  /* 0x00018400ff267b82 */ /* 0x000e220000000800 */
[----:B----4-:R-:W-:Y:S05]  /*a3da0*/  @!P0 BRA `(.L_x_38) ;  /* 0x0000000000288947 */ /* 0x010fea0003800000 */
[----:B------:R-:W4:Y:S02]  /*a3db0*/  LDC R21, c[0x0][0x64c] ;  /* 0x00019300ff157b82 */ /* 0x000f240000000800 */
[----:B----4-:R-:W-:-:S05]  /*a3dc0*/  IADD3 R21, P0, R26, R21, RZ ;  /* 0x000000151a157210 */ /* 0x010fca0007f1e0ff */
[----:B------:R-:W-:-:S04]  /*a3dd0*/  IMAD.X R23, RZ, RZ, R17, P0 ;  /* 0x000000ffff177224 */ /* 0x000fc800000e0611 */
[----:B------:R-:W-:-:S04]  /*a3de0*/  IMAD.WIDE.U32 R16, R23, R36, RZ ;  /* 0x0000002417107225 */ /* 0x000fc800078e00ff */
[----:B0-----:R-:W-:-:S04]  /*a3df0*/  IMAD.WIDE.U32 R18, P0, R21, R37, R16 ;  /* 0x0000002515127225 */ /* 0x001fc80007800010 */
[----:B------:R-:W-:-:S04]  /*a3e00*/  IMAD.WIDE.U32 R16, R21, R36, RZ ;  /* 0x0000002415107225 */ /* 0x000fc800078e00ff */
[----:B------:R-:W-:Y:S01]  /*a3e10*/  IMAD.X R21, RZ, RZ, RZ, P0 ;  /* 0x000000ffff157224 */ /* 0x000fe200000e06ff */
[----:B------:R-:W-:Y:S01]  /*a3e20*/  IADD3 RZ, P0, R17, R18, RZ ;  /* 0x0000001211ff7210 */ /* 0x000fe20007f1e0ff */
[----:B------:R-:W-:-:S04]  /*a3e30*/  IMAD.MOV.U32 R20, RZ, RZ, R19 ;  /* 0x000000ffff147224 */ /* 0x000fc800078e0013 */
[----:B------:R-:W-:-:S08]  /*a3e40*/  IMAD.WIDE.U32.X R16, R23, R37, R20, P0 ;  /* 0x0000002517107225 */ /* 0x000fd000000e0414 */
.L_x_38:
[----:B0-----:R-:W0:Y:S01]  /*a3e50*/  LDC R18, c[0x0][0x65c] ;  /* 0x00019700ff127b82 */ /* 0x001e220000000800 */
[----:B-1----:R-:W-:Y:S01]  /*a3e60*/  SHF.R.U64 R16, R16, R33, R17 ;  /* 0x0000002110107219 */ /* 0x002fe20000001211 */
[----:B------:R-:W-:Y:S01]  /*a3e70*/  VIADD R21, R28, 0xffffffff ;  /* 0xffffffff1c157836 */ /* 0x000fe20000000000 */
[----:B------:R-:W-:Y:S01]  /*a3e80*/  LOP3.LUT R19, R22, R31, RZ, 0xc0, !PT ;  /* 0x0000001f16137212 */ /* 0x000fe200078ec0ff */
[----:B------:R-:W-:Y:S01]  /*a3e90*/  IMAD.MOV R25, RZ, RZ, -R25 ;  /* 0x000000ffff197224 */ /* 0x000fe200078e0a19 */
[----:B------:R-:W-:Y:S01]  /*a3ea0*/  R2UR UR27, R39 ;  /* 0x00000000271b72ca */ /* 0x000fe200000e0000 */
[----:B------:R-:W-:Y:S01]  /*a3eb0*/  IMAD.MOV R17, RZ, RZ, -R16 ;  /* 0x000000ffff117224 */ /* 0x000fe200078e0a10 */
[----:B------:R-:W-:Y:S01]  /*a3ec0*/  LOP3.LUT R24, R24, R21, RZ, 0xc0, !PT ;  /* 0x0000001518187212 */ /* 0x000fe200078ec0ff */
[----:B------:R-:W-:Y:S02]  /*a3ed0*/  IMAD R16, R34, R16, R19 ;  /* 0x0000001022107224 */ /* 0x000fe400078e0213 */
[----:B--2---:R-:W-:-:S04]  /*a3ee0*/  IMAD R17, R17, R35, R26 ;  /* 0x0000002311117224 */ /* 0x004fc800078e021a */
[----:B------:R-:W-:Y:S01]  /*a3ef0*/  IMAD R17, R17, R28, R24 ;  /* 0x0000001c11117224 */ /* 0x000fe200078e0218 */
[----:B0-----:R-:W-:Y:S01]  /*a3f00*/  ISETP.NE.AND P0, PT, R18, 0x1, PT ;  /* 0x000000011200780c */ /* 0x001fe20003f05270 */
[----:B------:R-:W-:-:S12]  /*a3f10*/  IMAD.MOV.U32 R18, RZ, RZ, 0x1 ;  /* 0x00000001ff127424 */ /* 0x000fd800078e00ff */
[----:B---3--:R-:W-:-:S04]  /*a3f20*/  @P0 IMAD R29, R27, R25, R30 ;  /* 0x000000191b1d0224 */ /* 0x008fc800078e021e */
[----:B------:R-:W-:-:S05]  /*a3f30*/  IMAD R16, R16, R38, R29 ;  /* 0x0000002610107224 */ /* 0x000fca00078e021d */
[----:B------:R-:W-:Y:S02]  /*a3f40*/  SEL R19, R17, R16, !P0 ;  /* 0x0000001011137207 */ /* 0x000fe40004000000 */
[----:B-----5:R-:W-:Y:S02]  /*a3f50*/  SEL R40, R16, R17, !P0 ;  /* 0x0000001110287207 */ /* 0x020fe40004000000 */
[----:B------:R-:W-:Y:S01]  /*a3f60*/  PRMT R17, R18, 0x7610, R17 ;  /* 0x0000761012117816 */ /* 0x000fe20000000011 */
[----:B------:R1:W-:Y:S04]  /*a3f70*/  STL [R1+0x1490], R19 ;  /* 0x0014901301007387 */ /* 0x0003e80000100800 */
[----:B------:R1:W-:Y:S02]  /*a3f80*/  STL [R1+0x4e0], R40 ;  /* 0x0004e02801007387 */ /* 0x0003e40000100800 */
.L_x_36:
[----:B------:R-:W-:Y:S01]  /*a3f90*/  UIADD3 UR5, UR24, UR5, URZ ;  /* 0x0000000518057290 */ /* 0x000fe2000fffe03f */
[----:B0----5:R-:W-:Y:S01]  /*a3fa0*/  IMAD.MOV.U32 R16, RZ, RZ, R40 ;  /* 0x000000ffff107224 */ /* 0x021fe200078e0028 */
[----:B------:R-:W-:Y:S02]  /*a3fb0*/  LOP3.LUT P0, RZ, R17, 0xff, RZ, 0xc0, !PT ;  /* 0x000000ff11ff7812 */ /* 0x000fe4000780c0ff */
[----:B------:R-:W-:Y:S02]  /*a3fc0*/  USHF.R.U32.HI UR6, URZ, 0x1, UR5 ;  /* 0x000000013f067899 */ /* 0x000fe40008011605 */
[----:B------:R0:W-:Y:S01]  /*a3fd0*/  STL [R1+0x148c], R16 ;  /* 0x00148c1001007387 */ /* 0x0001e20000100800 */
[----:B------:R-:W-:Y:S02]  /*a3fe0*/  UISETP.GT.U32.AND UP0, UPT, UR5, 0x1, UPT ;  /* 0x000000010500788c */ /* 0x000fe4000bf04070 */
[----:B------:R-:W-:Y:S02]  /*a3ff0*/  ULOP3.LUT UR6, UR6, 0x1, URZ, 0xc0, !UPT ;  /* 0x0000000106067892 */ /* 0x000fe4000f8ec03f */
[----:B------:R-:W-:-:S02]  /*a4000*/  UISETP.LT.U32.AND UP0, UPT, UR24, 0x2, UP0 ;  /* 0x000000021800788c */ /* 0x000fc40008701070 */
[----:B------:R-:W-:Y:S02]  /*a4010*/  UISETP.NE.U32.AND UP1, UPT, UR6, 0x1, UPT ;  /* 0x000000010600788c */ /* 0x000fe4000bf25070 */
[----:B------:R-:W-:Y:S02]  /*a4020*/  USEL UR9, URZ, 0x1, !UP0 ;  /* 0x000000013f097887 */ /* 0x000fe4000c000000 */
[----:B------:R-:W-:Y:S02]  /*a4030*/  UISETP.GT.U32.AND UP1, UPT, UR24, 0x1, !UP1 ;  /* 0x000000011800788c */ /* 0x000fe4000cf24070 */
[----:B------:R-:W-:Y:S02]  /*a4040*/  ULOP3.LUT UR5, UR5, 0x1, URZ, 0xc0, !UPT ;  /* 0x0000000105057892 */ /* 0x000fe4000f8ec03f */
[----:B------:R-:W-:-:S04]  /*a4050*/  USEL UR6, URZ, 0x1, !UP1 ;  /* 0x000000013f067887 */ /* 0x000fc8000c800000 */
[----:B------:R-:W-:Y:S01]  /*a4060*/  ULOP3.LUT UR4, UR6, UR4, UR9, 0x96, !UPT ;  /* 0x0000000406047292 */ /* 0x000fe2000f8e9609 */
[----:B0-----:R-:W-:Y:S11]  /*a4070*/  @P0 BRA `(.L_x_39) ;  /* 0xfffff5cc00fc0947 */ /* 0x001ff6000383ffff */
[----:B------:R-:W-:Y:S05]  /*a4080*/  EXIT ;  /* 0x000000000000794d */ /* 0x000fea0003800000 */
.L_x_3:
[----:B------:R-:W2:Y:S01]  /*a4090*/  LDL R17, [R1+0x1498] ;  /* 0x0014980001117983 */ /* 0x000ea20000100800 */
[----:B------:R-:W-:-:S03]  /*a40a0*/  ULDC.64 UR4, c[0x0][0x650] ;  /* 0x0001940000047ab9 */ /* 0x000fc60000000a00 */
[----:B------:R-:W3:Y:S01]  /*a40b0*/  LDL R18, [R1+0x1494] ;  /* 0x0014940001127983 */ /* 0x000ee20000100800 */
[----:B------:R-:W-:Y:S01]  /*a40c0*/  PRMT R6, RZ, 0x7610, R6 ;  /* 0x00007610ff067816 */ /* 0x000fe20000000006 */
[----:B------:R-:W-:Y:S02]  /*a40d0*/  IMAD.MOV.U32 R5, RZ, RZ, -0x1 ;  /* 0xffffffffff057424 */ /* 0x000fe400078e00ff */
[----:B------:R-:W-:Y:S02]  /*a40e0*/  IMAD.MOV.U32 R4, RZ, RZ, -0x1 ;  /* 0xffffffffff047424 */ /* 0x000fe400078e00ff */
[----:B------:R-:W-:Y:S01]  /*a40f0*/  IMAD.MOV.U32 R10, RZ, RZ, -0x1 ;  /* 0xffffffffff0a7424 */ /* 0x000fe200078e00ff */
[----:B--2---:R-:W-:-:S04]  /*a4100*/  ISETP.GE.U32.AND P0, PT, R17, UR4, PT ;  /* 0x0000000411007c0c */ /* 0x004fc8000bf06070 */
[----:B---3--:R-:W-:-:S13]  /*a4110*/  ISETP.GE.U32.AND.EX P0, PT, R18, UR5, PT, P0 ;  /* 0x0000000512007c0c */ /* 0x008fda000bf06100 */
[----:B------:R-:W-:Y:S05]  /*a4120*/  @P0 BRA `(.L_x_40) ;  /* 0x0000000400640947 */ /* 0x000fea0003800000 */
        /* <DEDUP_REMOVED lines=18> */
.L_x_41:
[--C-:B------:R-:W-:Y:S01]  /*a4250*/  SHF.R.U64 R10, R8, R12, R9.reuse ;  /* 0x0000000c080a7219 */ /* 0x100fe20000001209 */
[----:B------:R-:W-:Y:S01]  /*a4260*/  IMAD.MOV.U32 R5, RZ, RZ, R18 ;  /* 0x000000ffff057224 */ /* 0x000fe200078e0012 */
[----:B------:R-:W-:Y:S01]  /*a4270*/  I2FP.F32.U32 R6, R2 ;  /* 0x0000000200067245 */ /* 0x000fe20000201000 */
[----:B------:R-:W0:Y:S01]  /*a4280*/  LDC R16, c[0x0][0x618] ;  /* 0x00018600ff107b82 */ /* 0x000e220000000800 */
[----:B------:R-:W-:Y:S01]  /*a4290*/  SHF.R.U32.HI R3, RZ, R12, R9 ;  /* 0x0000000cff037219 */ /* 0x000fe20000011609 */
[----:B------:R-:W-:Y:S01]  /*a42a0*/  ULDC UR4, c[0x0][0x150] ;  /* 0x0000540000047ab9 */ /* 0x000fe20000000800 */
[----:B------:R-:W-:Y:S01]  /*a42b0*/  IADD3 R7, P0, RZ, -R10, RZ ;  /* 0x8000000aff077210 */ /* 0x000fe20007f1e0ff */
[----:B------:R-:W-:Y:S01]  /*a42c0*/  FMUL R9, R6, UR4 ;  /* 0x0000000406097c20 */ /* 0x000fe20008400000 */
[----:B------:R-:W-:Y:S01]  /*a42d0*/  IMAD.MOV.U32 R4, RZ, RZ, R17 ;  /* 0x000000ffff047224 */ /* 0x000fe200078e0011 */
[----:B------:R-:W-:Y:S02]  /*a42e0*/  ULDC UR4, c[0x0][0x154] ;  /* 0x0000550000047ab9 */ /* 0x000fe40000000800 */
[----:B------:R-:W1:Y:S01]  /*a42f0*/  LDC.64 R18, c[0x0][0x640] ;  /* 0x00019000ff127b82 */ /* 0x000e620000000a00 */
[----:B------:R-:W-:Y:S01]  /*a4300*/  IMAD.X R3, RZ, RZ, ~R3, P0 ;  /* 0x000000ffff037224 */ /* 0x000fe200000e0e03 */
[----:B------:R-:W2:Y:S01]  /*a4310*/  F2I.U32.TRUNC.NTZ R9, R9 ;  /* 0x0000000900097305 */ /* 0x000ea2000020f000 */
[----:B------:R-:W-:-:S04]  /*a4320*/  IMAD.WIDE.U32 R4, R7, R14, R4 ;  /* 0x0000000e07047225 */ /* 0x000fc800078e0004 */
[----:B------:R-:W-:Y:S01]  /*a4330*/  IMAD R6, R3, R14, RZ ;  /* 0x0000000e03067224 */ /* 0x000fe200078e02ff */
[----:B------:R-:W3:Y:S03]  /*a4340*/  LDC R11, c[0x0][0x144] ;  /* 0x00005100ff0b7b82 */ /* 0x000ee60000000800 */
[----:B------:R-:W-:Y:S02]  /*a4350*/  IMAD R3, R7, R15, R6 ;  /* 0x0000000f07037224 */ /* 0x000fe400078e0206 */
[----:B------:R-:W-:Y:S02]  /*a4360*/  IMAD.MOV.U32 R6, RZ, RZ, -0x1 ;  /* 0xffffffffff067424 */ /* 0x000fe400078e00ff */
[----:B------:R-:W-:Y:S01]  /*a4370*/  IMAD.IADD R3, R5, 0x1, R3 ;  /* 0x0000000105037824 */ /* 0x000fe200078e0203 */
[----:B------:R-:W4:Y:S01]  /*a4380*/  LDC R12, c[0x0][0x608] ;  /* 0x00018200ff0c7b82 */ /* 0x000f220000000800 */
[----:B------:R-:W-:-:S03]  /*a4390*/  I2FP.F32.U32 R5, R0 ;  /* 0x0000000000057245 */ /* 0x000fc60000201000 */
[-C--:B0-----:R-:W-:Y:S01]  /*a43a0*/  SHF.R.U64 R8, R4, R16.reuse, R3 ;  /* 0x0000001004087219 */ /* 0x081fe20000001203 */
[----:B--2---:R-:W-:Y:S01]  /*a43b0*/  IMAD.MOV R4, RZ, RZ, -R9 ;  /* 0x000000ffff047224 */ /* 0x004fe200078e0a09 */
[----:B------:R-:W-:Y:S01]  /*a43c0*/  SHF.R.U32.HI R3, RZ, R16, R3 ;  /* 0x00000010ff037219 */ /* 0x000fe20000011603 */
[----:B------:R-:W-:Y:S01]  /*a43d0*/  FMUL R5, R5, UR4 ;  /* 0x0000000405057c20 */ /* 0x000fe20008400000 */
[----:B------:R-:W0:Y:S01]  /*a43e0*/  LDC R7, c[0x0][0x658] ;  /* 0x00019600ff077b82 */ /* 0x000e220000000800 */
[----:B-1----:R-:W-:-:S04]  /*a43f0*/  ISETP.NE.U32.AND P0, PT, R18, RZ, PT ;  /* 0x000000ff1200720c */ /* 0x002fc80003f05070 */
[----:B------:R-:W-:-:S03]  /*a4400*/  ISETP.NE.AND.EX P0, PT, R19, RZ, PT, P0 ;  /* 0x000000ff1300720c */ /* 0x000fc60003f05300 */
[----:B------:R-:W1:Y:S01]  /*a4410*/  LDC R15, c[0x0][0x148] ;  /* 0x00005200ff0f7b82 */ /* 0x000e620000000800 */
[----:B---3--:R-:W-:Y:S02]  /*a4420*/  IMAD R17, R11, R4, R2 ;  /* 0x000000040b117224 */ /* 0x008fe400078e0202 */
[----:B------:R-:W-:-:S05]  /*a4430*/  IMAD.MOV.U32 R4, RZ, RZ, 0x1 ;  /* 0x00000001ff047424 */ /* 0x000fca00078e00ff */
[----:B------:R-:W2:Y:S01]  /*a4440*/  LDC R14, c[0x0][0x600] ;  /* 0x00018000ff0e7b82 */ /* 0x000ea20000000800 */
[-CC-:B----4-:R-:W-:Y:S02]  /*a4450*/  SHF.R.U64 R11, R8, R12.reuse, R3.reuse ;  /* 0x0000000c080b7219 */ /* 0x190fe40000001203 */
[----:B------:R-:W-:Y:S02]  /*a4460*/  SHF.R.U32.HI R2, RZ, R12, R3 ;  /* 0x0000000cff027219 */ /* 0x000fe40000011603 */
[----:B------:R3:W4:Y:S03]  /*a4470*/  F2I.U32.TRUNC.NTZ R12, R5 ;  /* 0x00000005000c7305 */ /* 0x000726000020f000 */
[----:B------:R-:W1:Y:S01]  /*a4480*/  LDC R20, c[0x0][0x648] ;  /* 0x00019200ff147b82 */ /* 0x000e620000000800 */
[-C--:B0-----:R-:W-:Y:S02]  /*a4490*/  SHF.R.U64 R13, R11, R7.reuse, R2 ;  /* 0x000000070b0d7219 */ /* 0x081fe40000001202 */
[----:B------:R-:W-:-:S02]  /*a44a0*/  SHF.L.U32 R6, R6, R7, RZ ;  /* 0x0000000706067219 */ /* 0x000fc400000006ff */
[-C--:B------:R-:W-:Y:S01]  /*a44b0*/  SHF.R.U32.HI R3, RZ, R7.reuse, R2 ;  /* 0x00000007ff037219 */ /* 0x080fe20000011602 */
[----:B------:R-:W-:Y:S01]  /*a44c0*/  IMAD.MOV.U32 R2, RZ, RZ, R13 ;  /* 0x000000ffff027224 */ /* 0x000fe200078e000d */
[----:B------:R-:W-:Y:S01]  /*a44d0*/  SHF.L.U32 R16, R4, R7, RZ ;  /* 0x0000000704107219 */ /* 0x000fe200000006ff */
[----:B------:R-:W0:Y:S01]  /*a44e0*/  LDC R21, c[0x0][0x638] ;  /* 0x00018e00ff157b82 */ /* 0x000e220000000800 */
[----:B------:R-:W-:-:S07]  /*a44f0*/  LOP3.LUT R22, RZ, R6, RZ, 0x33, !PT ;  /* 0x00000006ff167212 */ /* 0x000fce00078e33ff */
[----:B------:R-:W0:Y:S01]  /*a4500*/  LDC R23, c[0x0][0x610] ;  /* 0x00018400ff177b82 */ /* 0x000e220000000800 */
[----:B---34-:R-:W-:Y:S05]  /*a4510*/  @!P0 BRA `(.L_x_42) ;  /* 0x0000000000288947 */ /* 0x018fea0003800000 */
[----:B------:R-:W3:Y:S02]  /*a4520*/  LDC R2, c[0x0][0x64c] ;  /* 0x00019300ff027b82 */ /* 0x000ee40000000800 */
[----:B---3--:R-:W-:-:S05]  /*a4530*/  IADD3 R7, P0, R13, R2, RZ ;  /* 0x000000020d077210 */ /* 0x008fca0007f1e0ff */
        /* <DEDUP_REMOVED lines=8> */
.L_x_42:
[----:B------:R-:W3:Y:S01]  /*a45c0*/  LDC R4, c[0x0][0x65c] ;  /* 0x00019700ff047b82 */ /* 0x000ee20000000800 */
[----:B-1----:R-:W-:Y:S01]  /*a45d0*/  SHF.R.U64 R3, R2, R20, R3 ;  /* 0x0000001402037219 */ /* 0x002fe20000001203 */
[----:B--2---:R-:W-:Y:S01]  /*a45e0*/  VIADD R5, R14, 0xffffffff ;  /* 0xffffffff0e057836 */ /* 0x004fe20000000000 */
[----:B------:R-:W-:Y:S01]  /*a45f0*/  LOP3.LUT R2, R11, R22, RZ, 0xc0, !PT ;  /* 0x000000160b027212 */ /* 0x000fe200078ec0ff */
[----:B------:R-:W-:Y:S02]  /*a4600*/  IMAD.MOV R12, RZ, RZ, -R12 ;  /* 0x000000ffff0c7224 */ /* 0x000fe400078e0a0c */
[----:B------:R-:W-:Y:S02]  /*a4610*/  IMAD.MOV.U32 R6, RZ, RZ, 0x1 ;  /* 0x00000001ff067424 */ /* 0x000fe400078e00ff */
[----:B------:R-:W-:Y:S01]  /*a4620*/  IMAD R2, R16, R3, R2 ;  /* 0x0000000310027224 */ /* 0x000fe200078e0202 */
[----:B---3--:R-:W-:Y:S01]  /*a4630*/  ISETP.NE.AND P0, PT, R4, 0x1, PT ;  /* 0x000000010400780c */ /* 0x008fe20003f05270 */
[----:B------:R-:W-:Y:S01]  /*a4640*/  IMAD.MOV R4, RZ, RZ, -R3 ;  /* 0x000000ffff047224 */ /* 0x000fe200078e0a03 */
[----:B------:R-:W-:-:S11]  /*a4650*/  LOP3.LUT R3, R8, R5, RZ, 0xc0, !PT ;  /* 0x0000000508037212 */ /* 0x000fd600078ec0ff */
[----:B------:R-:W-:Y:S02]  /*a4660*/  @P0 IMAD R17, R15, R12, R0 ;  /* 0x0000000c0f110224 */ /* 0x000fe400078e0200 */
[----:B0-----:R-:W-:Y:S02]  /*a4670*/  IMAD R0, R4, R21, R13 ;  /* 0x0000001504007224 */ /* 0x001fe400078e020d */
[----:B------:R-:W-:Y:S02]  /*a4680*/  IMAD R5, R2, R23, R17 ;  /* 0x0000001702057224 */ /* 0x000fe400078e0211 */
[----:B------:R-:W-:-:S05]  /*a4690*/  IMAD R0, R0, R14, R3 ;  /* 0x0000000e00007224 */ /* 0x000fca00078e0203 */
[----:B------:R-:W-:Y:S02]  /*a46a0*/  SEL R4, R0, R5, !P0 ;  /* 0x0000000500047207 */ /* 0x000fe40004000000 */
[----:B------:R-:W-:-:S07]  /*a46b0*/  SEL R5, R5, R0, !P0 ;  /* 0x0000000005057207 */ /* 0x000fce0004000000 */
.L_x_40:
[----:B------:R-:W-:-:S08]  /*a46c0*/  NOP ;  /* 0x0000000000007918 */ /* 0x000fd00000000000 */
[----:B------:R-:W0:-:S00]  /*a46d0*/  USETMAXREG.DEALLOC.CTAPOOL 0x18 ;  /* 0x00000018000079c8 */ /* 0x000e0000080e0500 */
[----:B------:R-:W-:-:S13]  /*a46e0*/  ISETP.NE.AND P0, PT, RZ, UR6, PT ;  /* 0x00000006ff007c0c */ /* 0x000fda000bf05270 */
[----:B------:R-:W-:Y:S05]  /*a46f0*/  @P0 EXIT ;  /* 0x000000000000094d */ /* 0x000fea0003800000 */
[----:B0-----:R-:W-:Y:S01]  /*a4700*/  LOP3.LUT P0, RZ, R6, 0xff, RZ, 0xc0, !PT ;  /* 0x000000ff06ff7812 */ /* 0x001fe2000780c0ff */
[----:B------:R-:W-:Y:S02]  /*a4710*/  IMAD.MOV.U32 R0, RZ, RZ, 0x1 ;  /* 0x00000001ff007424 */ /* 0x000fe400078e00ff */
[----:B------:R-:W-:-:S10]  /*a4720*/  IMAD.MOV.U32 R6, RZ, RZ, RZ ;  /* 0x000000ffff067224 */ /* 0x000fd400078e00ff */
[----:B------:R-:W-:Y:S05]  /*a4730*/  @!P0 BRA `(.L_x_43) ;  /* 0x0000000c00548947 */ /* 0x000fea0003800000 */
[----:B------:R-:W0:Y:S01]  /*a4740*/  LDC R0, c[0x0][0x28c] ;  /* 0x0000a300ff007b82 */ /* 0x000e220000000800 */
[----:B------:R-:W1:Y:S01]  /*a4750*/  S2R R2, SR_TID.X ;  /* 0x0000000000027919 */ /* 0x000e620000002100 */
[----:B------:R-:W-:Y:S01]  /*a4760*/  ULDC UR8, c[0x0][0xc] ;  /* 0x0000030000087ab9 */ /* 0x000fe20000000800 */
[----:B------:R-:W-:Y:S01]  /*a4770*/  ULDC UR9, c[0x0][0x10] ;  /* 0x0000040000097ab9 */ /* 0x000fe20000000800 */
[----:B------:R-:W-:Y:S01]  /*a4780*/  ULDC UR5, c[0x0][0x658] ;  /* 0x0001960000057ab9 */ /* 0x000fe20000000800 */
[----:B------:R-:W-:Y:S01]  /*a4790*/  UMOV UR6, 0xffffffff ;  /* 0xffffffff00067882 */ /* 0x000fe20000000000 */
[----:B------:R-:W-:Y:S01]  /*a47a0*/  UMOV UR10, 0x1 ;  /* 0x00000001000a7882 */ /* 0x000fe20000000000 */
[----:B------:R-:W-:Y:S01]  /*a47b0*/  UIMAD.WIDE.U32 UR8, UR8, UR9, URZ ;  /* 0x00000009080872a5 */ /* 0x000fe2000f8e003f */
[----:B------:R-:W-:Y:S01]  /*a47c0*/  BSSY B0, `(.L_x_43) ;  /* 0x00000cc000007945 */ /* 0x000fe20003800000 */
[----:B------:R-:W-:Y:S01]  /*a47d0*/  USHF.L.U32 UR6, UR6, UR5, URZ ;  /* 0x0000000506067299 */ /* 0x000fe2000800063f */
[----:B------:R-:W-:Y:S01]  /*a47e0*/  IMAD.MOV.U32 R9, RZ, RZ, 0x1 ;  /* 0x00000001ff097424 */ /* 0x000fe200078e00ff */
[----:B------:R-:W-:Y:S01]  /*a47f0*/  USHF.L.U32 UR19, UR10, UR5, URZ ;  /* 0x000000050a137299 */ /* 0x000fe2000800063f */
[----:B------:R-:W-:Y:S01]  /*a4800*/  IMAD.MOV.U32 R6, RZ, RZ, RZ ;  /* 0x000000ffff067224 */ /* 0x000fe200078e00ff */
[----:B------:R-:W-:Y:S01]  /*a4810*/  ULDC UR4, c[0x0][0x600] ;  /* 0x0001800000047ab9 */ /* 0x000fe20000000800 */
[----:B------:R-:W-:Y:S01]  /*a4820*/  ULDC UR5, c[0x0][0x14] ;  /* 0x0000050000057ab9 */ /* 0x000fe20000000800 */
[----:B------:R-:W-:-:S02]  /*a4830*/  ULOP3.LUT UR21, UR7, 0x2, URZ, 0xfc, !UPT ;  /* 0x0000000207157892 */ /* 0x000fc4000f8efc3f */
[----:B------:R-:W-:Y:S02]  /*a4840*/  UIMAD.WIDE.U32 UR22, UR8, UR5, URZ ;  /* 0x00000005081672a5 */ /* 0x000fe4000f8e003f */
[----:B------:R-:W-:Y:S02]  /*a4850*/  UIMAD UR13, UR9, UR5, URZ ;  /* 0x00000005090d72a4 */ /* 0x000fe4000f8e023f */
[----:B------:R-:W-:Y:S02]  /*a4860*/  UIADD3 UR4, UR4, -0x1, URZ ;  /* 0xffffffff04047890 */ /* 0x000fe4000fffe03f */
[----:B------:R-:W-:Y:S01]  /*a4870*/  ULOP3.LUT UR18, URZ, UR6, URZ, 0x33, !UPT ;  /* 0x000000063f127292 */ /* 0x000fe2000f8e333f */
[----:B0-----:R-:W-:Y:S01]  /*a4880*/  VIADD R0, R0, 0x7f ;  /* 0x0000007f00007836 */ /* 0x001fe20000000000 */
[----:B------:R-:W-:Y:S01]  /*a4890*/  UIADD3 UR13, UR23, UR13, URZ ;  /* 0x0000000d170d7290 */ /* 0x000fe2000fffe03f */
[----:B------:R-:W-:-:S03]  /*a48a0*/  ULDC.64 UR24, c[0x0][0x198] ;  /* 0x0000660000187ab9 */ /* 0x000fc60000000a00 */
[----:B------:R-:W-:-:S04]  /*a48b0*/  SHF.R.S32.HI R3, RZ, 0x1f, R0 ;  /* 0x0000001fff037819 */ /* 0x000fc80000011400 */
[----:B------:R-:W-:Y:S01]  /*a48c0*/  LEA.HI R3, R3, R0, RZ, 0x7 ;  /* 0x0000000003037211 */ /* 0x000fe200078f38ff */
[----:B------:R-:W-:Y:S01]  /*a48d0*/  IMAD.MOV.U32 R0, RZ, RZ, 0x1 ;  /* 0x00000001ff007424 */ /* 0x000fe200078e00ff */
[C---:B-1----:R-:W-:Y:S02]  /*a48e0*/  LOP3.LUT P3, RZ, R2.reuse, 0x7f, RZ, 0xc0, !PT ;  /* 0x0000007f02ff7812 */ /* 0x042fe4000786c0ff */
[----:B------:R-:W-:Y:S02]  /*a48f0*/  SHF.R.S32.HI R7, RZ, 0x7, R3 ;  /* 0x00000007ff077819 */ /* 0x000fe40000011403 */
[----:B------:R-:W-:-:S03]  /*a4900*/  LOP3.LUT P0, RZ, R2, 0x1f, RZ, 0xc0, !PT ;  /* 0x0000001f02ff7812 */ /* 0x000fc6000780c0ff */
[----:B------:R-:W-:Y:S01]  /*a4910*/  VIADD R14, R7, 0x1 ;  /* 0x00000001070e7836 */ /* 0x000fe20000000000 */
[----:B------:R-:W-:-:S13]  /*a4920*/  PLOP3.LUT P0, PT, P0, P3, PT, 0x8a, 0x0 ;  /* 0x000000000000781c */ /* 0x000fda0000707172 */
.L_x_55:
[----:B------:R-:W-:-:S03]  /*a4930*/  UMOV UR5, 0xffffffff ;  /* 0xffffffff00057882 */ /* 0x000fc60000000000 */
[----:B------:R-:W-:Y:S05]  /*a4940*/  BRA.DIV UR5, `(.L_x_44) ;  /* 0x0000000e05847947 */ /* 0x000fea000b800000 */
[----:B------:R-:W-:-:S13]  /*a4950*/  ELECT P1, URZ, PT ;  /* 0x00000000003f782f */ /* 0x000fda0003820000 */
.L_x_64:
[----:B------:R-:W0:Y:S01]  /*a4960*/  LDC R2, c[0x0][0x28c] ;  /* 0x0000a300ff027b82 */ /* 0x000e220000000800 */
[----:B------:R-:W-:Y:S01]  /*a4970*/  BSSY B1, `(.L_x_45) ;  /* 0x0000037000017945 */ /* 0x000fe20003800000 */
[----:B0-----:R-:W-:-:S13]  /*a4980*/  ISETP.LT.OR P1, PT, R2, 0x1, !P1 ;  /* 0x000000010200780c */ /* 0x001fda0004f21670 */
[----:B------:R-:W-:Y:S05]  /*a4990*/  @P1 BRA `(.L_x_46) ;  /* 0x0000000000d01947 */ /* 0x000fea0003800000 */
[----:B------:R-:W-:Y:S02]  /*a49a0*/  IMAD.SHL.U32 R4, R4, 0x200, RZ ;  /* 0x0000020004047824 */ /* 0x000fe400078e00ff */
[----:B------:R-:W-:Y:S02]  /*a49b0*/  IMAD R5, R5, 0x180, RZ ;  /* 0x0000018005057824 */ /* 0x000fe400078e02ff */
[----:B------:R-:W-:Y:S02]  /*a49c0*/  IMAD.MOV.U32 R13, RZ, RZ, RZ ;  /* 0x000000ffff0d7224 */ /* 0x000fe400078e00ff */
[----:B------:R-:W-:Y:S02]  /*a49d0*/  IMAD.MOV.U32 R2, RZ, RZ, R14 ;  /* 0x000000ffff027224 */ /* 0x000fe400078e000e */
[----:B------:R-:W-:Y:S02]  /*a49e0*/  IMAD.MOV.U32 R3, RZ, RZ, R0 ;  /* 0x000000ffff037224 */ /* 0x000fe400078e0000 */
[----:B------:R-:W-:-:S07]  /*a49f0*/  IMAD.MOV.U32 R8, RZ, RZ, R6 ;  /* 0x000000ffff087224 */ /* 0x000fce00078e0006 */
.L_x_50:
[----:B------:R-:W0:Y:S01]  /*a4a00*/  S2R R12, SR_CgaCtaId ;  /* 0x00000000000c7919 */ /* 0x000e220000008800 */
[----:B------:R-:W-:-:S04]  /*a4a10*/  MOV R11, 0x400 ;  /* 0x00000400000b7802 */ /* 0x000fc80000000f00 */
[----:B0-----:R-:W-:Y:S02]  /*a4a20*/  LEA R15, R12, R11, 0x18 ;  /* 0x0000000b0c0f7211 */ /* 0x001fe400078ec0ff */
[----:B------:R-:W-:Y:S01]  /*a4a30*/  SHF.L.U32 R11, R3, 0x1f, RZ ;  /* 0x0000001f030b7819 */ /* 0x000fe200000006ff */
[----:B------:R-:W0:Y:S02]  /*a4a40*/  @!P3 LDC R12, c[0x0][0x500] ;  /* 0x00014000ff0cbb82 */ /* 0x000e240000000800 */
[----:B------:R-:W-:-:S04]  /*a4a50*/  IMAD R16, R8, 0x8, R15 ;  /* 0x0000000808107824 */ /* 0x000fc800078e020f */
[----:B------:R-:W1:Y:S02]  /*a4a60*/  SYNCS.PHASECHK.TRANS64.TRYWAIT P1, [R16+URZ+0x10], R11 ;  /* 0x0000100b100075a7 */ /* 0x000e64000802017f */
[----:B-1----:R-:W-:Y:S05]  /*a4a70*/  @!P1 BRA `(.L_x_47) ;  /* 0x0000000c00589947 */ /* 0x002fea0003800000 */
.L_x_65:
[----:B------:R-:W-:Y:S01]  /*a4a80*/  UPRMT UR5, UR21, 0x9910, URZ ;  /* 0x0000991015057896 */ /* 0x000fe2000800003f */
[----:B0-----:R0:W-:Y:S03]  /*a4a90*/  @!P3 SYNCS.ARRIVE.TRANS64 RZ, [R16+URZ], R12 ;  /* 0x0000000c10ffb9a7 */ /* 0x0011e6000800003f */
[----:B------:R-:W-:-:S06]  /*a4aa0*/  UISETP.NE.AND UP0, UPT, UR5, 0x2, UPT ;  /* 0x000000020500788c */ /* 0x000fcc000bf05270 */
[----:B------:R-:W-:-:S13]  /*a4ab0*/  PLOP3.LUT P1, PT, PT, PT, UP0, 0x80, 0x0 ;  /* 0x000000000000781c */ /* 0x000fda0003f2f008 */
[----:B0-----:R-:W-:Y:S05]  /*a4ac0*/  @P1 BRA `(.L_x_48) ;  /* 0x0000000000041947 */ /* 0x001fea0003800000 */
[----:B------:R-:W-:Y:S01]  /*a4ad0*/  BPT.TRAP 0x1 ;  /* 0x000000040000795c */ /* 0x000fe20000300000 */
.L_x_48:
[----:B------:R-:W-:Y:S05]  /*a4ae0*/  @P0 BRA `(.L_x_49) ;  /* 0x0000000000040947 */ /* 0x000fea0003800000 */
[----:B------:R-:W-:Y:S01]  /*a4af0*/  BPT.TRAP 0x1 ;  /* 0x000000040000795c */ /* 0x000fe20000300000 */
.L_x_49:
[--C-:B-1----:R-:W-:Y:S01]  /*a4b00*/  IMAD R11, R8, 0xc000, R15.reuse ;  /* 0x0000c000080b7824 */ /* 0x102fe200078e020f */
[----:B------:R-:W-:Y:S01]  /*a4b10*/  R2UR UR9, R16 ;  /* 0x00000000100972ca */ /* 0x000fe200000e0000 */
[----:B------:R-:W-:Y:S01]  /*a4b20*/  IMAD R15, R8, 0x10000, R15 ;  /* 0x00010000080f7824 */ /* 0x000fe200078e020f */
[----:B------:R-:W-:Y:S01]  /*a4b30*/  UIADD3 UR14, UP0, UR24, 0xf0, URZ ;  /* 0x000000f0180e7890 */ /* 0x000fe2000ff1e03f */
[----:B------:R-:W-:Y:S01]  /*a4b40*/  VIADD R2, R2, 0xffffffff ;  /* 0xffffffff02027836 */ /* 0x000fe20000000000 */
[----:B------:R-:W-:Y:S01]  /*a4b50*/  R2UR UR5, R11 ;  /* 0x000000000b0572ca */ /* 0x000fe200000e0000 */
[----:B------:R-:W-:Y:S01]  /*a4b60*/  UIADD3 UR26, UP1, UR24, 0x1f0, URZ ;  /* 0x000001f0181a7890 */ /* 0x000fe2000ff3e03f */
[----:B------:R-:W-:Y:S01]  /*a4b70*/  R2UR UR6, R15 ;  /* 0x000000000f0672ca */ /* 0x000fe200000e0000 */
[----:B------:R-:W-:Y:S01]  /*a4b80*/  UIADD3.X UR15, URZ, UR25, URZ, UP0, !UPT ;  /* 0x000000193f0f7290 */ /* 0x000fe200087fe43f */
[----:B------:R-:W-:Y:S01]  /*a4b90*/  R2UR UR11, R5 ;  /* 0x00000000050b72ca */ /* 0x000fe200000e0000 */
[----:B------:R-:W-:Y:S01]  /*a4ba0*/  VIADD R8, R8, 0x1 ;  /* 0x0000000108087836 */ /* 0x000fe20000000000 */
[C---:B------:R-:W-:Y:S01]  /*a4bb0*/  R2UR UR10, R13.reuse ;  /* 0x000000000d0a72ca */ /* 0x040fe200000e0000 */
[----:B------:R-:W-:Y:S01]  /*a4bc0*/  UIADD3.X UR27, URZ, UR25, URZ, UP1, !UPT ;  /* 0x000000193f1b7290 */ /* 0x000fe20008ffe43f */
[----:B------:R-:W-:Y:S01]  /*a4bd0*/  R2UR UR12, R10 ;  /* 0x000000000a0c72ca */ /* 0x000fe200000e0000 */
[----:B------:R-:W-:Y:S01]  /*a4be0*/  UMOV UR16, 0x0 ;  /* 0x0000000000107882 */ /* 0x000fe20000000000 */
[----:B------:R-:W-:Y:S01]  /*a4bf0*/  R2UR UR20, R4 ;  /* 0x00000000041472ca */ /* 0x000fe200000e0000 */
[----:B------:R-:W-:Y:S01]  /*a4c00*/  UMOV UR17, 0x10000000 ;  /* 0x1000000000117882 */ /* 0x000fe20000000000 */
[----:B------:R-:W-:Y:S01]  /*a4c10*/  ISETP.GT.AND P2, PT, R2, 0x1, PT ;  /* 0x000000010200780c */ /* 0x000fe20003f44270 */
[----:B------:R-:W-:Y:S01]  /*a4c20*/  UIADD3 UR8, UR5, 0x100, URZ ;  /* 0x0000010005087890 */ /* 0x000fe2000fffe03f */
[----:B------:R-:W-:Y:S01]  /*a4c30*/  ISETP.NE.AND P1, PT, R8, 0x2, PT ;  /* 0x000000020800780c */ /* 0x000fe20003f25270 */
[----:B------:R-:W-:Y:S01]  /*a4c40*/  UIADD3 UR6, UR6, 0x18100, URZ ;  /* 0x0001810006067890 */ /* 0x000fe2000fffe03f */
[----:B------:R-:W-:-:S02]  /*a4c50*/  VIADD R13, R13, 0x80 ;  /* 0x000000800d0d7836 */ /* 0x000fc40000000000 */
[----:B------:R-:W-:Y:S02]  /*a4c60*/  SEL R12, RZ, 0x1, P1 ;  /* 0x00000001ff0c7807 */ /* 0x000fe40000800000 */
[----:B------:R-:W-:Y:S02]  /*a4c70*/  SEL R8, R8, RZ, P1 ;  /* 0x000000ff08087207 */ /* 0x000fe40000800000 */
[----:B------:R0:W-:Y:S01]  /*a4c80*/  UTMALDG.3D [UR8], [UR14], desc[UR16] ;  /* 0x000010080e0075b4 */ /* 0x0001e20008011000 */
[----:B------:R-:W-:Y:S01]  /*a4c90*/  LOP3.LUT R3, R3, R12, RZ, 0x3c, !PT ;  /* 0x0000000c03037212 */ /* 0x000fe200078e3cff */
[----:B0-----:R-:W-:Y:S01]  /*a4ca0*/  UMOV UR8, UR6 ;  /* 0x0000000600087c82 */ /* 0x001fe20008000000 */
[----:B------:R-:W-:Y:S02]  /*a4cb0*/  UMOV UR11, UR20 ;  /* 0x00000014000b7c82 */ /* 0x000fe40008000000 */
[----:B------:R0:W-:Y:S02]  /*a4cc0*/  UTMALDG.3D [UR8], [UR26], desc[UR16] ;  /* 0x000010081a0075b4 */ /* 0x0001e40008011000 */
[----:B0-----:R-:W-:Y:S05]  /*a4cd0*/  @P2 BRA `(.L_x_50) ;  /* 0xfffffffc00482947 */ /* 0x001fea000383ffff */
.L_x_46:
[----:B------:R-:W-:Y:S05]  /*a4ce0*/  BSYNC B1 ;  /* 0x0000000000017941 */ /* 0x000fea0003800000 */
.L_x_45:
[----:B------:R-:W2:Y:S01]  /*a4cf0*/  LDL.LU R16, [R1+0x1494] ;  /* 0x0014940001107983 */ /* 0x000ea20000300800 */
[----:B------:R-:W-:Y:S01]  /*a4d00*/  LOP3.LUT P4, RZ, R9, 0xff, RZ, 0xc0, !PT ;  /* 0x000000ff09ff7812 */ /* 0x000fe2000788c0ff */
[----:B------:R-:W-:Y:S01]  /*a4d10*/  IMAD.IADD R6, R7, 0x1, R6 ;  /* 0x0000000107067824 */ /* 0x000fe200078e0206 */
[----:B------:R-:W-:Y:S01]  /*a4d20*/  ULDC.64 UR8, c[0x0][0x650] ;  /* 0x0001940000087ab9 */ /* 0x000fe20000000a00 */
[----:B------:R-:W3:Y:S01]  /*a4d30*/  LDL.LU R15, [R1+0x1498] ;  /* 0x00149800010f7983 */ /* 0x000ee20000300800 */
[----:B------:R-:W-:Y:S01]  /*a4d40*/  BSSY B1, `(.L_x_51) ;  /* 0x0000071000017945 */ /* 0x000fe20003800000 */
[----:B------:R-:W-:Y:S01]  /*a4d50*/  IMAD.MOV.U32 R5, RZ, RZ, -0x1 ;  /* 0xffffffffff057424 */ /* 0x000fe200078e00ff */
[----:B------:R-:W-:Y:S01]  /*a4d60*/  SHF.R.U32.HI R2, RZ, 0x1, R6 ;  /* 0x00000001ff027819 */ /* 0x000fe20000011606 */
[----:B------:R-:W-:Y:S01]  /*a4d70*/  IMAD.MOV.U32 R4, RZ, RZ, -0x1 ;  /* 0xffffffffff047424 */ /* 0x000fe200078e00ff */
[----:B------:R-:W-:Y:S01]  /*a4d80*/  ISETP.GT.U32.AND P1, PT, R6, 0x1, PT ;  /* 0x000000010600780c */ /* 0x000fe20003f24070 */
[----:B------:R-:W-:Y:S01]  /*a4d90*/  IMAD.MOV.U32 R10, RZ, RZ, -0x1 ;  /* 0xffffffffff0a7424 */ /* 0x000fe200078e00ff */
[----:B------:R-:W-:-:S02]  /*a4da0*/  LOP3.LUT R2, R2, 0x1, RZ, 0xc0, !PT ;  /* 0x0000000102027812 */ /* 0x000fc400078ec0ff */
[C---:B------:R-:W-:Y:S01]  /*a4db0*/  ISETP.LT.U32.AND P1, PT, R7.reuse, 0x2, P1 ;  /* 0x000000020700780c */ /* 0x040fe20000f21070 */
[----:B------:R-:W0:Y:S01]  /*a4dc0*/  @P4 S2R R3, SR_CgaCtaId ;  /* 0x0000000000034919 */ /* 0x000e220000008800 */
[----:B------:R-:W-:Y:S02]  /*a4dd0*/  ISETP.NE.U32.AND P2, PT, R2, 0x1, PT ;  /* 0x000000010200780c */ /* 0x000fe40003f45070 */
[----:B------:R-:W-:Y:S02]  /*a4de0*/  @P4 MOV R2, 0x400 ;  /* 0x0000040000024802 */ /* 0x000fe40000000f00 */
[----:B------:R-:W-:Y:S02]  /*a4df0*/  ISETP.GT.U32.AND P2, PT, R7, 0x1, !P2 ;  /* 0x000000010700780c */ /* 0x000fe40005744070 */
[----:B------:R-:W-:Y:S02]  /*a4e00*/  LOP3.LUT R6, R6, 0x1, RZ, 0xc0, !PT ;  /* 0x0000000106067812 */ /* 0x000fe400078ec0ff */
[----:B------:R-:W-:-:S02]  /*a4e10*/  PRMT R9, RZ, 0x7610, R9 ;  /* 0x00007610ff097816 */ /* 0x000fc40000000009 */
[----:B0-----:R-:W-:Y:S02]  /*a4e20*/  @P4 LEA R2, R3, R2, 0x18 ;  /* 0x0000000203024211 */ /* 0x001fe400078ec0ff */
[----:B------:R-:W-:Y:S02]  /*a4e30*/  SEL R3, RZ, 0x1, !P1 ;  /* 0x00000001ff037807 */ /* 0x000fe40004800000 */
[----:B------:R0:W-:Y:S02]  /*a4e40*/  @P4 SYNCS.ARRIVE.TRANS64.A1T0 RZ, [R2+URZ+0x38], RZ ;  /* 0x000038ff02ff49a7 */ /* 0x0001e4000810003f */
[----:B0-----:R-:W-:-:S04]  /*a4e50*/  SEL R2, RZ, 0x1, !P2 ;  /* 0x00000001ff027807 */ /* 0x001fc80005000000 */
[----:B------:R-:W-:Y:S02]  /*a4e60*/  LOP3.LUT R0, R2, R0, R3, 0x96, !PT ;  /* 0x0000000002007212 */ /* 0x000fe400078e9603 */
[----:B------:R-:W-:Y:S02]  /*a4e70*/  PRMT R2, RZ, 0x7610, R2 ;  /* 0x00007610ff027816 */ /* 0x000fe40000000002 */
[----:B---3--:R-:W-:-:S04]  /*a4e80*/  IADD3 R15, P1, R15, UR22, RZ ;  /* 0x000000160f0f7c10 */ /* 0x008fc8000ff3e0ff */
[----:B--2---:R-:W-:Y:S01]  /*a4e90*/  IADD3.X R16, R16, UR13, RZ, P1, !PT ;  /* 0x0000000d10107c10 */ /* 0x004fe20008ffe4ff */
[----:B------:R0:W-:Y:S01]  /*a4ea0*/  STL [R1+0x1498], R15 ;  /* 0x0014980f01007387 */ /* 0x0001e20000100800 */
[----:B------:R-:W-:-:S03]  /*a4eb0*/  ISETP.GE.U32.AND P1, PT, R15, UR8, PT ;  /* 0x000000080f007c0c */ /* 0x000fc6000bf26070 */
[----:B------:R0:W-:Y:S01]  /*a4ec0*/  STL [R1+0x1494], R16 ;  /* 0x0014941001007387 */ /* 0x0001e20000100800 */
[----:B------:R-:W-:-:S13]  /*a4ed0*/  ISETP.GE.U32.AND.EX P1, PT, R16, UR9, PT, P1 ;  /* 0x0000000910007c0c */ /* 0x000fda000bf26110 */
[----:B0-----:R-:W-:Y:S05]  /*a4ee0*/  @P1 BRA `(.L_x_52) ;  /* 0x0000000400581947 */ /* 0x001fea0003800000 */
[----:B------:R-:W0:Y:S01]  /*a4ef0*/  S2R R8, SR_CTAID.X ;  /* 0x0000000000087919 */ /* 0x000e220000002500 */
[----:B------:R-:W1:Y:S01]  /*a4f00*/  LDC R11, c[0x0][0x65c] ;  /* 0x00019700ff0b7b82 */ /* 0x000e620000000800 */
[----:B------:R-:W-:Y:S01]  /*a4f10*/  ULDC UR5, c[0x0][0x150] ;  /* 0x0000540000057ab9 */ /* 0x000fe20000000800 */
[----:B------:R-:W-:Y:S01]  /*a4f20*/  ULDC.64 UR8, c[0x0][0x628] ;  /* 0x00018a0000087ab9 */ /* 0x000fe20000000a00 */
[----:B------:R-:W2:Y:S01]  /*a4f30*/  S2R R5, SR_CTAID.Y ;  /* 0x0000000000057919 */ /* 0x000ea20000002600 */
[----:B------:R-:W-:Y:S01]  /*a4f40*/  ISETP.NE.U32.AND P1, PT, RZ, UR8, PT ;  /* 0x00000008ff007c0c */ /* 0x000fe2000bf25070 */
[----:B------:R-:W-:-:S03]  /*a4f50*/  ULDC UR6, c[0x0][0x630] ;  /* 0x00018c0000067ab9 */ /* 0x000fc60000000800 */
[----:B------:R-:W3:Y:S01]  /*a4f60*/  LDC R3, c[0x0][0x144] ;  /* 0x00005100ff037b82 */ /* 0x000ee20000000800 */
[----:B------:R-:W-:-:S07]  /*a4f70*/  ISETP.NE.AND.EX P1, PT, RZ, UR9, PT, P1 ;  /* 0x00000009ff007c0c */ /* 0x000fce000bf25310 */
[----:B------:R-:W4:Y:S01]  /*a4f80*/  LDC R12, c[0x0][0x148] ;  /* 0x00005200ff0c7b82 */ /* 0x000f220000000800 */
[----:B-1----:R-:W-:Y:S02]  /*a4f90*/  ISETP.NE.AND P5, PT, R11, 0x1, PT ;  /* 0x000000010b00780c */ /* 0x002fe40003fa5270 */
[----:B0-----:R-:W-:Y:S02]  /*a4fa0*/  I2FP.F32.U32 R2, R8 ;  /* 0x0000000800027245 */ /* 0x001fe40000201000 */
[----:B--2---:R-:W-:-:S03]  /*a4fb0*/  I2FP.F32.U32 R4, R5 ;  /* 0x0000000500047245 */ /* 0x004fc60000201000 */
[----:B------:R-:W-:Y:S01]  /*a4fc0*/  FMUL R2, R2, UR5 ;  /* 0x0000000502027c20 */ /* 0x000fe20008400000 */
[----:B------:R-:W-:Y:S02]  /*a4fd0*/  ULDC UR5, c[0x0][0x154] ;  /* 0x0000550000057ab9 */ /* 0x000fe40000000800 */
[----:B------:R-:W-:-:S03]  /*a4fe0*/  FMUL R10, R4, UR5 ;  /* 0x00000005040a7c20 */ /* 0x000fc60008400000 */
[----:B------:R-:W0:Y:S08]  /*a4ff0*/  F2I.U32.TRUNC.NTZ R2, R2 ;  /* 0x0000000200027305 */ /* 0x000e30000020f000 */
[----:B------:R-:W1:Y:S01]  /*a5000*/  F2I.U32.TRUNC.NTZ R10, R10 ;  /* 0x0000000a000a7305 */ /* 0x000e62000020f000 */
[----:B0-----:R-:W-:Y:S02]  /*a5010*/  IMAD.MOV R4, RZ, RZ, -R2 ;  /* 0x000000ffff047224 */ /* 0x001fe400078e0a02 */
[----:B------:R-:W-:-:S02]  /*a5020*/  IMAD.MOV.U32 R2, RZ, RZ, R15 ;  /* 0x000000ffff027224 */ /* 0x000fc400078e000f */
[----:B---3--:R-:W-:Y:S02]  /*a5030*/  IMAD R8, R3, R4, R8 ;  /* 0x0000000403087224 */ /* 0x008fe400078e0208 */
[----:B-1----:R-:W-:-:S04]  /*a5040*/  IMAD.MOV R3, RZ, RZ, -R10 ;  /* 0x000000ffff037224 */ /* 0x002fc800078e0a0a */
[----:B----4-:R-:W-:Y:S02]  /*a5050*/  @P5 IMAD R8, R12, R3, R5 ;  /* 0x000000030c085224 */ /* 0x010fe400078e0205 */
[----:B------:R-:W-:Y:S01]  /*a5060*/  IMAD.MOV.U32 R3, RZ, RZ, R16 ;  /* 0x000000ffff037224 */ /* 0x000fe200078e0010 */
[----:B------:R-:W-:Y:S06]  /*a5070*/  @!P1 BRA `(.L_x_53) ;  /* 0x0000000000289947 */ /* 0x000fec0003800000 */
[----:B------:R-:W-:Y:S02]  /*a5080*/  ULDC UR5, c[0x0][0x634] ;  /* 0x00018d0000057ab9 */ /* 0x000fe40000000800 */
[----:B------:R-:W-:-:S05]  /*a5090*/  IADD3 R3, P1, R15, UR5, RZ ;  /* 0x000000050f037c10 */ /* 0x000fca000ff3e0ff */
[----:B------:R-:W-:-:S04]  /*a50a0*/  IMAD.X R11, RZ, RZ, R16, P1 ;  /* 0x000000ffff0b7224 */ /* 0x000fc800008e0610 */
[----:B------:R-:W-:-:S04]  /*a50b0*/  IMAD.WIDE.U32 R4, R11, UR8, RZ ;  /* 0x000000080b047c25 */ /* 0x000fc8000f8e00ff */
[----:B------:R-:W-:-:S04]  /*a50c0*/  IMAD.WIDE.U32 R4, P1, R3, UR9, R4 ;  /* 0x0000000903047c25 */ /* 0x000fc8000f820004 */
[----:B------:R-:W-:-:S04]  /*a50d0*/  IMAD.WIDE.U32 R2, R3, UR8, RZ ;  /* 0x0000000803027c25 */ /* 0x000fc8000f8e00ff */
[----:B------:R-:W-:Y:S01]  /*a50e0*/  IMAD.MOV.U32 R2, RZ, RZ, R5 ;  /* 0x000000ffff027224 */ /* 0x000fe200078e0005 */
[----:B------:R-:W-:Y:S01]  /*a50f0*/  IADD3 RZ, P2, R3, R4, RZ ;  /* 0x0000000403ff7210 */ /* 0x000fe20007f5e0ff */
[----:B------:R-:W-:-:S04]  /*a5100*/  IMAD.X R3, RZ, RZ, RZ, P1 ;  /* 0x000000ffff037224 */ /* 0x000fc800008e06ff */
[----:B------:R-:W-:-:S08]  /*a5110*/  IMAD.WIDE.U32.X R2, R11, UR9, R2, P2 ;  /* 0x000000090b027c25 */ /* 0x000fd000090e0402 */
.L_x_53:
[--C-:B------:R-:W-:Y:S01]  /*a5120*/  SHF.R.U64 R10, R2, UR6, R3.reuse ;  /* 0x00000006020a7c19 */ /* 0x100fe20008001203 */
[----:B------:R-:W-:Y:S01]  /*a5130*/  ULDC.64 UR8, c[0x0][0x620] ;  /* 0x0001880000087ab9 */ /* 0x000fe20000000a00 */
[----:B------:R-:W-:Y:S01]  /*a5140*/  SHF.R.U32.HI R2, RZ, UR6, R3 ;  /* 0x00000006ff027c19 */ /* 0x000fe20008011603 */
[----:B------:R-:W-:Y:S01]  /*a5150*/  IMAD.MOV.U32 R3, RZ, RZ, R16 ;  /* 0x000000ffff037224 */ /* 0x000fe200078e0010 */
[----:B------:R-:W-:Y:S01]  /*a5160*/  IADD3 R11, P1, RZ, -R10, RZ ;  /* 0x8000000aff0b7210 */ /* 0x000fe20007f3e0ff */
[----:B------:R-:W-:-:S04]  /*a5170*/  ULDC UR5, c[0x0][0x618] ;  /* 0x0001860000057ab9 */ /* 0x000fc80000000800 */
[----:B------:R-:W-:-:S04]  /*a5180*/  IMAD.X R2, RZ, RZ, ~R2, P1 ;  /* 0x000000ffff027224 */ /* 0x000fc800008e0e02 */
[----:B------:R-:W-:-:S04]  /*a5190*/  IMAD R2, R2, UR8, RZ ;  /* 0x0000000802027c24 */ /* 0x000fc8000f8e02ff */
[----:B------:R-:W-:Y:S02]  /*a51a0*/  IMAD R5, R11, UR9, R2 ;  /* 0x000000090b057c24 */ /* 0x000fe4000f8e0202 */
[----:B------:R-:W-:-:S04]  /*a51b0*/  IMAD.MOV.U32 R2, RZ, RZ, R15 ;  /* 0x000000ffff027224 */ /* 0x000fc800078e000f */
[----:B------:R-:W-:Y:S01]  /*a51c0*/  IMAD.WIDE.U32 R2, R11, UR8, R2 ;  /* 0x000000080b027c25 */ /* 0x000fe2000f8e0002 */
[----:B------:R-:W-:Y:S02]  /*a51d0*/  ULDC.64 UR8, c[0x0][0x640] ;  /* 0x0001900000087ab9 */ /* 0x000fe40000000a00 */
[----:B------:R-:W-:Y:S01]  /*a51e0*/  ISETP.NE.U32.AND P1, PT, RZ, UR8, PT ;  /* 0x00000008ff007c0c */ /* 0x000fe2000bf25070 */
[----:B------:R-:W-:-:S03]  /*a51f0*/  IMAD.IADD R3, R3, 0x1, R5 ;  /* 0x0000000103037824 */ /* 0x000fc600078e0205 */
[----:B------:R-:W-:Y:S02]  /*a5200*/  ISETP.NE.AND.EX P1, PT, RZ, UR9, PT, P1 ;  /* 0x00000009ff007c0c */ /* 0x000fe4000bf25310 */
[--C-:B------:R-:W-:Y:S02]  /*a5210*/  SHF.R.U64 R11, R2, UR5, R3.reuse ;  /* 0x00000005020b7c19 */ /* 0x100fe40008001203 */
[----:B------:R-:W-:Y:S01]  /*a5220*/  SHF.R.U32.HI R2, RZ, UR5, R3 ;  /* 0x00000005ff027c19 */ /* 0x000fe20008011603 */
[----:B------:R-:W-:-:S03]  /*a5230*/  ULDC UR5, c[0x0][0x608] ;  /* 0x0001820000057ab9 */ /* 0x000fc60000000800 */
[--C-:B------:R-:W-:Y:S02]  /*a5240*/  SHF.R.U64 R12, R11, UR5, R2.reuse ;  /* 0x000000050b0c7c19 */ /* 0x100fe40008001202 */
[----:B------:R-:W-:Y:S01]  /*a5250*/  SHF.R.U32.HI R3, RZ, UR5, R2 ;  /* 0x00000005ff037c19 */ /* 0x000fe20008011602 */
[----:B------:R-:W-:-:S03]  /*a5260*/  ULDC UR5, c[0x0][0x658] ;  /* 0x0001960000057ab9 */ /* 0x000fc60000000800 */
[--C-:B------:R-:W-:Y:S02]  /*a5270*/  SHF.R.U64 R13, R12, UR5, R3.reuse ;  /* 0x000000050c0d7c19 */ /* 0x100fe40008001203 */
[----:B------:R-:W-:-:S03]  /*a5280*/  SHF.R.U32.HI R15, RZ, UR5, R3 ;  /* 0x00000005ff0f7c19 */ /* 0x000fc60008011603 */
[----:B------:R-:W-:Y:S02]  /*a5290*/  IMAD.MOV.U32 R2, RZ, RZ, R13 ;  /* 0x000000ffff027224 */ /* 0x000fe400078e000d */
        /* <DEDUP_REMOVED lines=12> */
.L_x_54:
[----:B------:R-:W-:Y:S01]  /*a5360*/  ULDC UR5, c[0x0][0x648] ;  /* 0x0001920000057ab9 */ /* 0x000fe20000000800 */
[----:B------:R-:W-:Y:S02]  /*a5370*/  LOP3.LUT R12, R12, UR18, RZ, 0xc0, !PT ;  /* 0x000000120c0c7c12 */ /* 0x000fe4000f8ec0ff */
[----:B------:R-:W-:Y:S01]  /*a5380*/  SHF.R.U64 R3, R2, UR5, R3 ;  /* 0x0000000502037c19 */ /* 0x000fe20008001203 */
[----:B------:R-:W-:-:S04]  /*a5390*/  ULDC UR5, c[0x0][0x638] ;  /* 0x00018e0000057ab9 */ /* 0x000fc80000000800 */
[----:B------:R-:W-:Y:S02]  /*a53a0*/  IMAD.MOV R2, RZ, RZ, -R3 ;  /* 0x000000ffff027224 */ /* 0x000fe400078e0a03 */
[----:B------:R-:W-:Y:S02]  /*a53b0*/  IMAD R5, R3, UR19, R12 ;  /* 0x0000001303057c24 */ /* 0x000fe4000f8e020c */
[----:B------:R-:W-:Y:S01]  /*a53c0*/  IMAD R13, R2, UR5, R13 ;  /* 0x00000005020d7c24 */ /* 0x000fe2000f8e020d */
[----:B------:R-:W-:Y:S01]  /*a53d0*/  ULDC UR5, c[0x0][0x610] ;  /* 0x0001840000057ab9 */ /* 0x000fe20000000800 */
[----:B------:R-:W-:Y:S01]  /*a53e0*/  LOP3.LUT R2, R11, UR4, RZ, 0xc0, !PT ;  /* 0x000000040b027c12 */ /* 0x000fe2000f8ec0ff */
[----:B------:R-:W-:Y:S01]  /*a53f0*/  IMAD R8, R5, UR5, R8 ;  /* 0x0000000505087c24 */ /* 0x000fe2000f8e0208 */
[----:B------:R-:W-:-:S03]  /*a5400*/  ULDC UR5, c[0x0][0x600] ;  /* 0x0001800000057ab9 */ /* 0x000fc60000000800 */
[----:B------:R-:W-:Y:S02]  /*a5410*/  IMAD R13, R13, UR5, R2 ;  /* 0x000000050d0d7c24 */ /* 0x000fe4000f8e0202 */
[----:B------:R-:W-:-:S03]  /*a5420*/  IMAD.MOV.U32 R2, RZ, RZ, 0x1 ;  /* 0x00000001ff027424 */ /* 0x000fc600078e00ff */
[----:B------:R-:W-:Y:S02]  /*a5430*/  SEL R4, R13, R8, !P5 ;  /* 0x000000080d047207 */ /* 0x000fe40006800000 */
[----:B------:R-:W-:-:S07]  /*a5440*/  SEL R5, R8, R13, !P5 ;  /* 0x0000000d08057207 */ /* 0x000fce0006800000 */
.L_x_52:
[----:B------:R-:W-:Y:S05]  /*a5450*/  BSYNC B1 ;  /* 0x0000000000017941 */ /* 0x000fea0003800000 */
.L_x_51:
[----:B------:R-:W-:-:S13]  /*a5460*/  LOP3.LUT P1, RZ, R2, 0xff, RZ, 0xc0, !PT ;  /* 0x000000ff02ff7812 */ /* 0x000fda000782c0ff */
[----:B------:R-:W-:Y:S05]  /*a5470*/  @P1 BRA `(.L_x_55) ;  /* 0xfffffff4002c1947 */ /* 0x000fea000383ffff */
[----:B------:R-:W-:Y:S05]  /*a5480*/  BSYNC B0 ;  /* 0x0000000000007941 */ /* 0x000fea0003800000 */
.L_x_43:
[----:B------:R-:W-:-:S03]  /*a5490*/  UMOV UR5, 0xffffffff ;  /* 0xffffffff00057882 */ /* 0x000fc60000000000 */
[----:B------:R-:W-:Y:S05]  /*a54a0*/  BRA.DIV UR5, `(.L_x_56) ;  /* 0x0000000205e07947 */ /* 0x000fea000b800000 */
[----:B------:R-:W-:-:S13]  /*a54b0*/  ELECT P0, URZ, PT ;  /* 0x00000000003f782f */ /* 0x000fda0003800000 */
.L_x_68:
[----:B------:R-:W-:Y:S04]  /*a54c0*/  BSSY B0, `(.L_x_57) ;  /* 0x000001a000007945 */ /* 0x000fe80003800000 */
[----:B------:R-:W-:Y:S05]  /*a54d0*/  @!P0 BRA `(.L_x_58) ;  /* 0x0000000000608947 */ /* 0x000fea0003800000 */
[----:B------:R-:W-:-:S04]  /*a54e0*/  ULOP3.LUT UR5, UR7, 0x2, URZ, 0xfc, !UPT ;  /* 0x0000000207057892 */ /* 0x000fc8000f8efc3f */
[----:B------:R-:W-:-:S06]  /*a54f0*/  UISETP.NE.AND UP0, UPT, UR5, 0x3, UPT ;  /* 0x000000030500788c */ /* 0x000fcc000bf05270 */
[----:B------:R-:W-:-:S13]  /*a5500*/  PLOP3.LUT P0, PT, PT, PT, UP0, 0x80, 0x0 ;  /* 0x000000000000781c */ /* 0x000fda0003f0f008 */
[----:B------:R-:W-:Y:S05]  /*a5510*/  @!P0 BRA `(.L_x_59) ;  /* 0x0000000000048947 */ /* 0x000fea0003800000 */
[----:B------:R-:W-:Y:S01]  /*a5520*/  BPT.TRAP 0x1 ;  /* 0x000000040000795c */ /* 0x000fe20000300000 */
.L_x_59:
[----:B------:R-:W0:Y:S01]  /*a5530*/  S2R R3, SR_CgaCtaId ;  /* 0x0000000000037919 */ /* 0x000e220000008800 */
[----:B------:R-:W-:-:S04]  /*a5540*/  MOV R2, 0x400 ;  /* 0x0000040000027802 */ /* 0x000fc80000000f00 */
[----:B0-----:R-:W-:Y:S02]  /*a5550*/  LEA R3, R3, R2, 0x18 ;  /* 0x0000000203037211 */ /* 0x001fe400078ec0ff */
[----:B------:R-:W-:-:S03]  /*a5560*/  SHF.L.U32 R2, R0, 0x1f, RZ ;  /* 0x0000001f00027819 */ /* 0x000fc600000006ff */
[----:B------:R-:W-:-:S04]  /*a5570*/  VIADD R3, R3, 0x10 ;  /* 0x0000001003037836 */ /* 0x000fc80000000000 */
[----:B------:R-:W-:-:S04]  /*a5580*/  IMAD R5, R6, 0x8, R3 ;  /* 0x0000000806057824 */ /* 0x000fc800078e0203 */
[----:B------:R-:W0:Y:S02]  /*a5590*/  SYNCS.PHASECHK.TRANS64.TRYWAIT P0, [R5+URZ], R2 ;  /* 0x00000002050075a7 */ /* 0x000e24000800017f */
[----:B0-----:R-:W-:Y:S05]  /*a55a0*/  @!P0 BRA `(.L_x_60) ;  /* 0x0000000000c48947 */ /* 0x001fea0003800000 */
.L_x_69:
[----:B------:R-:W-:-:S05]  /*a55b0*/  VIADD R6, R6, 0x1 ;  /* 0x0000000106067836 */ /* 0x000fca0000000000 */
[----:B------:R-:W-:-:S04]  /*a55c0*/  ISETP.NE.AND P0, PT, R6, 0x2, PT ;  /* 0x000000020600780c */ /* 0x000fc80003f05270 */
[----:B0-----:R-:W-:Y:S02]  /*a55d0*/  SEL R5, RZ, 0x1, P0 ;  /* 0x00000001ff057807 */ /* 0x001fe40000000000 */
[----:B------:R-:W-:Y:S02]  /*a55e0*/  SEL R6, R6, RZ, P0 ;  /* 0x000000ff06067207 */ /* 0x000fe40000000000 */
[----:B------:R-:W-:-:S03]  /*a55f0*/  LOP3.LUT R0, R0, R5, RZ, 0x3c, !PT ;  /* 0x0000000500007212 */ /* 0x000fc600078e3cff */
[----:B------:R-:W-:Y:S01]  /*a5600*/  IMAD R3, R6, 0x8, R3 ;  /* 0x0000000806037824 */ /* 0x000fe200078e0203 */
[----:B------:R-:W-:-:S07]  /*a5610*/  SHF.L.U32 R0, R0, 0x1f, RZ ;  /* 0x0000001f00007819 */ /* 0x000fce00000006ff */
.L_x_61:
[----:B0-----:R0:W1:Y:S02]  /*a5620*/  SYNCS.PHASECHK.TRANS64.TRYWAIT P0, [R3+URZ], R0 ;  /* 0x00000000030075a7 */ /* 0x001064000800017f */
[----:B-1----:R-:W-:Y:S05]  /*a5630*/  @!P0 NANOSLEEP.SYNCS 0x989680 ;  /* 0x009896800000895d */ /* 0x002fea0003900000 */
[----:B------:R-:W1:Y:S02]  /*a5640*/  @!P0 SYNCS.PHASECHK.TRANS64 P0, [R3+URZ], R0 ;  /* 0x00000000030085a7 */ /* 0x000e64000800007f */
[----:B-1----:R-:W-:Y:S05]  /*a5650*/  @!P0 BRA `(.L_x_61) ;  /* 0xfffffffc00f08947 */ /* 0x002fea000383ffff */
.L_x_58:
[----:B------:R-:W-:Y:S05]  /*a5660*/  BSYNC B0 ;  /* 0x0000000000007941 */ /* 0x000fea0003800000 */
.L_x_57:
[----:B------:R-:W-:Y:S05]  /*a5670*/  EXIT ;  /* 0x000000000000794d */ /* 0x000fea0003800000 */
.L_x_17:
[----:B--2---:R-:W-:-:S04]  /*a5680*/  IMAD.U32 R17, RZ, RZ, UR9 ;  /* 0x00000009ff117e24 */ /* 0x004fc8000f8e00ff */
[----:B------:R2:W4:Y:S03]  /*a5690*/  SYNCS.PHASECHK.TRANS64.TRYWAIT P0, [R17+URZ], R16 ;  /* 0x00000010110075a7 */ /* 0x000526000800017f */
[----:B----4-:R-:W-:Y:S05]  /*a56a0*/  @!P0 NANOSLEEP.SYNCS 0x989680 ;  /* 0x009896800000895d */ /* 0x010fea0003900000 */
[----:B------:R-:W4:Y:S02]  /*a56b0*/  @!P0 SYNCS.PHASECHK.TRANS64 P0, [R17+URZ], R16 ;  /* 0x00000010110085a7 */ /* 0x000f24000800007f */
[----:B----4-:R-:W-:Y:S05]  /*a56c0*/  @!P0 BRA `(.L_x_17) ;  /* 0xfffffffc00ec8947 */ /* 0x010fea000383ffff */
[----:B------:R-:W-:Y:S05]  /*a56d0*/  BRA `(.L_x_16) ;  /* 0xfffff61400447947 */ /* 0x000fea000383ffff */
.L_x_23:
[----:B-----5:R2:W-:Y:S02]  /*a56e0*/  STL [R1+0x14a0], R0 ;  /* 0x0014a00001007387 */ /* 0x0205e40000100800 */
[----:B--2---:R-:W-:-:S04]  /*a56f0*/  IMAD.U32 R0, RZ, RZ, UR18 ;  /* 0x00000012ff007e24 */ /* 0x004fc8000f8e00ff */
[----:B------:R2:W3:Y:S03]  /*a5700*/  SYNCS.PHASECHK.TRANS64.TRYWAIT P0, [R0+URZ], R16 ;  /* 0x00000010000075a7 */ /* 0x0004e6000800017f */
[----:B---3--:R-:W-:Y:S05]  /*a5710*/  @!P0 NANOSLEEP.SYNCS 0x989680 ;  /* 0x009896800000895d */ /* 0x008fea0003900000 */
[----:B------:R2:W3:Y:S02]  /*a5720*/  @!P0 SYNCS.PHASECHK.TRANS64 P0, [R0+URZ], R16 ;  /* 0x00000010000085a7 */ /* 0x0004e4000800007f */
[----:B--2---:R2:W5:Y:S02]  /*a5730*/  LDL.LU R0, [R1+0x14a0] ;  /* 0x0014a00001007983 */ /* 0x0045640000300800 */
[----:B--23--:R-:W-:Y:S05]  /*a5740*/  @!P0 BRA `(.L_x_23) ;  /* 0xfffffffc00e48947 */ /* 0x00cfea000383ffff */
[----:B------:R-:W-:Y:S05]  /*a5750*/  BRA `(.L_x_22) ;  /* 0xfffff7c400d47947 */ /* 0x000fea000383ffff */
.L_x_44:
[----:B------:R-:W-:Y:S01]  /*a5760*/  BSSY B1, `(.L_x_62) ;  /* 0x0000006000017945 */ /* 0x000fe20003800000 */
[----:B------:R-:W-:-:S07]  /*a5770*/  IMAD.MOV.U32 R2, RZ, RZ, -0x1 ;  /* 0xffffffffff027424 */ /* 0x000fce00078e00ff */
[----:B------:R-:W-:Y:S05]  /*a5780*/  WARPSYNC.COLLECTIVE R2, `(.L_x_63) ;  /* 0x00000000020c7348 */ /* 0x000fea0003c00000 */
[----:B------:R-:W-:Y:S02]  /*a5790*/  ELECT P1, UR62, PT ;  /* 0x00000000003e782f */ /* 0x000fe40003820000 */
[----:B------:R-:W-:Y:S01]  /*a57a0*/  MOV R2, UR62 ;  /* 0x0000003e00027c02 */ /* 0x000fe20008000f00 */
[----:B------:R-:W-:Y:S10]  /*a57b0*/  ENDCOLLECTIVE ;  /* 0x000000000000791b */ /* 0x000ff40003800000 */
.L_x_63:
[----:B------:R-:W-:Y:S05]  /*a57c0*/  BSYNC B1 ;  /* 0x0000000000017941 */ /* 0x000fea0003800000 */
.L_x_62:
[----:B------:R-:W-:Y:S05]  /*a57d0*/  BRA `(.L_x_64) ;  /* 0xfffffff000607947 */ /* 0x000fea000383ffff */
.L_x_47:
[----:B-1----:R1:W2:Y:S02]  /*a57e0*/  SYNCS.PHASECHK.TRANS64.TRYWAIT P1, [R16+URZ+0x10], R11 ;  /* 0x0000100b100075a7 */ /* 0x0022a4000802017f */
[----:B--2---:R-:W-:Y:S05]  /*a57f0*/  @!P1 NANOSLEEP.SYNCS 0x989680 ;  /* 0x009896800000995d */ /* 0x004fea0003900000 */
[----:B------:R-:W2:Y:S02]  /*a5800*/  @!P1 SYNCS.PHASECHK.TRANS64 P1, [R16+URZ+0x10], R11 ;  /* 0x0000100b100095a7 */ /* 0x000ea4000802007f */
[----:B--2---:R-:W-:Y:S05]  /*a5810*/  @!P1 BRA `(.L_x_47) ;  /* 0xfffffffc00f09947 */ /* 0x004fea000383ffff */
[----:B------:R-:W-:Y:S05]  /*a5820*/  BRA `(.L_x_65) ;  /* 0xfffffff000947947 */ /* 0x000fea000383ffff */
.L_x_56:
[----:B------:R-:W-:Y:S01]  /*a5830*/  BSSY B0, `(.L_x_66) ;  /* 0x0000006000007945 */ /* 0x000fe20003800000 */
[----:B------:R-:W-:-:S07]  /*a5840*/  IMAD.MOV.U32 R2, RZ, RZ, -0x1 ;  /* 0xffffffffff027424 */ /* 0x000fce00078e00ff */
[----:B------:R-:W-:Y:S05]  /*a5850*/  WARPSYNC.COLLECTIVE R2, `(.L_x_67) ;  /* 0x00000000020c7348 */ /* 0x000fea0003c00000 */
[----:B------:R-:W-:Y:S02]  /*a5860*/  ELECT P1, UR62, PT ;  /* 0x00000000003e782f */ /* 0x000fe40003820000 */
[----:B------:R-:W-:Y:S01]  /*a5870*/  MOV R2, UR62 ;  /* 0x0000003e00027c02 */ /* 0x000fe20008000f00 */
[----:B------:R-:W-:Y:S10]  /*a5880*/  ENDCOLLECTIVE ;  /* 0x000000000000791b */ /* 0x000ff40003800000 */
.L_x_67:
[----:B------:R-:W-:Y:S05]  /*a5890*/  BSYNC B0 ;  /* 0x0000000000007941 */ /* 0x000fea0003800000 */
.L_x_66:
[----:B------:R-:W-:Y:S01]  /*a58a0*/  PLOP3.LUT P0, PT, P1, PT, PT, 0x80, 0x0 ;  /* 0x000000000000781c */ /* 0x000fe20000f0f070 */
[----:B------:R-:W-:-:S12]  /*a58b0*/  BRA `(.L_x_68) ;  /* 0xfffffffc00007947 */ /* 0x000fd8000383ffff */
.L_x_60:
[----:B0-----:R0:W1:Y:S02]  /*a58c0*/  SYNCS.PHASECHK.TRANS64.TRYWAIT P0, [R5+URZ], R2 ;  /* 0x00000002050075a7 */ /* 0x001064000800017f */
[----:B-1----:R-:W-:Y:S05]  /*a58d0*/  @!P0 NANOSLEEP.SYNCS 0x989680 ;  /* 0x009896800000895d */ /* 0x002fea0003900000 */
[----:B------:R-:W1:Y:S02]  /*a58e0*/  @!P0 SYNCS.PHASECHK.TRANS64 P0, [R5+URZ], R2 ;  /* 0x00000002050085a7 */ /* 0x000e64000800007f */
[----:B-1----:R-:W-:Y:S05]  /*a58f0*/  @!P0 BRA `(.L_x_60) ;  /* 0xfffffffc00f08947 */ /* 0x002fea000383ffff */
[----:B------:R-:W-:Y:S05]  /*a5900*/  BRA `(.L_x_69) ;  /* 0xfffffffc00287947 */ /* 0x000fea000383ffff */
.L_x_70:
[----:B------:R-:W-:-:S00]  /*a5910*/  BRA `(.L_x_70) ;  /* 0xfffffffc00fc7947 */ /* 0x000fc0000383ffff */
[----:B------:R-:W-:-:S00]  /*a5920*/  NOP ;  /* 0x0000000000007918 */ /* 0x000fc00000000000 */
        /* <DEDUP_REMOVED lines=13> */
.L_x_71:


//--------------------- .nv.shared._ZN7cutlass13device_kernelINS_4gemm6kernel13GemmUniversalIN4cute5tupleIJiiiiEEENS1_10collective13CollectiveMmaINS1_37MainloopSm90TmaGmmaWarpSpecializedFP8ILi2ENS5_IJNS4_1CILi1EEESB_SB_EEENS1_35KernelTmaWarpSpecializedCooperativeEEENS5_IJNSA_ILi384EEENSA_ILi512EEENSA_ILi128EEEEEENS_12float_e4m3_tENS5_IJlSB_lEEESJ_SK_NS4_8TiledMMAINS4_8MMA_AtomIJNS4_4SM904GMMA31MMA_64x256x32_F32E4M3E4M3_SS_TNILNSO_7ScaleInE1ELSQ_1EEEEEENS4_6LayoutINS5_IJNSA_ILi2EEESB_SB_EEENS5_IJSB_NSA_ILi0EEESW_EEEEENS5_IJNS4_10UnderscoreESZ_SZ_EEEEENS4_13SM90_TMA_LOADENS4_14ComposedLayoutINS4_7SwizzleILi3ELi4ELi3EEENS4_18smem_ptr_flag_bitsILi8EEENST_INS5_IJNSA_ILi8EEESH_EEENS5_IJSH_SB_EEEEEEEvNS4_8identityES12_S1C_vS1D_EENS_8epilogue10collective6detail29Sm90TmaWarpSpecializedAdapterINS1G_15DefaultEpilogueISJ_SK_SK_NS1F_6thread17LinearCombinationISJ_Li1EffLNS1K_9ScaleType4KindE0ELNS_15FloatRoundStyleE2ESJ_EENS1_15EpilogueDefaultEEEEEvvEEEEvNT_6ParamsE --------------------------
	.section	.nv.shared._ZN7cutlass13device_kernelINS_4gemm6kernel13GemmUniversalIN4cute5tupleIJiiiiEEENS1_10collective13CollectiveMmaINS1_37MainloopSm90TmaGmmaWarpSpecializedFP8ILi2ENS5_IJNS4_1CILi1EEESB_SB_EEENS1_35KernelTmaWarpSpecializedCooperativeEEENS5_IJNSA_ILi384EEENSA_ILi512EEENSA_ILi128EEEEEENS_12float_e4m3_tENS5_IJlSB_lEEESJ_SK_NS4_8TiledMMAINS4_8MMA_AtomIJNS4_4SM904GMMA31MMA_64x256x32_F32E4M3E4M3_SS_TNILNSO_7ScaleInE1ELSQ_1EEEEEENS4_6LayoutINS5_IJNSA_ILi2EEESB_SB_EEENS5_IJSB_NSA_ILi0EEESW_EEEEENS5_IJNS4_10UnderscoreESZ_SZ_EEEEENS4_13SM90_TMA_LOADENS4_14ComposedLayoutINS4_7SwizzleILi3ELi4ELi3EEENS4_18smem_ptr_flag_bitsILi8EEENST_INS5_IJNSA_ILi8EEESH_EEENS5_IJSH_SB_EEEEEEEvNS4_8identityES12_S1C_vS1D_EENS_8epilogue10collective6detail29Sm90TmaWarpSpecializedAdapterINS1G_15DefaultEpilogueISJ_SK_SK_NS1F_6thread17LinearCombinationISJ_Li1EffLNS1K_9ScaleType4KindE0ELNS_15FloatRoundStyleE2ESJ_EENS1_15EpilogueDefaultEEEEEvvEEEEvNT_6ParamsE,"aw",@nobits
	.sectionflags	@""
	.align	16
	.zero		1024


//--------------------- .nv.shared.reserved.0     --------------------------
	.section	.nv.shared.reserved.0,"aw",@nobits
	.weak		__nv_reservedSMEM_offset_0_alias
	.size		__nv_reservedSMEM_offset_0_alias, 0, 0
	.other		__nv_reservedSMEM_offset_0_alias,@"STO_CUDA_RESERVED_SHARED STV_DEFAULT"
__nv_reservedSMEM_offset_0_alias:
	.zero		0


//--------------------- .nv.global                --------------------------
	.section	.nv.global,"aw",@nobits
.nv.global:
	.type		_ZN39_INTERNAL_b1e35e70_4_k_cu_8ecdc647_48844cute1_E,@object
	.size		_ZN39_INTERNAL_b1e35e70_4_k_cu_8ecdc647_48844cute1_E,(_ZN39_INTERNAL_b1e35e70_4_k_cu_8ecdc647_48844cuda3std3__45__cpo6cbeginE - _ZN39_INTERNAL_b1e35e70_4_k_cu_8ecdc647_48844cute1_E)
_ZN39_INTERNAL_b1e35e70_4_k_cu_8ecdc647_48844cute1_E:
	.zero		1
	.type		_ZN39_INTERNAL_b1e35e70_4_k_cu_8ecdc647_48844cuda3std3__45__cpo6cbeginE,@object
	.size		_ZN39_INTERNAL_b1e35e70_4_k_cu_8ecdc647_48844cuda3std3__45__cpo6cbeginE,(_ZN39_INTERNAL_b1e35e70_4_k_cu_8ecdc647_48844cuda3std3__48in_placeE - _ZN39_INTERNAL_b1e35e70_4_k_cu_8ecdc647_48844cuda3std3__45__cpo6cbeginE)
_ZN39_INTERNAL_b1e35e70_4_k_cu_8ecdc647_48844cuda3std3__45__cpo6cbeginE:
	.zero		1
	.type		_ZN39_INTERNAL_b1e35e70_4_k_cu_8ecdc647_48844cuda3std3__48in_placeE,@object
	.size		_ZN39_INTERNAL_b1e35e70_4_k_cu_8ecdc647_48844cuda3std3__48in_placeE,(_ZN39_INTERNAL_b1e35e70_4_k_cu_8ecdc647_48844cuda3std6ranges3__45__cpo9iter_moveE - _ZN39_INTERNAL_b1e35e70_4_k_cu_8ecdc647_48844cuda3std3__48in_placeE)
_ZN39_INTERNAL_b1e35e70_4_k_cu_8ecdc647_48844cuda3std3__48in_placeE:
	.zero		1
	.type		_ZN39_INTERNAL_b1e35e70_4_k_cu_8ecdc647_48844cuda3std6ranges3__45__cpo9iter_moveE,@object
	.size		_ZN39_INTERNAL_b1e35e70_4_k_cu_8ecdc647_48844cuda3std6ranges3__45__cpo9iter_moveE,(_ZN39_INTERNAL_b1e35e70_4_k_cu_8ecdc647_48844cuda3std3__45__cpo5beginE - _ZN39_INTERNAL_b1e35e70_4_k_cu_8ecdc647_48844cuda3std6ranges3__45__cpo9iter_moveE)
_ZN39_INTERNAL_b1e35e70_4_k_cu_8ecdc647_48844cuda3std6ranges3__45__cpo9iter_moveE:
	.zero		1
	.type		_ZN39_INTERNAL_b1e35e70_4_k_cu_8ecdc647_48844cuda3std3__45__cpo5beginE,@object
	.size		_ZN39_INTERNAL_b1e35e70_4_k_cu_8ecdc647_48844cuda3std3__45__cpo5beginE,(_ZN39_INTERNAL_b1e35e70_4_k_cu_8ecdc647_48844cuda3std3__441_GLOBAL__N__b1e35e70_4_k_cu_8ecdc647_48846ignoreE - _ZN39_INTERNAL_b1e35e70_4_k_cu_8ecdc647_48844cuda3std3__45__cpo5beginE)
_ZN39_INTERNAL_b1e35e70_4_k_cu_8ecdc647_48844cuda3std3__45__cpo5beginE:
	.zero		1
	.type		_ZN39_INTERNAL_b1e35e70_4_k_cu_8ecdc647_48844cuda3std3__441_GLOBAL__N__b1e35e70_4_k_cu_8ecdc647_48846ignoreE,@object
	.size		_ZN39_INTERNAL_b1e35e70_4_k_cu_8ecdc647_48844cuda3std3__441_GLOBAL__N__b1e35e70_4_k_cu_8ecdc647_48846ignoreE,(_ZN39_INTERNAL_b1e35e70_4_k_cu_8ecdc647_48844cute7productE - _ZN39_INTERNAL_b1e35e70_4_k_cu_8ecdc647_48844cuda3std3__441_GLOBAL__N__b1e35e70_4_k_cu_8ecdc647_48846ignoreE)
_ZN39_INTERNAL_b1e35e70_4_k_cu_8ecdc647_48844cuda3std3__441_GLOBAL__N__b1e35e70_4_k_cu_8ecdc647_48846ignoreE:
	.zero		1
	.type		_ZN39_INTERNAL_b1e35e70_4_k_cu_8ecdc647_48844cute7productE,@object
	.size		_ZN39_INTERNAL_b1e35e70_4_k_cu_8ecdc647_48844cute7productE,(_ZN39_INTERNAL_b1e35e70_4_k_cu_8ecdc647_48844cuda3std3__45__cpo3endE - _ZN39_INTERNAL_b1e35e70_4_k_cu_8ecdc647_48844cute7productE)
_ZN39_INTERNAL_b1e35e70_4_k_cu_8ecdc647_48844cute7productE:
	.zero		1
	.type		_ZN39_INTERNAL_b1e35e70_4_k_cu_8ecdc647_48844cuda3std3__45__cpo3endE,@object
	.size		_ZN39_INTERNAL_b1e35e70_4_k_cu_8ecdc647_48844cuda3std3__45__cpo3endE,(_ZN39_INTERNAL_b1e35e70_4_k_cu_8ecdc647_48844cuda3std3__419piecewise_constructE - _ZN39_INTERNAL_b1e35e70_4_k_cu_8ecdc647_48844cuda3std3__45__cpo3endE)
_ZN39_INTERNAL_b1e35e70_4_k_cu_8ecdc647_48844cuda3std3__45__cpo3endE:
	.zero		1
	.type		_ZN39_INTERNAL_b1e35e70_4_k_cu_8ecdc647_48844cuda3std3__419piecewise_constructE,@object
	.size		_ZN39_INTERNAL_b1e35e70_4_k_cu_8ecdc647_48844cuda3std3__419piecewise_constructE,(_ZN39_INTERNAL_b1e35e70_4_k_cu_8ecdc647_48844cuda3std3__45__cpo4cendE - _ZN39_INTERNAL_b1e35e70_4_k_cu_8ecdc647_48844cuda3std3__419piecewise_constructE)
_ZN39_INTERNAL_b1e35e70_4_k_cu_8ecdc647_48844cuda3std3__419piecewise_constructE:
	.zero		1
	.type		_ZN39_INTERNAL_b1e35e70_4_k_cu_8ecdc647_48844cuda3std3__45__cpo4cendE,@object
	.size		_ZN39_INTERNAL_b1e35e70_4_k_cu_8ecdc647_48844cuda3std3__45__cpo4cendE,(_ZN39_INTERNAL_b1e35e70_4_k_cu_8ecdc647_48844cuda3std6ranges3__45__cpo4swapE - _ZN39_INTERNAL_b1e35e70_4_k_cu_8ecdc647_48844cuda3std3__45__cpo4cendE)
_ZN39_INTERNAL_b1e35e70_4_k_cu_8ecdc647_48844cuda3std3__45__cpo4cendE:
	.zero		1
	.type		_ZN39_INTERNAL_b1e35e70_4_k_cu_8ecdc647_48844cuda3std6ranges3__45__cpo4swapE,@object
	.size		_ZN39_INTERNAL_b1e35e70_4_k_cu_8ecdc647_48844cuda3std6ranges3__45__cpo4swapE,(.L_7 - _ZN39_INTERNAL_b1e35e70_4_k_cu_8ecdc647_48844cuda3std6ranges3__45__cpo4swapE)
_ZN39_INTERNAL_b1e35e70_4_k_cu_8ecdc647_48844cuda3std6ranges3__45__cpo4swapE:
	.zero		1
.L_7:


//--------------------- .nv.constant0._ZN7cutlass13device_kernelINS_4gemm6kernel13GemmUniversalIN4cute5tupleIJiiiiEEENS1_10collective13CollectiveMmaINS1_37MainloopSm90TmaGmmaWarpSpecializedFP8ILi2ENS5_IJNS4_1CILi1EEESB_SB_EEENS1_35KernelTmaWarpSpecializedCooperativeEEENS5_IJNSA_ILi384EEENSA_ILi512EEENSA_ILi128EEEEEENS_12float_e4m3_tENS5_IJlSB_lEEESJ_SK_NS4_8TiledMMAINS4_8MMA_AtomIJNS4_4SM904GMMA31MMA_64x256x32_F32E4M3E4M3_SS_TNILNSO_7ScaleInE1ELSQ_1EEEEEENS4_6LayoutINS5_IJNSA_ILi2EEESB_SB_EEENS5_IJSB_NSA_ILi0EEESW_EEEEENS5_IJNS4_10UnderscoreESZ_SZ_EEEEENS4_13SM90_TMA_LOADENS4_14ComposedLayoutINS4_7SwizzleILi3ELi4ELi3EEENS4_18smem_ptr_flag_bitsILi8EEENST_INS5_IJNSA_ILi8EEESH_EEENS5_IJSH_SB_EEEEEEEvNS4_8identityES12_S1C_vS1D_EENS_8epilogue10collective6detail29Sm90TmaWarpSpecializedAdapterINS1G_15DefaultEpilogueISJ_SK_SK_NS1F_6thread17LinearCombinationISJ_Li1EffLNS1K_9ScaleType4KindE0ELNS_15FloatRoundStyleE2ESJ_EENS1_15EpilogueDefaultEEEEEvvEEEEvNT_6ParamsE --------------------------
	.section	.nv.constant0._ZN7cutlass13device_kernelINS_4gemm6kernel13GemmUniversalIN4cute5tupleIJiiiiEEENS1_10collective13CollectiveMmaINS1_37MainloopSm90TmaGmmaWarpSpecializedFP8ILi2ENS5_IJNS4_1CILi1EEESB_SB_EEENS1_35KernelTmaWarpSpecializedCooperativeEEENS5_IJNSA_ILi384EEENSA_ILi512EEENSA_ILi128EEEEEENS_12float_e4m3_tENS5_IJlSB_lEEESJ_SK_NS4_8TiledMMAINS4_8MMA_AtomIJNS4_4SM904GMMA31MMA_64x256x32_F32E4M3E4M3_SS_TNILNSO_7ScaleInE1ELSQ_1EEEEEENS4_6LayoutINS5_IJNSA_ILi2EEESB_SB_EEENS5_IJSB_NSA_ILi0EEESW_EEEEENS5_IJNS4_10UnderscoreESZ_SZ_EEEEENS4_13SM90_TMA_LOADENS4_14ComposedLayoutINS4_7SwizzleILi3ELi4ELi3EEENS4_18smem_ptr_flag_bitsILi8EEENST_INS5_IJNSA_ILi8EEESH_EEENS5_IJSH_SB_EEEEEEEvNS4_8identityES12_S1C_vS1D_EENS_8epilogue10collective6detail29Sm90TmaWarpSpecializedAdapterINS1G_15DefaultEpilogueISJ_SK_SK_NS1F_6thread17LinearCombinationISJ_Li1EffLNS1K_9ScaleType4KindE0ELNS_15FloatRoundStyleE2ESJ_EENS1_15EpilogueDefaultEEEEEvvEEEEvNT_6ParamsE,"a",@progbits
	.sectionflags	@""
	.align	4
.nv.constant0._ZN7cutlass13device_kernelINS_4gemm6kernel13GemmUniversalIN4cute5tupleIJiiiiEEENS1_10collective13CollectiveMmaINS1_37MainloopSm90TmaGmmaWarpSpecializedFP8ILi2ENS5_IJNS4_1CILi1EEESB_SB_EEENS1_35KernelTmaWarpSpecializedCooperativeEEENS5_IJNSA_ILi384EEENSA_ILi512EEENSA_ILi128EEEEEENS_12float_e4m3_tENS5_IJlSB_lEEESJ_SK_NS4_8TiledMMAINS4_8MMA_AtomIJNS4_4SM904GMMA31MMA_64x256x32_F32E4M3E4M3_SS_TNILNSO_7ScaleInE1ELSQ_1EEEEEENS4_6LayoutINS5_IJNSA_ILi2EEESB_SB_EEENS5_IJSB_NSA_ILi0EEESW_EEEEENS5_IJNS4_10UnderscoreESZ_SZ_EEEEENS4_13SM90_TMA_LOADENS4_14ComposedLayoutINS4_7SwizzleILi3ELi4ELi3EEENS4_18smem_ptr_flag_bitsILi8EEENST_INS5_IJNSA_ILi8EEESH_EEENS5_IJSH_SB_EEEEEEEvNS4_8identityES12_S1C_vS1D_EENS_8epilogue10collective6detail29Sm90TmaWarpSpecializedAdapterINS1G_15DefaultEpilogueISJ_SK_SK_NS1F_6thread17LinearCombinationISJ_Li1EffLNS1K_9ScaleType4KindE0ELNS_15FloatRoundStyleE2ESJ_EENS1_15EpilogueDefaultEEEEEvvEEEEvNT_6ParamsE:
	.zero		1664


//--------------------- SYMBOLS --------------------------

	.type		.nv.reservedSmem.offset0,@object
	.size		.nv.reservedSmem.offset0,0x4
